	.target	sm_90a

	.elftype	@"ET_EXEC"


//--------------------- .note.nv.tkinfo           --------------------------
	.section	.note.nv.tkinfo,"",@"SHT_NOTE"
	.sectionflags	@"SHF_NOTE_NV_TKINFO"
	.tkinfo
        /*0018*/ 	.word	0x00000002
        /*0030*/ 	.string	""
        /*0030*/ 	.string	"ptxas"
        /*0030*/ 	.string	"Cuda compilation tools, release 13.0, V13.0.88"
        /*0030*/ 	.string	"Build cuda_13.0.r13.0/compiler.36424714_0"
        /*0030*/ 	.string	"-arch sm_90a -m 64 "



//--------------------- .note.nv.cuinfo           --------------------------
	.section	.note.nv.cuinfo,"",@"SHT_NOTE"
	.sectionflags	@"SHF_NOTE_NV_CUINFO"
        /*0018*/ 	.short	0x0002
        /*001a*/ 	.short	0x005a
        /*001c*/ 	.short	0x0082
	.zero		2


//--------------------- .nv.info                  --------------------------
	.section	.nv.info,"",@"SHT_CUDA_INFO"
	.align	4


	//----- nvinfo : EIATTR_REGCOUNT
	.align		4
        /*0000*/ 	.byte	0x04, 0x2f
        /*0002*/ 	.short	(.L_16 - .L_15)
	.align		4
.L_15:
        /*0004*/ 	.word	index@(_ZN7cutlass13device_kernelINS_4fmha6kernel28FmhaKernelTmaWarpSpecializedINS1_10collective30FmhaMainloopTmaWarpSpecializedINS_6half_tEffN4cute5tupleIJNS7_1CILi128EEENS9_ILi256EEENS9_ILi224EEEEEENS8_IJiNS9_ILi1EEENS8_IJiiEEEEEESG_SG_NS4_14ResidualFusionEJEEENS4_15FmhaFwdEpilogueIS6_fNS8_IJNS9_ILi64EEESC_SB_EEEEENS2_23IndividualTileSchedulerEJEEEEEvNT_6ParamsE)
        /*0008*/ 	.word	0x000000a8


	//----- nvinfo : EIATTR_FRAME_SIZE
	.align		4
.L_16:
        /*000c*/ 	.byte	0x04, 0x11
        /*000e*/ 	.short	(.L_18 - .L_17)
	.align		4
.L_17:
        /*0010*/ 	.word	index@($__internal_0_$__cuda_sm20_rcp_rn_f32_slowpath)
        /*0014*/ 	.word	0x00000118


	//----- nvinfo : EIATTR_FRAME_SIZE
	.align		4
.L_18:
        /*0018*/ 	.byte	0x04, 0x11
        /*001a*/ 	.short	(.L_20 - .L_19)
	.align		4
.L_19:
        /*001c*/ 	.word	index@(_ZN7cutlass13device_kernelINS_4fmha6kernel28FmhaKernelTmaWarpSpecializedINS1_10collective30FmhaMainloopTmaWarpSpecializedINS_6half_tEffN4cute5tupleIJNS7_1CILi128EEENS9_ILi256EEENS9_ILi224EEEEEENS8_IJiNS9_ILi1EEENS8_IJiiEEEEEESG_SG_NS4_14ResidualFusionEJEEENS4_15FmhaFwdEpilogueIS6_fNS8_IJNS9_ILi64EEESC_SB_EEEEENS2_23IndividualTileSchedulerEJEEEEEvNT_6ParamsE)
        /*0020*/ 	.word	0x00000118


	//----- nvinfo : EIATTR_MIN_STACK_SIZE
	.align		4
.L_20:
        /*0024*/ 	.byte	0x04, 0x12
        /*0026*/ 	.short	(.L_22 - .L_21)
	.align		4
.L_21:
        /*0028*/ 	.word	index@(_ZN7cutlass13device_kernelINS_4fmha6kernel28FmhaKernelTmaWarpSpecializedINS1_10collective30FmhaMainloopTmaWarpSpecializedINS_6half_tEffN4cute5tupleIJNS7_1CILi128EEENS9_ILi256EEENS9_ILi224EEEEEENS8_IJiNS9_ILi1EEENS8_IJiiEEEEEESG_SG_NS4_14ResidualFusionEJEEENS4_15FmhaFwdEpilogueIS6_fNS8_IJNS9_ILi64EEESC_SB_EEEEENS2_23IndividualTileSchedulerEJEEEEEvNT_6ParamsE)
        /*002c*/ 	.word	0x00000118
.L_22:


//--------------------- .nv.compat                --------------------------
	.section	.nv.compat,"",@"SHT_CUDA_COMPAT_INFO"
	.align	4
        /*0000*/ 	.byte	0x02, 0x09, 0x01, 0x00, 0x02, 0x02, 0x04, 0x00, 0x02, 0x05, 0x05, 0x00, 0x03, 0x07, 0x01, 0x01
        /*0010*/ 	.byte	0x02, 0x03, 0x01, 0x00, 0x02, 0x06, 0x01, 0x00, 0x04, 0x0b, 0x08, 0x00, 0x00, 0x00, 0x00, 0x00
        /*0020*/ 	.byte	0x00, 0x00, 0x00, 0x00


//--------------------- .nv.info._ZN7cutlass13device_kernelINS_4fmha6kernel28FmhaKernelTmaWarpSpecializedINS1_10collective30FmhaMainloopTmaWarpSpecializedINS_6half_tEffN4cute5tupleIJNS7_1CILi128EEENS9_ILi256EEENS9_ILi224EEEEEENS8_IJiNS9_ILi1EEENS8_IJiiEEEEEESG_SG_NS4_14ResidualFusionEJEEENS4_15FmhaFwdEpilogueIS6_fNS8_IJNS9_ILi64EEESC_SB_EEEEENS2_23IndividualTileSchedulerEJEEEEEvNT_6ParamsE --------------------------
	.section	.nv.info._ZN7cutlass13device_kernelINS_4fmha6kernel28FmhaKernelTmaWarpSpecializedINS1_10collective30FmhaMainloopTmaWarpSpecializedINS_6half_tEffN4cute5tupleIJNS7_1CILi128EEENS9_ILi256EEENS9_ILi224EEEEEENS8_IJiNS9_ILi1EEENS8_IJiiEEEEEESG_SG_NS4_14ResidualFusionEJEEENS4_15FmhaFwdEpilogueIS6_fNS8_IJNS9_ILi64EEESC_SB_EEEEENS2_23IndividualTileSchedulerEJEEEEEvNT_6ParamsE,"",@"SHT_CUDA_INFO"
	.sectionflags	@""
	.align	4


	//----- nvinfo : EIATTR_CUDA_API_VERSION
	.align		4
        /*0000*/ 	.byte	0x04, 0x37
        /*0002*/ 	.short	(.L_24 - .L_23)
.L_23:
        /*0004*/ 	.word	0x00000082


	//----- nvinfo : EIATTR_KPARAM_INFO
	.align		4
.L_24:
        /*0008*/ 	.byte	0x04, 0x17
        /*000a*/ 	.short	(.L_26 - .L_25)
.L_25:
        /*000c*/ 	.word	0x00000000
        /*0010*/ 	.short	0x0000
        /*0012*/ 	.short	0x0070
        /*0014*/ 	.byte	0x00, 0xf0, 0x01, 0x20


	//----- nvinfo : EIATTR_SPARSE_MMA_MASK
	.align		4
.L_26:
        /*0018*/ 	.byte	0x03, 0x50
        /*001a*/ 	.short	0x0000


	//----- nvinfo : EIATTR_MAXREG_COUNT
	.align		4
        /*001c*/ 	.byte	0x03, 0x1b
        /*001e*/ 	.short	0x00a8


	//----- nvinfo : EIATTR_NUM_BARRIERS
	.align		4
        /*0020*/ 	.byte	0x02, 0x4c
        /*0022*/ 	.byte	0x02
	.zero		1


	//----- nvinfo : EIATTR_EXTERNS
	.align		4
        /*0024*/ 	.byte	0x04, 0x0f
        /*0026*/ 	.short	(.L_28 - .L_27)


	//   ....[0]....
	.align		4
.L_27:
        /*0028*/ 	.word	index@(__assertfail)


	//----- nvinfo : EIATTR_ANNOTATIONS
	.align		4
.L_28:
        /*002c*/ 	.byte	0x04, 0x55
        /*002e*/ 	.short	(.L_30 - .L_29)


	//   ....[0]....
.L_29:
        /*0030*/ 	.word	0x00000001
        /*0034*/ 	.byte	0x20, 0x02, 0x00, 0x00, 0x01, 0x00, 0x00, 0x00, 0x80, 0x0a, 0x00, 0x00, 0x01, 0x00, 0x00, 0x00
        /* <DEDUP_REMOVED lines=174> */
        /*0b24*/ 	.byte	0x10, 0xef, 0x01, 0x00, 0x01, 0x00, 0x00, 0x00, 0xf0, 0xef, 0x01, 0x00


	//----- nvinfo : EIATTR_MERCURY_ISA_VERSION
	.align		4
.L_30:
        /*0b30*/ 	.byte	0x03, 0x5f
        /*0b32*/ 	.short	0x0101


	//----- nvinfo : EIATTR_INT_WARP_WIDE_INSTR_OFFSETS
	.align		4
        /*0b34*/ 	.byte	0x04, 0x31
        /*0b36*/ 	.short	(.L_32 - .L_31)


	//   ....[0]....
.L_31:
        /*0b38*/ 	.word	0x00000720


	//   ....[1]....
        /*0b3c*/ 	.word	0x00000730


	//   ....[2]....
        /*0b40*/ 	.word	0x00000740


	//   ....[3]....
        /*0b44*/ 	.word	0x00000750


	//   ....[4]....
        /*0b48*/ 	.word	0x000007c0


	//----- nvinfo : EIATTR_COOP_GROUP_MASK_REGIDS
	.align		4
.L_32:
        /*0b4c*/ 	.byte	0x04, 0x29
        /*0b4e*/ 	.short	(.L_34 - .L_33)


	//   ....[0]....
.L_33:
        /*0b50*/ 	.word	0xffffffff


	//   ....[1]....
        /*0b54*/ 	.word	0xffffffff


	//   ....[2]....
        /*0b58*/ 	.word	0xffffffff


	//   ....[3]....
        /*0b5c*/ 	.word	0xffffffff


	//   ....[4]....
        /*0b60*/ 	.word	0xffffffff


	//   ....[5]....
        /*0b64*/ 	.word	0xffffffff


	//   ....[6]....
        /*0b68*/ 	.word	0xffffffff


	//   ....[7]....
        /*0b6c*/ 	.word	0xffffffff


	//   ....[8]....
        /*0b70*/ 	.word	0xffffffff


	//   ....[9]....
        /*0b74*/ 	.word	0xffffffff


	//   ....[10]....
        /*0b78*/ 	.word	0xffffffff


	//   ....[11]....
        /*0b7c*/ 	.word	0xffffffff


	//   ....[12]....
        /*0b80*/ 	.word	0xffffffff


	//   ....[13]....
        /*0b84*/ 	.word	0xffffffff


	//   ....[14]....
        /*0b88*/ 	.word	0xffffffff


	//   ....[15]....
        /*0b8c*/ 	.word	0xffffffff


	//   ....[16]....
        /*0b90*/ 	.word	0xffffffff


	//   ....[17]....
        /*0b94*/ 	.word	0xffffffff


	//   ....[18]....
        /*0b98*/ 	.word	0xffffffff


	//   ....[19]....
        /*0b9c*/ 	.word	0xffffffff


	//   ....[20]....
        /*0ba0*/ 	.word	0xffffffff


	//   ....[21]....
        /*0ba4*/ 	.word	0xffffffff


	//----- nvinfo : EIATTR_COOP_GROUP_INSTR_OFFSETS
	.align		4
.L_34:
        /*0ba8*/ 	.byte	0x04, 0x28
        /*0baa*/ 	.short	(.L_36 - .L_35)


	//   ....[0]....
.L_35:
        /*0bac*/ 	.word	0x00000060


	//   ....[1]....
        /*0bb0*/ 	.word	0x00000090


	//   ....[2]....
        /*0bb4*/ 	.word	0x000001c0


	//   ....[3]....
        /*0bb8*/ 	.word	0x000003a0


	//   ....[4]....
        /*0bbc*/ 	.word	0x00000560


	//   ....[5]....
        /*0bc0*/ 	.word	0x000006c0


	//   ....[6]....
        /*0bc4*/ 	.word	0x000035f0


	//   ....[7]....
        /*0bc8*/ 	.word	0x000036d0


	//   ....[8]....
        /*0bcc*/ 	.word	0x00003720


	//   ....[9]....
        /*0bd0*/ 	.word	0x000037f0


	//   ....[10]....
        /*0bd4*/ 	.word	0x0000a820


	//   ....[11]....
        /*0bd8*/ 	.word	0x0000a840


	//   ....[12]....
        /*0bdc*/ 	.word	0x0000c760


	//   ....[13]....
        /*0be0*/ 	.word	0x0000c9d0


	//   ....[14]....
        /*0be4*/ 	.word	0x00013590


	//   ....[15]....
        /*0be8*/ 	.word	0x00013630


	//   ....[16]....
        /*0bec*/ 	.word	0x000153c0


	//   ....[17]....
        /*0bf0*/ 	.word	0x00015420


	//   ....[18]....
        /*0bf4*/ 	.word	0x0001a580


	//   ....[19]....
        /*0bf8*/ 	.word	0x0001a590


	//   ....[20]....
        /*0bfc*/ 	.word	0x0001a5c0


	//   ....[21]....
        /*0c00*/ 	.word	0x0001a5f0


	//----- nvinfo : EIATTR_REG_RECONFIG
	.align		4
.L_36:
        /*0c04*/ 	.byte	0x01, 0x54
	.zero		2


	//----- nvinfo : EIATTR_SYSCALL_OFFSETS
	.align		4
        /*0c08*/ 	.byte	0x04, 0x46
        /*0c0a*/ 	.short	(.L_38 - .L_37)


	//   ....[0]....
.L_37:
        /*0c0c*/ 	.word	0x0001b740


	//   ....[1]....
        /*0c10*/ 	.word	0x0001b8e0


	//----- nvinfo : EIATTR_MBARRIER_INSTR_OFFSETS
	.align		4
.L_38:
        /*0c14*/ 	.byte	0x04, 0x39
        /*0c16*/ 	.short	(.L_40 - .L_39)


	//   ....[0]....
.L_39:
        /*0c18*/ 	.word	0x00000350
        /*0c1c*/ 	.word	0x000000ff
        /*0c20*/ 	.word	0x0009a050
        /*0c24*/ 	.short	0x0100
        /*0c26*/ 	.byte	0x09
	.zero		1


	//   ....[1]....
        /*0c28*/ 	.word	0x00000360
        /*0c2c*/ 	.word	0x000000ff
        /*0c30*/ 	.word	0x0009a060
        /*0c34*/ 	.short	0x0100
        /*0c36*/ 	.byte	0x09
	.zero		1


	//   ....[2]....
        /*0c38*/ 	.word	0x00000370
        /*0c3c*/ 	.word	0x000000ff
        /*0c40*/ 	.word	0x0009a058
        /*0c44*/ 	.short	0x0100
        /*0c46*/ 	.byte	0x09
	.zero		1


	//   ....[3]....
        /*0c48*/ 	.word	0x00000380
        /*0c4c*/ 	.word	0x000000ff
        /*0c50*/ 	.word	0x0009a068
        /*0c54*/ 	.short	0x0100
        /*0c56*/ 	.byte	0x09
	.zero		1


	//   ....[4]....
        /*0c58*/ 	.word	0x000004b0
        /*0c5c*/ 	.word	0x000000ff
        /*0c60*/ 	.word	0x0009a000
        /*0c64*/ 	.short	0x0100
        /*0c66*/ 	.byte	0x09
	.zero		1


	//   ....[5]....
        /*0c68*/ 	.word	0x000004c0
        /*0c6c*/ 	.word	0x000000ff
        /*0c70*/ 	.word	0x0009a028
        /*0c74*/ 	.short	0x0100
        /*0c76*/ 	.byte	0x09
	.zero		1


	//   ....[6]....
        /*0c78*/ 	.word	0x000004d0
        /*0c7c*/ 	.word	0x000000ff
        /*0c80*/ 	.word	0x0009a008
        /*0c84*/ 	.short	0x0100
        /*0c86*/ 	.byte	0x09
	.zero		1


	//   ....[7]....
        /*0c88*/ 	.word	0x000004e0
        /*0c8c*/ 	.word	0x000000ff
        /*0c90*/ 	.word	0x0009a030
        /*0c94*/ 	.short	0x0100
        /*0c96*/ 	.byte	0x09
	.zero		1


	//   ....[8]....
        /*0c98*/ 	.word	0x000004f0
        /*0c9c*/ 	.word	0x000000ff
        /*0ca0*/ 	.word	0x0009a010
        /*0ca4*/ 	.short	0x0100
        /*0ca6*/ 	.byte	0x09
	.zero		1


	//   ....[9]....
        /*0ca8*/ 	.word	0x00000500
        /*0cac*/ 	.word	0x000000ff
        /*0cb0*/ 	.word	0x0009a038
        /*0cb4*/ 	.short	0x0100
        /*0cb6*/ 	.byte	0x09
	.zero		1


	//   ....[10]....
        /*0cb8*/ 	.word	0x00000510
        /*0cbc*/ 	.word	0x000000ff
        /*0cc0*/ 	.word	0x0009a018
        /*0cc4*/ 	.short	0x0100
        /*0cc6*/ 	.byte	0x09
	.zero		1


	//   ....[11]....
        /*0cc8*/ 	.word	0x00000520
        /*0ccc*/ 	.word	0x000000ff
        /*0cd0*/ 	.word	0x0009a040
        /*0cd4*/ 	.short	0x0100
        /*0cd6*/ 	.byte	0x09
	.zero		1


	//   ....[12]....
        /*0cd8*/ 	.word	0x00000530
        /*0cdc*/ 	.word	0x000000ff
        /*0ce0*/ 	.word	0x0009a020
        /*0ce4*/ 	.short	0x0100
        /*0ce6*/ 	.byte	0x09
	.zero		1


	//   ....[13]....
        /*0ce8*/ 	.word	0x00000540
        /*0cec*/ 	.word	0x000000ff
        /*0cf0*/ 	.word	0x0009a048
        /*0cf4*/ 	.short	0x0100
        /*0cf6*/ 	.byte	0x09
	.zero		1


	//   ....[14]....
        /*0cf8*/ 	.word	0x00000670
        /*0cfc*/ 	.word	0x000000ff
        /*0d00*/ 	.word	0x0009a070
        /*0d04*/ 	.short	0x0100
        /*0d06*/ 	.byte	0x09
	.zero		1


	//   ....[15]....
        /*0d08*/ 	.word	0x00000680
        /*0d0c*/ 	.word	0x000000ff
        /*0d10*/ 	.word	0x0009a080
        /*0d14*/ 	.short	0x0100
        /*0d16*/ 	.byte	0x09
	.zero		1


	//   ....[16]....
        /*0d18*/ 	.word	0x00000690
        /*0d1c*/ 	.word	0x000000ff
        /*0d20*/ 	.word	0x0009a078
        /*0d24*/ 	.short	0x0100
        /*0d26*/ 	.byte	0x09
	.zero		1


	//   ....[17]....
        /*0d28*/ 	.word	0x000006a0
        /*0d2c*/ 	.word	0x000000ff
        /*0d30*/ 	.word	0x0009a088
        /*0d34*/ 	.short	0x0100
        /*0d36*/ 	.byte	0x09
	.zero		1


	//   ....[18]....
        /*0d38*/ 	.word	0x000007e0
        /*0d3c*/ 	.word	0x000000ff
        /*0d40*/ 	.word	0x0009a090
        /*0d44*/ 	.short	0x0100
        /*0d46*/ 	.byte	0x06
	.zero		1


	//   ....[19]....
        /*0d48*/ 	.word	0x000007f0
        /*0d4c*/ 	.word	0x000000ff
        /*0d50*/ 	.word	0x0009a098
        /*0d54*/ 	.short	0x0100
        /*0d56*/ 	.byte	0x06
	.zero		1


	//   ....[20]....
        /*0d58*/ 	.word	0x00000800
        /*0d5c*/ 	.word	0x000000ff
        /*0d60*/ 	.word	0x0009a0a0
        /*0d64*/ 	.short	0x0100
        /*0d66*/ 	.byte	0x06
	.zero		1


	//   ....[21]....
        /*0d68*/ 	.word	0x00000810
        /*0d6c*/ 	.word	0x000000ff
        /*0d70*/ 	.word	0x0009a0a8
        /*0d74*/ 	.short	0x0100
        /*0d76*/ 	.byte	0x06
	.zero		1


	//   ....[22]....
        /*0d78*/ 	.word	0x00000910
        /*0d7c*/ 	.word	0x000000ff
        /*0d80*/ 	.word	0x0009a0c0
        /*0d84*/ 	.short	0x0100
        /*0d86*/ 	.byte	0x09
	.zero		1


	//   ....[23]....
        /*0d88*/ 	.word	0x00000920
        /*0d8c*/ 	.word	0x000000ff
        /*0d90*/ 	.word	0x0009a0e0
        /*0d94*/ 	.short	0x0100
        /*0d96*/ 	.byte	0x09
	.zero		1


	//   ....[24]....
        /*0d98*/ 	.word	0x00000930
        /*0d9c*/ 	.word	0x000000ff
        /*0da0*/ 	.word	0x0009a0c8
        /*0da4*/ 	.short	0x0100
        /*0da6*/ 	.byte	0x09
	.zero		1


	//   ....[25]....
        /*0da8*/ 	.word	0x00000940
        /*0dac*/ 	.word	0x000000ff
        /*0db0*/ 	.word	0x0009a0e8
        /*0db4*/ 	.short	0x0100
        /*0db6*/ 	.byte	0x09
	.zero		1


	//   ....[26]....
        /*0db8*/ 	.word	0x00000950
        /*0dbc*/ 	.word	0x000000ff
        /*0dc0*/ 	.word	0x0009a0d0
        /*0dc4*/ 	.short	0x0100
        /*0dc6*/ 	.byte	0x09
	.zero		1


	//   ....[27]....
        /*0dc8*/ 	.word	0x00000960
        /*0dcc*/ 	.word	0x000000ff
        /*0dd0*/ 	.word	0x0009a0f0
        /*0dd4*/ 	.short	0x0100
        /*0dd6*/ 	.byte	0x09
	.zero		1


	//   ....[28]....
        /*0dd8*/ 	.word	0x00000970
        /*0ddc*/ 	.word	0x000000ff
        /*0de0*/ 	.word	0x0009a0d8
        /*0de4*/ 	.short	0x0100
        /*0de6*/ 	.byte	0x09
	.zero		1


	//   ....[29]....
        /*0de8*/ 	.word	0x00000980
        /*0dec*/ 	.word	0x000000ff
        /*0df0*/ 	.word	0x0009a0f8
        /*0df4*/ 	.short	0x0100
        /*0df6*/ 	.byte	0x09
	.zero		1


	//   ....[30]....
        /*0df8*/ 	.word	0x00000f40
        /*0dfc*/ 	.word	0x000000ff
        /*0e00*/ 	.word	0x0009a050
        /*0e04*/ 	.short	0x010a
        /*0e06*/ 	.byte	0x05
	.zero		1


	//   ....[31]....
        /*0e08*/ 	.word	0x00001050
        /*0e0c*/ 	.word	0x000000ff
        /*0e10*/ 	.word	0x0009a000
        /*0e14*/ 	.short	0x010a
        /*0e16*/ 	.byte	0x04
	.zero		1


	//   ....[32]....
        /*0e18*/ 	.word	0x000010d0
        /*0e1c*/ 	.word	0x000000ff
        /*0e20*/ 	.word	0xfffffff8
        /*0e24*/ 	.short	0x010a
        /*0e26*/ 	.byte	0x04
	.zero		1


	//   ....[33]....
        /*0e28*/ 	.word	0x00006fa0
        /*0e2c*/ 	.word	0x0000001d
        /*0e30*/ 	.word	0x00000000
        /*0e34*/ 	.short	0x0101
        /*0e36*/ 	.byte	0x0e
	.zero		1


	//   ....[34]....
        /*0e38*/ 	.word	0x000073b0
        /*0e3c*/ 	.word	0x000000ff
        /*0e40*/ 	.word	0x0009a008
        /*0e44*/ 	.short	0x010a
        /*0e46*/ 	.byte	0x04
	.zero		1


	//   ....[35]....
        /*0e48*/ 	.word	0x00009b60
        /*0e4c*/ 	.word	0x000000ff
        /*0e50*/ 	.word	0x00000000
        /*0e54*/ 	.short	0x0101
        /*0e56*/ 	.byte	0x04
	.zero		1


	//   ....[36]....
        /*0e58*/ 	.word	0x00009d60
        /*0e5c*/ 	.word	0x000000ff
        /*0e60*/ 	.word	0x0009a000
        /*0e64*/ 	.short	0x010a
        /*0e66*/ 	.byte	0x06
	.zero		1


	//   ....[37]....
        /*0e68*/ 	.word	0x0000e980
        /*0e6c*/ 	.word	0x000000ff
        /*0e70*/ 	.word	0x0009a000
        /*0e74*/ 	.short	0x010a
        /*0e76*/ 	.byte	0x0a
	.zero		1


	//   ....[38]....
        /*0e78*/ 	.word	0x0000f010
        /*0e7c*/ 	.word	0x000000ff
        /*0e80*/ 	.word	0x0009a000
        /*0e84*/ 	.short	0x010a
        /*0e86*/ 	.byte	0x0a
	.zero		1


	//   ....[39]....
        /*0e88*/ 	.word	0x000115b0
        /*0e8c*/ 	.word	0x000000ff
        /*0e90*/ 	.word	0x00000000
        /*0e94*/ 	.short	0x0101
        /*0e96*/ 	.byte	0x0a
	.zero		1


	//   ....[40]....
        /*0e98*/ 	.word	0x00011670
        /*0e9c*/ 	.word	0x000000ff
        /*0ea0*/ 	.word	0x00000000
        /*0ea4*/ 	.short	0x0101
        /*0ea6*/ 	.byte	0x0a
	.zero		1


	//   ....[41]....
        /*0ea8*/ 	.word	0x000118b0
        /*0eac*/ 	.word	0x000000ff
        /*0eb0*/ 	.word	0x0009a000
        /*0eb4*/ 	.short	0x010a
        /*0eb6*/ 	.byte	0x07
	.zero		1


	//   ....[42]....
        /*0eb8*/ 	.word	0x00017500
        /*0ebc*/ 	.word	0x000000ff
        /*0ec0*/ 	.word	0x0009a000
        /*0ec4*/ 	.short	0x010a
        /*0ec6*/ 	.byte	0x0a
	.zero		1


	//   ....[43]....
        /*0ec8*/ 	.word	0x00017d80
        /*0ecc*/ 	.word	0x000000ff
        /*0ed0*/ 	.word	0x0009a000
        /*0ed4*/ 	.short	0x010a
        /*0ed6*/ 	.byte	0x0a
	.zero		1


	//   ....[44]....
        /*0ed8*/ 	.word	0x0001a320
        /*0edc*/ 	.word	0x000000ff
        /*0ee0*/ 	.word	0x00000000
        /*0ee4*/ 	.short	0x0101
        /*0ee6*/ 	.byte	0x0a
	.zero		1


	//   ....[45]....
        /*0ee8*/ 	.word	0x0001a3e0
        /*0eec*/ 	.word	0x000000ff
        /*0ef0*/ 	.word	0x00000000
        /*0ef4*/ 	.short	0x0101
        /*0ef6*/ 	.byte	0x0a
	.zero		1


	//   ....[46]....
        /*0ef8*/ 	.word	0x0001b160
        /*0efc*/ 	.word	0x000000ff
        /*0f00*/ 	.word	0x00000008
        /*0f04*/ 	.short	0x010a
        /*0f06*/ 	.byte	0x04
	.zero		1


	//   ....[47]....
        /*0f08*/ 	.word	0x0001d080
        /*0f0c*/ 	.word	0x00000000
        /*0f10*/ 	.word	0x0009a090
        /*0f14*/ 	.short	0x0101
        /*0f16*/ 	.byte	0x05
	.zero		1


	//   ....[48]....
        /*0f18*/ 	.word	0x0001d1d0
        /*0f1c*/ 	.word	0x00000004
        /*0f20*/ 	.word	0x0009a060
        /*0f24*/ 	.short	0x010a
        /*0f26*/ 	.byte	0x3f
	.zero		1


	//   ....[49]....
        /*0f28*/ 	.word	0x0001d630
        /*0f2c*/ 	.word	0x00000005
        /*0f30*/ 	.word	0x0009a028
        /*0f34*/ 	.short	0x010a
        /*0f36*/ 	.byte	0x3f
	.zero		1


	//   ....[50]....
        /*0f38*/ 	.word	0x0001dad0
        /*0f3c*/ 	.word	0x00000005
        /*0f40*/ 	.word	0x0009a060
        /*0f44*/ 	.short	0x010a
        /*0f46*/ 	.byte	0x3f
	.zero		1


	//   ....[51]....
        /*0f48*/ 	.word	0x0001dfa0
        /*0f4c*/ 	.word	0x00000004
        /*0f50*/ 	.word	0x0009a028
        /*0f54*/ 	.short	0x010a
        /*0f56*/ 	.byte	0x3f
	.zero		1


	//   ....[52]....
        /*0f58*/ 	.word	0x0001e530
        /*0f5c*/ 	.word	0x00000006
        /*0f60*/ 	.word	0x0009a028
        /*0f64*/ 	.short	0x010a
        /*0f66*/ 	.byte	0x3f
	.zero		1


	//   ....[53]....
        /*0f68*/ 	.word	0x0001ea00
        /*0f6c*/ 	.word	0x00000006
        /*0f70*/ 	.word	0x0009a028
        /*0f74*/ 	.short	0x010a
        /*0f76*/ 	.byte	0x3f
	.zero		1


	//   ....[54]....
        /*0f78*/ 	.word	0x0001eec0
        /*0f7c*/ 	.word	0x00000003
        /*0f80*/ 	.word	0x0009a050
        /*0f84*/ 	.short	0x010a
        /*0f86*/ 	.byte	0x3f
	.zero		1


	//   ....[55]....
        /*0f88*/ 	.word	0x0001ef40
        /*0f8c*/ 	.word	0x00000003
        /*0f90*/ 	.word	0x0009a000
        /*0f94*/ 	.short	0x010a
        /*0f96*/ 	.byte	0x3f
	.zero		1


	//   ....[56]....
        /*0f98*/ 	.word	0x0001efa0
        /*0f9c*/ 	.word	0x00000004
        /*0fa0*/ 	.word	0xfffffff8
        /*0fa4*/ 	.short	0x010a
        /*0fa6*/ 	.byte	0x3f
	.zero		1


	//   ....[57]....
        /*0fa8*/ 	.word	0x0001f020
        /*0fac*/ 	.word	0x00000003
        /*0fb0*/ 	.word	0x0009a008
        /*0fb4*/ 	.short	0x010a
        /*0fb6*/ 	.byte	0x3f
	.zero		1


	//   ....[58]....
        /*0fb8*/ 	.word	0x0001f080
        /*0fbc*/ 	.word	0x00000005
        /*0fc0*/ 	.word	0x0009a000
        /*0fc4*/ 	.short	0x010a
        /*0fc6*/ 	.byte	0x3f
	.zero		1


	//   ....[59]....
        /*0fc8*/ 	.word	0x0001f0e0
        /*0fcc*/ 	.word	0x00000003
        /*0fd0*/ 	.word	0x0009a000
        /*0fd4*/ 	.short	0x010a
        /*0fd6*/ 	.byte	0x3f
	.zero		1


	//   ....[60]....
        /*0fd8*/ 	.word	0x0001f140
        /*0fdc*/ 	.word	0x00000004
        /*0fe0*/ 	.word	0x0009a000
        /*0fe4*/ 	.short	0x010a
        /*0fe6*/ 	.byte	0x3f
	.zero		1


	//   ....[61]....
        /*0fe8*/ 	.word	0x0001f1a0
        /*0fec*/ 	.word	0x00000003
        /*0ff0*/ 	.word	0x0009a000
        /*0ff4*/ 	.short	0x010a
        /*0ff6*/ 	.byte	0x3f
	.zero		1


	//   ....[62]....
        /*0ff8*/ 	.word	0x0001f200
        /*0ffc*/ 	.word	0x00000003
        /*1000*/ 	.word	0x00000008
        /*1004*/ 	.short	0x010a
        /*1006*/ 	.byte	0x3f
	.zero		1


	//   ....[63]....
        /*1008*/ 	.word	0x0001f250
        /*100c*/ 	.word	0x00000004
        /*1010*/ 	.word	0x0009a060
        /*1014*/ 	.short	0x010a
        /*1016*/ 	.byte	0x3f
	.zero		1


	//   ....[64]....
        /*1018*/ 	.word	0x0001f2a0
        /*101c*/ 	.word	0x00000005
        /*1020*/ 	.word	0x0009a028
        /*1024*/ 	.short	0x010a
        /*1026*/ 	.byte	0x3f
	.zero		1


	//   ....[65]....
        /*1028*/ 	.word	0x0001f2f0
        /*102c*/ 	.word	0x00000005
        /*1030*/ 	.word	0x0009a060
        /*1034*/ 	.short	0x010a
        /*1036*/ 	.byte	0x3f
	.zero		1


	//   ....[66]....
        /*1038*/ 	.word	0x0001f340
        /*103c*/ 	.word	0x00000004
        /*1040*/ 	.word	0x0009a028
        /*1044*/ 	.short	0x010a
        /*1046*/ 	.byte	0x3f
	.zero		1


	//   ....[67]....
        /*1048*/ 	.word	0x0001f390
        /*104c*/ 	.word	0x00000006
        /*1050*/ 	.word	0x0009a028
        /*1054*/ 	.short	0x010a
        /*1056*/ 	.byte	0x3f
	.zero		1


	//   ....[68]....
        /*1058*/ 	.word	0x0001f3e0
        /*105c*/ 	.word	0x00000006
        /*1060*/ 	.word	0x0009a028
        /*1064*/ 	.short	0x010a
        /*1066*/ 	.byte	0x3f
	.zero		1


	//----- nvinfo : EIATTR_NUM_MBARRIERS
	.align		4
.L_40:
        /*1068*/ 	.byte	0x03, 0x38
        /*106a*/ 	.short	0x001e


	//----- nvinfo : EIATTR_EXIT_INSTR_OFFSETS
	.align		4
        /*106c*/ 	.byte	0x04, 0x1c
        /*106e*/ 	.short	(.L_42 - .L_41)


	//   ....[0]....
.L_41:
        /*1070*/ 	.word	0x00000a30


	//   ....[1]....
        /*1074*/ 	.word	0x0001d090


	//   ....[2]....
        /*1078*/ 	.word	0x0001d0d0


	//   ....[3]....
        /*107c*/ 	.word	0x0001e400


	//   ....[4]....
        /*1080*/ 	.word	0x0001eea0


	//----- nvinfo : EIATTR_MAX_THREADS
	.align		4
.L_42:
        /*1084*/ 	.byte	0x04, 0x05
        /*1086*/ 	.short	(.L_44 - .L_43)
.L_43:
        /*1088*/ 	.word	0x00000180
        /*108c*/ 	.word	0x00000001
        /*1090*/ 	.word	0x00000001


	//----- nvinfo : EIATTR_CRS_STACK_SIZE
	.align		4
.L_44:
        /*1094*/ 	.byte	0x04, 0x1e
        /*1096*/ 	.short	(.L_46 - .L_45)
.L_45:
        /*1098*/ 	.word	0x00000000


	//----- nvinfo : EIATTR_CBANK_PARAM_SIZE
	.align		4
.L_46:
        /*109c*/ 	.byte	0x03, 0x19
        /*109e*/ 	.short	0x0870


	//----- nvinfo : EIATTR_PARAM_CBANK
	.align		4
        /*10a0*/ 	.byte	0x04, 0x0a
        /*10a2*/ 	.short	(.L_48 - .L_47)
	.align		4
.L_47:
        /*10a4*/ 	.word	index@(.nv.constant0._ZN7cutlass13device_kernelINS_4fmha6kernel28FmhaKernelTmaWarpSpecializedINS1_10collective30FmhaMainloopTmaWarpSpecializedINS_6half_tEffN4cute5tupleIJNS7_1CILi128EEENS9_ILi256EEENS9_ILi224EEEEEENS8_IJiNS9_ILi1EEENS8_IJiiEEEEEESG_SG_NS4_14ResidualFusionEJEEENS4_15FmhaFwdEpilogueIS6_fNS8_IJNS9_ILi64EEESC_SB_EEEEENS2_23IndividualTileSchedulerEJEEEEEvNT_6ParamsE)
        /*10a8*/ 	.short	0x0210
        /*10aa*/ 	.short	0x0870


	//----- nvinfo : EIATTR_SW_WAR
	.align		4
.L_48:
        /*10ac*/ 	.byte	0x04, 0x36
        /*10ae*/ 	.short	(.L_50 - .L_49)
.L_49:
        /*10b0*/ 	.word	0x00000008
.L_50:


//--------------------- .nv.callgraph             --------------------------
	.section	.nv.callgraph,"",@"SHT_CUDA_CALLGRAPH"
	.align	4
	.sectionentsize	8
	.align		4
        /*0000*/ 	.word	0x00000000
	.align		4
        /*0004*/ 	.word	0xffffffff
	.align		4
        /*0008*/ 	.word	index@(_ZN7cutlass13device_kernelINS_4fmha6kernel28FmhaKernelTmaWarpSpecializedINS1_10collective30FmhaMainloopTmaWarpSpecializedINS_6half_tEffN4cute5tupleIJNS7_1CILi128EEENS9_ILi256EEENS9_ILi224EEEEEENS8_IJiNS9_ILi1EEENS8_IJiiEEEEEESG_SG_NS4_14ResidualFusionEJEEENS4_15FmhaFwdEpilogueIS6_fNS8_IJNS9_ILi64EEESC_SB_EEEEENS2_23IndividualTileSchedulerEJEEEEEvNT_6ParamsE)
	.align		4
        /*000c*/ 	.word	index@(__assertfail)
	.align		4
        /*0010*/ 	.word	0x00000000
	.align		4
        /*0014*/ 	.word	0xfffffffe
	.align		4
        /*0018*/ 	.word	0x00000000
	.align		4
        /*001c*/ 	.word	0xfffffffd
	.align		4
        /*0020*/ 	.word	0x00000000
	.align		4
        /*0024*/ 	.word	0xfffffffc


//--------------------- .nv.constant4             --------------------------
	.section	.nv.constant4,"a",@progbits
	.align	8
	.align		8
.nv.constant4:
        /*0000*/ 	.dword	__assertfail
	.align		8
        /*0008*/ 	.dword	__unnamed_1
	.align		8
        /*0010*/ 	.dword	__unnamed_2
	.align		8
        /*0018*/ 	.dword	_ZN39_INTERNAL_0dc26d49_4_k_cu_2fa77ea4_29574cuda3std3__45__cpo5beginE
	.align		8
        /*0020*/ 	.dword	_ZN39_INTERNAL_0dc26d49_4_k_cu_2fa77ea4_29574cuda3std3__45__cpo3endE
	.align		8
        /*0028*/ 	.dword	_ZN39_INTERNAL_0dc26d49_4_k_cu_2fa77ea4_29574cuda3std3__45__cpo6cbeginE
	.align		8
        /*0030*/ 	.dword	_ZN39_INTERNAL_0dc26d49_4_k_cu_2fa77ea4_29574cuda3std3__45__cpo4cendE
	.align		8
        /*0038*/ 	.dword	_ZN39_INTERNAL_0dc26d49_4_k_cu_2fa77ea4_29574cuda3std3__441_GLOBAL__N__0dc26d49_4_k_cu_2fa77ea4_29576ignoreE
	.align		8
        /*0040*/ 	.dword	_ZN39_INTERNAL_0dc26d49_4_k_cu_2fa77ea4_29574cuda3std3__419piecewise_constructE
	.align		8
        /*0048*/ 	.dword	_ZN39_INTERNAL_0dc26d49_4_k_cu_2fa77ea4_29574cuda3std3__48in_placeE
	.align		8
        /*0050*/ 	.dword	_ZN39_INTERNAL_0dc26d49_4_k_cu_2fa77ea4_29574cuda3std6ranges3__45__cpo4swapE
	.align		8
        /*0058*/ 	.dword	_ZN39_INTERNAL_0dc26d49_4_k_cu_2fa77ea4_29574cuda3std6ranges3__45__cpo9iter_moveE
	.align		8
        /*0060*/ 	.dword	_ZN39_INTERNAL_0dc26d49_4_k_cu_2fa77ea4_29574cute7productE
	.align		8
        /*0068*/ 	.dword	_ZN39_INTERNAL_0dc26d49_4_k_cu_2fa77ea4_29574cute1_E
	.align		8
        /*0070*/ 	.dword	$str$24
	.align		8
        /*0078*/ 	.dword	$str$25


//--------------------- .text._ZN7cutlass13device_kernelINS_4fmha6kernel28FmhaKernelTmaWarpSpecializedINS1_10collective30FmhaMainloopTmaWarpSpecializedINS_6half_tEffN4cute5tupleIJNS7_1CILi128EEENS9_ILi256EEENS9_ILi224EEEEEENS8_IJiNS9_ILi1EEENS8_IJiiEEEEEESG_SG_NS4_14ResidualFusionEJEEENS4_15FmhaFwdEpilogueIS6_fNS8_IJNS9_ILi64EEESC_SB_EEEEENS2_23IndividualTileSchedulerEJEEEEEvNT_6ParamsE --------------------------
	.section	.text._ZN7cutlass13device_kernelINS_4fmha6kernel28FmhaKernelTmaWarpSpecializedINS1_10collective30FmhaMainloopTmaWarpSpecializedINS_6half_tEffN4cute5tupleIJNS7_1CILi128EEENS9_ILi256EEENS9_ILi224EEEEEENS8_IJiNS9_ILi1EEENS8_IJiiEEEEEESG_SG_NS4_14ResidualFusionEJEEENS4_15FmhaFwdEpilogueIS6_fNS8_IJNS9_ILi64EEESC_SB_EEEEENS2_23IndividualTileSchedulerEJEEEEEvNT_6ParamsE,"ax",@progbits
	.align	128
.text._ZN7cutlass13device_kernelINS_4fmha6kernel28FmhaKernelTmaWarpSpecializedINS1_10collective30FmhaMainloopTmaWarpSpecializedINS_6half_tEffN4cute5tupleIJNS7_1CILi128EEENS9_ILi256EEENS9_ILi224EEEEEENS8_IJiNS9_ILi1EEENS8_IJiiEEEEEESG_SG_NS4_14ResidualFusionEJEEENS4_15FmhaFwdEpilogueIS6_fNS8_IJNS9_ILi64EEESC_SB_EEEEENS2_23IndividualTileSchedulerEJEEEEEvNT_6ParamsE:
        .type           _ZN7cutlass13device_kernelINS_4fmha6kernel28FmhaKernelTmaWarpSpecializedINS1_10collective30FmhaMainloopTmaWarpSpecializedINS_6half_tEffN4cute5tupleIJNS7_1CILi128EEENS9_ILi256EEENS9_ILi224EEEEEENS8_IJiNS9_ILi1EEENS8_IJiiEEEEEESG_SG_NS4_14ResidualFusionEJEEENS4_15FmhaFwdEpilogueIS6_fNS8_IJNS9_ILi64EEESC_SB_EEEEENS2_23IndividualTileSchedulerEJEEEEEvNT_6ParamsE,@function
        .size           _ZN7cutlass13device_kernelINS_4fmha6kernel28FmhaKernelTmaWarpSpecializedINS1_10collective30FmhaMainloopTmaWarpSpecializedINS_6half_tEffN4cute5tupleIJNS7_1CILi128EEENS9_ILi256EEENS9_ILi224EEEEEENS8_IJiNS9_ILi1EEENS8_IJiiEEEEEESG_SG_NS4_14ResidualFusionEJEEENS4_15FmhaFwdEpilogueIS6_fNS8_IJNS9_ILi64EEESC_SB_EEEEENS2_23IndividualTileSchedulerEJEEEEEvNT_6ParamsE,(.L_x_129 - _ZN7cutlass13device_kernelINS_4fmha6kernel28FmhaKernelTmaWarpSpecializedINS1_10collective30FmhaMainloopTmaWarpSpecializedINS_6half_tEffN4cute5tupleIJNS7_1CILi128EEENS9_ILi256EEENS9_ILi224EEEEEENS8_IJiNS9_ILi1EEENS8_IJiiEEEEEESG_SG_NS4_14ResidualFusionEJEEENS4_15FmhaFwdEpilogueIS6_fNS8_IJNS9_ILi64EEESC_SB_EEEEENS2_23IndividualTileSchedulerEJEEEEEvNT_6ParamsE)
        .other          _ZN7cutlass13device_kernelINS_4fmha6kernel28FmhaKernelTmaWarpSpecializedINS1_10collective30FmhaMainloopTmaWarpSpecializedINS_6half_tEffN4cute5tupleIJNS7_1CILi128EEENS9_ILi256EEENS9_ILi224EEEEEENS8_IJiNS9_ILi1EEENS8_IJiiEEEEEESG_SG_NS4_14ResidualFusionEJEEENS4_15FmhaFwdEpilogueIS6_fNS8_IJNS9_ILi64EEESC_SB_EEEEENS2_23IndividualTileSchedulerEJEEEEEvNT_6ParamsE,@"STO_CUDA_ENTRY STV_DEFAULT"
_ZN7cutlass13device_kernelINS_4fmha6kernel28FmhaKernelTmaWarpSpecializedINS1_10collective30FmhaMainloopTmaWarpSpecializedINS_6half_tEffN4cute5tupleIJNS7_1CILi128EEENS9_ILi256EEENS9_ILi224EEEEEENS8_IJiNS9_ILi1EEENS8_IJiiEEEEEESG_SG_NS4_14ResidualFusionEJEEENS4_15FmhaFwdEpilogueIS6_fNS8_IJNS9_ILi64EEESC_SB_EEEEENS2_23IndividualTileSchedulerEJEEEEEvNT_6ParamsE:
[----:B------:R-:W1:Y:S02]  /*0000*/  LDC R1, c[0x0][0x28] ;  /* 0x00000a00ff017b82 */ /* 0x000e640000000800 */
[----:B-1----:R-:W-:Y:S01]  /*0010*/  IADD3 R1, R1, -0x118, RZ ;  /* 0xfffffee801017810 */ /* 0x002fe20007ffe0ff */
[----:B------:R-:W1:Y:S01]  /*0020*/  S2R R0, SR_TID.X ;  /* 0x0000000000007919 */ /* 0x000e620000002100 */
[----:B------:R-:W-:Y:S01]  /*0030*/  ELECT P1, URZ, PT ;  /* 0x00000000003f782f */ /* 0x000fe20003820000 */
[----:B------:R-:W-:Y:S01]  /*0040*/  BSSY B0, `(.L_x_0) ;  /* 0x0000017000007945 */ /* 0x000fe20003800000 */
[----:B-1----:R-:W-:-:S05]  /*0050*/  SHF.R.U32.HI R2, RZ, 0x5, R0 ;  /* 0x00000005ff027819 */ /* 0x002fca0000011600 */
[----:B------:R-:W1:Y:S02]  /*0060*/  SHFL.IDX PT, R3, R2, RZ, 0x1f ;  /* 0x00001fff02037589 */ /* 0x000e6400000e0000 */
[----:B-1----:R-:W-:Y:S02]  /*0070*/  R2UR UR4, R3 ;  /* 0x00000000030472ca */ /* 0x002fe400000e0000 */
[----:B------:R-:W-:-:S06]  /*0080*/  SHF.R.U32.HI R3, RZ, 0x7, R0 ;  /* 0x00000007ff037819 */ /* 0x000fcc0000011600 */
[----:B------:R-:W1:Y:S05]  /*0090*/  SHFL.IDX PT, R3, R3, RZ, 0x1f ;  /* 0x00001fff03037589 */ /* 0x000e6a00000e0000 */
[----:B------:R-:W-:Y:S02]  /*00a0*/  USHF.R.S32.HI UR5, URZ, 0x1f, UR4 ;  /* 0x0000001f3f057899 */ /* 0x000fe40008011404 */
[----:B------:R-:W-:Y:S02]  /*00b0*/  ISETP.NE.OR P0, PT, RZ, UR4, !P1 ;  /* 0x00000004ff007c0c */ /* 0x000fe4000cf05670 */
[----:B------:R-:W-:-:S04]  /*00c0*/  ULEA.HI UR5, UR5, UR4, URZ, 0x2 ;  /* 0x0000000405057291 */ /* 0x000fc8000f8f103f */
[----:B------:R-:W-:-:S04]  /*00d0*/  ULOP3.LUT UR5, UR5, 0xfffffffc, URZ, 0xc0, !UPT ;  /* 0xfffffffc05057892 */ /* 0x000fc8000f8ec03f */
[----:B------:R-:W-:-:S03]  /*00e0*/  UIADD3 UR8, UR4, -UR5, URZ ;  /* 0x8000000504087290 */ /* 0x000fc6000fffe03f */
[----:B------:R-:W-:Y:S09]  /*00f0*/  @P0 BRA `(.L_x_1) ;  /* 0x00000000002c0947 */ /* 0x000ff20003800000 */
[----:B------:R-:W-:Y:S02]  /*0100*/  ULDC.64 UR4, c[0x0][0x198] ;  /* 0x0000660000047ab9 */ /* 0x000fe40000000a00 */
[----:B------:R-:W-:Y:S02]  /*0110*/  UIADD3 UR6, UP0, UR4, 0xf0, URZ ;  /* 0x000000f004067890 */ /* 0x000fe4000ff1e03f */
[----:B------:R-:W-:Y:S02]  /*0120*/  UIADD3 UR10, UP1, UR4, 0x1f0, URZ ;  /* 0x000001f0040a7890 */ /* 0x000fe4000ff3e03f */
[----:B------:R-:W-:Y:S02]  /*0130*/  UIADD3 UR4, UP2, UR4, 0x2f0, URZ ;  /* 0x000002f004047890 */ /* 0x000fe4000ff5e03f */
[----:B------:R-:W-:Y:S02]  /*0140*/  UIADD3.X UR7, URZ, UR5, URZ, UP0, !UPT ;  /* 0x000000053f077290 */ /* 0x000fe400087fe43f */
[----:B------:R-:W-:-:S02]  /*0150*/  UIADD3.X UR11, URZ, UR5, URZ, UP1, !UPT ;  /* 0x000000053f0b7290 */ /* 0x000fc40008ffe43f */
[----:B------:R-:W-:-:S05]  /*0160*/  UIADD3.X UR5, URZ, UR5, URZ, UP2, !UPT ;  /* 0x000000053f057290 */ /* 0x000fca00097fe43f */
[----:B------:R2:W-:Y:S02]  /*0170*/  UTMACCTL.PF [UR6] ;  /* 0x00000000060079b9 */ /* 0x0005e40008040000 */
[----:B------:R2:W-:Y:S02]  /*0180*/  UTMACCTL.PF [UR10] ;  /* 0x000000000a0079b9 */ /* 0x0005e40008040000 */
[----:B------:R2:W-:Y:S02]  /*0190*/  UTMACCTL.PF [UR4] ;  /* 0x00000000040079b9 */ /* 0x0005e40008040000 */
[----:B--2---:R-:W-:Y:S01]  /*01a0*/  NOP ;  /* 0x0000000000007918 */ /* 0x004fe20000000000 */
.L_x_1:
[----:B------:R-:W-:Y:S05]  /*01b0*/  BSYNC B0 ;  /* 0x0000000000007941 */ /* 0x000fea0003800000 */
.L_x_0:
[----:B------:R-:W2:Y:S01]  /*01c0*/  SHFL.IDX PT, R4, R2, RZ, 0x1f ;  /* 0x00001fff02047589 */ /* 0x000ea200000e0000 */
[----:B-1----:R-:W-:Y:S01]  /*01d0*/  R2UR UR4, R3 ;  /* 0x00000000030472ca */ /* 0x002fe200000e0000 */
[----:B------:R-:W-:-:S12]  /*01e0*/  UISETP.NE.AND UP0, UPT, UR8, 0x1, UPT ;  /* 0x000000010800788c */ /* 0x000fd8000bf05270 */
[----:B------:R-:W-:Y:S01]  /*01f0*/  MOV R5, UR4 ;  /* 0x0000000400057c02 */ /* 0x000fe20008000f00 */
[----:B------:R-:W-:Y:S02]  /*0200*/  UIADD3 UR10, UR4, -0x1, URZ ;  /* 0xffffffff040a7890 */ /* 0x000fe4000fffe03f */
[----:B------:R-:W-:Y:S02]  /*0210*/  UISETP.EQ.AND UP0, UPT, UR4, URZ, !UP0 ;  /* 0x0000003f0400728c */ /* 0x000fe4000c702270 */
[----:B------:R1:W-:Y:S01]  /*0220*/  STL [R1+0xa8], R5 ;  /* 0x0000a80501007387 */ /* 0x0003e20000100800 */
[----:B------:R-:W-:Y:S02]  /*0230*/  UISETP.GE.U32.AND UP1, UPT, UR10, 0x4, UPT ;  /* 0x000000040a00788c */ /* 0x000fe4000bf26070 */
[----:B------:R-:W-:Y:S01]  /*0240*/  USEL UR15, URZ, 0x1, !UP0 ;  /* 0x000000013f0f7887 */ /* 0x000fe2000c000000 */
[----:B--2---:R-:W-:-:S03]  /*0250*/  ISETP.NE.AND P0, PT, R4, RZ, PT ;  /* 0x000000ff0400720c */ /* 0x004fc60003f05270 */
[----:B------:R-:W-:-:S10]  /*0260*/  USEL UR15, UR15, 0x2, UP1 ;  /* 0x000000020f0f7887 */ /* 0x000fd40008800000 */
[----:B-1----:R-:W-:Y:S05]  /*0270*/  @P0 BRA `(.L_x_2) ;  /* 0x0000000000480947 */ /* 0x002fea0003800000 */
[----:B------:R-:W1:Y:S01]  /*0280*/  S2UR UR9, SR_CgaCtaId ;  /* 0x00000000000979c3 */ /* 0x000e620000008800 */
[----:B------:R-:W-:Y:S01]  /*0290*/  UMOV UR4, 0x400 ;  /* 0x0000040000047882 */ /* 0x000fe20000000000 */
[----:B------:R-:W-:Y:S01]  /*02a0*/  UMOV UR5, 0x1 ;  /* 0x0000000100057882 */ /* 0x000fe20000000000 */
[----:B------:R-:W-:Y:S01]  /*02b0*/  UMOV UR6, 0x80 ;  /* 0x0000008000067882 */ /* 0x000fe20000000000 */
[----:B------:R-:W-:Y:S01]  /*02c0*/  ELECT P0, URZ, PT ;  /* 0x00000000003f782f */ /* 0x000fe20003800000 */
[----:B------:R-:W-:-:S04]  /*02d0*/  UIADD3 UR6, -UR6, 0x100000, URZ ;  /* 0x0010000006067890 */ /* 0x000fc8000fffe13f */
[----:B------:R-:W-:Y:S02]  /*02e0*/  USHF.L.U32 UR7, UR6, 0xb, URZ ;  /* 0x0000000b06077899 */ /* 0x000fe4000800063f */
[----:B------:R-:W-:Y:S02]  /*02f0*/  USHF.L.U32 UR6, UR6, 0x1, URZ ;  /* 0x0000000106067899 */ /* 0x000fe4000800063f */
[----:B-1----:R-:W-:Y:S02]  /*0300*/  ULEA UR9, UR9, UR4, 0x18 ;  /* 0x0000000409097291 */ /* 0x002fe4000f8ec03f */
[----:B------:R-:W-:-:S04]  /*0310*/  UIADD3 UR4, -UR5, 0x100000, URZ ;  /* 0x0010000005047890 */ /* 0x000fc8000fffe13f */
[----:B------:R-:W-:Y:S02]  /*0320*/  USHF.L.U32 UR5, UR4, 0xb, URZ ;  /* 0x0000000b04057899 */ /* 0x000fe4000800063f */
[----:B------:R-:W-:Y:S01]  /*0330*/  USHF.L.U32 UR4, UR4, 0x1, URZ ;  /* 0x0000000104047899 */ /* 0x000fe2000800063f */
[----:B------:R-:W1:Y:S11]  /*0340*/  FENCE.VIEW.ASYNC.S ;  /* 0x00000000000073c6 */ /* 0x000e760000000000 */
[----:B-1----:R1:W2:Y:S01]  /*0350*/  SYNCS.EXCH.64 URZ, [UR9+0x9a050], UR4 ;  /* 0x09a05004093f75b2 */ /* 0x0022a20008000100 */
[----:B------:R1:W3:Y:S01]  /*0360*/  SYNCS.EXCH.64 URZ, [UR9+0x9a060], UR6 ;  /* 0x09a06006093f75b2 */ /* 0x0002e20008000100 */
[----:B------:R1:W4:Y:S01]  /*0370*/  SYNCS.EXCH.64 URZ, [UR9+0x9a058], UR4 ;  /* 0x09a05804093f75b2 */ /* 0x0003220008000100 */
[----:B------:R1:W1:Y:S01]  /*0380*/  SYNCS.EXCH.64 URZ, [UR9+0x9a068], UR6 ;  /* 0x09a06806093f75b2 */ /* 0x0002620008000100 */
[----:B------:R-:W-:Y:S01]  /*0390*/  NOP ;  /* 0x0000000000007918 */ /* 0x000fe20000000000 */
.L_x_2:
[----:B------:R-:W5:Y:S01]  /*03a0*/  SHFL.IDX PT, R3, R2, RZ, 0x1f ;  /* 0x00001fff02037589 */ /* 0x000f6200000e0000 */
[----:B------:R-:W-:Y:S01]  /*03b0*/  NOP ;  /* 0x0000000000007918 */ /* 0x000fe20000000000 */
[----:B-----5:R-:W-:-:S13]  /*03c0*/  ISETP.NE.AND P0, PT, R3, RZ, PT ;  /* 0x000000ff0300720c */ /* 0x020fda0003f05270 */
[----:B------:R-:W-:Y:S05]  /*03d0*/  @P0 BRA `(.L_x_3) ;  /* 0x0000000000600947 */ /* 0x000fea0003800000 */
[----:B-1----:R-:W1:Y:S01]  /*03e0*/  S2UR UR5, SR_CgaCtaId ;  /* 0x00000000000579c3 */ /* 0x002e620000008800 */
[----:B------:R-:W-:Y:S01]  /*03f0*/  UMOV UR4, 0x400 ;  /* 0x0000040000047882 */ /* 0x000fe20000000000 */
[----:B------:R-:W-:Y:S01]  /*0400*/  UMOV UR6, 0x1 ;  /* 0x0000000100067882 */ /* 0x000fe20000000000 */
[----:B------:R-:W-:Y:S01]  /*0410*/  UMOV UR11, 0x100 ;  /* 0x00000100000b7882 */ /* 0x000fe20000000000 */
[----:B------:R-:W-:-:S04]  /*0420*/  UIADD3 UR6, -UR6, 0x100000, URZ ;  /* 0x0010000006067890 */ /* 0x000fc8000fffe13f */
[----:B------:R-:W-:Y:S02]  /*0430*/  USHF.L.U32 UR7, UR6, 0xb, URZ ;  /* 0x0000000b06077899 */ /* 0x000fe4000800063f */
[----:B------:R-:W-:Y:S01]  /*0440*/  USHF.L.U32 UR6, UR6, 0x1, URZ ;  /* 0x0000000106067899 */ /* 0x000fe2000800063f */
[----:B------:R-:W-:Y:S01]  /*0450*/  ELECT P0, URZ, PT ;  /* 0x00000000003f782f */ /* 0x000fe20003800000 */
[----:B-1----:R-:W-:Y:S02]  /*0460*/  ULEA UR9, UR5, UR4, 0x18 ;  /* 0x0000000405097291 */ /* 0x002fe4000f8ec03f */
[----:B------:R-:W-:-:S04]  /*0470*/  UIADD3 UR4, -UR11, 0x100000, URZ ;  /* 0x001000000b047890 */ /* 0x000fc8000fffe13f */
[----:B------:R-:W-:Y:S02]  /*0480*/  USHF.L.U32 UR5, UR4, 0xb, URZ ;  /* 0x0000000b04057899 */ /* 0x000fe4000800063f */
[----:B------:R-:W-:Y:S01]  /*0490*/  USHF.L.U32 UR4, UR4, 0x1, URZ ;  /* 0x0000000104047899 */ /* 0x000fe2000800063f */
[----:B------:R-:W1:Y:S03]  /*04a0*/  FENCE.VIEW.ASYNC.S ;  /* 0x00000000000073c6 */ /* 0x000e660000000000 */
[----:B-1----:R1:W1:Y:S08]  /*04b0*/  SYNCS.EXCH.64 URZ, [UR9+0x9a000], UR6 ;  /* 0x09a00006093f75b2 */ /* 0x0022700008000100 */
[----:B------:R1:W1:Y:S01]  /*04c0*/  SYNCS.EXCH.64 URZ, [UR9+0x9a028], UR4 ;  /* 0x09a02804093f75b2 */ /* 0x0002620008000100 */
        /* <DEDUP_REMOVED lines=8> */
[----:B------:R-:W-:Y:S01]  /*0550*/  NOP ;  /* 0x0000000000007918 */ /* 0x000fe20000000000 */
.L_x_3:
        /* <DEDUP_REMOVED lines=21> */
[----:B------:R-:W-:Y:S01]  /*06b0*/  NOP ;  /* 0x0000000000007918 */ /* 0x000fe20000000000 */
.L_x_4:
[----:B------:R-:W5:Y:S01]  /*06c0*/  SHFL.IDX PT, R3, R2, RZ, 0x1f ;  /* 0x00001fff02037589 */ /* 0x000f6200000e0000 */
[----:B------:R-:W-:Y:S01]  /*06d0*/  ELECT P0, URZ, PT ;  /* 0x00000000003f782f */ /* 0x000fe20003800000 */
[----:B------:R-:W-:Y:S01]  /*06e0*/  NOP ;  /* 0x0000000000007918 */ /* 0x000fe20000000000 */
[----:B-1----:R-:W-:Y:S02]  /*06f0*/  UMOV UR4, 0x80 ;  /* 0x0000008000047882 */ /* 0x002fe40000000000 */
[C---:B-----5:R-:W-:Y:S02]  /*0700*/  ISETP.NE.OR P0, PT, R3.reuse, RZ, !P0 ;  /* 0x000000ff0300720c */ /* 0x060fe40004705670 */
[----:B------:R-:W-:-:S11]  /*0710*/  ISETP.NE.AND P2, PT, R3, RZ, PT ;  /* 0x000000ff0300720c */ /* 0x000fd60003f45270 */
[----:B------:R-:W-:Y:S01]  /*0720*/  VOTEU.ALL UP0, P0 ;  /* 0x00000000003f7886 */ /* 0x000fe20000000000 */
[----:B------:R-:W-:Y:S01]  /*0730*/  VOTEU.ALL UP2, P0 ;  /* 0x00000000003f7886 */ /* 0x000fe20000040000 */
[----:B------:R-:W-:Y:S01]  /*0740*/  VOTEU.ALL UP3, P0 ;  /* 0x00000000003f7886 */ /* 0x000fe20000060000 */
[----:B------:R-:W-:Y:S02]  /*0750*/  VOTEU.ALL UP4, P0 ;  /* 0x00000000003f7886 */ /* 0x000fe40000080000 */
[----:B------:R-:W1:Y:S01]  /*0760*/  @!UP0 S2UR UR7, SR_CgaCtaId ;  /* 0x00000000000789c3 */ /* 0x000e620000008800 */
[----:B------:R-:W-:Y:S01]  /*0770*/  @!UP0 UMOV UR6, 0x400 ;  /* 0x0000040000068882 */ /* 0x000fe20000000000 */
[----:B------:R-:W-:-:S04]  /*0780*/  @!UP0 UIADD3 UR4, -UR4, 0x100000, URZ ;  /* 0x0010000004048890 */ /* 0x000fc8000fffe13f */
[----:B------:R-:W-:Y:S02]  /*0790*/  @!UP0 USHF.L.U32 UR5, UR4, 0xb, URZ ;  /* 0x0000000b04058899 */ /* 0x000fe4000800063f */
[----:B------:R-:W-:Y:S02]  /*07a0*/  @!UP0 USHF.L.U32 UR4, UR4, 0x1, URZ ;  /* 0x0000000104048899 */ /* 0x000fe4000800063f */
[----:B-1----:R-:W-:Y:S01]  /*07b0*/  @!UP0 ULEA UR6, UR7, UR6, 0x18 ;  /* 0x0000000607068291 */ /* 0x002fe2000f8ec03f */
[----:B------:R-:W-:Y:S01]  /*07c0*/  VOTEU.ALL UP0, P0 ;  /* 0x00000000003f7886 */ /* 0x000fe20000000000 */
[----:B------:R-:W1:Y:S10]  /*07d0*/  FENCE.VIEW.ASYNC.S ;  /* 0x00000000000073c6 */ /* 0x000e740000000000 */
[----:B-1----:R1:W1:Y:S01]  /*07e0*/  @!UP0 SYNCS.EXCH.64 URZ, [UR6+0x9a090], UR4 ;  /* 0x09a09004063f85b2 */ /* 0x0022620008000100 */
[----:B------:R1:W1:Y:S01]  /*07f0*/  @!UP2 SYNCS.EXCH.64 URZ, [UR6+0x9a098], UR4 ;  /* 0x09a09804063fa5b2 */ /* 0x0002620008000100 */
[----:B------:R1:W1:Y:S01]  /*0800*/  @!UP3 SYNCS.EXCH.64 URZ, [UR6+0x9a0a0], UR4 ;  /* 0x09a0a004063fb5b2 */ /* 0x0002620008000100 */
[----:B------:R1:W1:Y:S01]  /*0810*/  @!UP4 SYNCS.EXCH.64 URZ, [UR6+0x9a0a8], UR4 ;  /* 0x09a0a804063fc5b2 */ /* 0x0002620008000100 */
[----:B------:R-:W-:Y:S01]  /*0820*/  NOP ;  /* 0x0000000000007918 */ /* 0x000fe20000000000 */
[----:B------:R-:W-:Y:S05]  /*0830*/  @P2 BRA `(.L_x_5) ;  /* 0x0000000000582947 */ /* 0x000fea0003800000 */
[----:B-1----:R-:W1:Y:S01]  /*0840*/  S2UR UR5, SR_CgaCtaId ;  /* 0x00000000000579c3 */ /* 0x002e620000008800 */
[----:B------:R-:W-:Y:S01]  /*0850*/  UMOV UR4, 0x400 ;  /* 0x0000040000047882 */ /* 0x000fe20000000000 */
[----:B------:R-:W-:Y:S01]  /*0860*/  UMOV UR6, 0x20 ;  /* 0x0000002000067882 */ /* 0x000fe20000000000 */
[----:B------:R-:W-:Y:S01]  /*0870*/  UMOV UR7, 0x80 ;  /* 0x0000008000077882 */ /* 0x000fe20000000000 */
[----:B------:R-:W-:Y:S01]  /*0880*/  ELECT P0, URZ, PT ;  /* 0x00000000003f782f */ /* 0x000fe20003800000 */
[----:B-1----:R-:W-:Y:S02]  /*0890*/  ULEA UR9, UR5, UR4, 0x18 ;  /* 0x0000000405097291 */ /* 0x002fe4000f8ec03f */
[----:B------:R-:W-:-:S04]  /*08a0*/  UIADD3 UR4, -UR6, 0x100000, URZ ;  /* 0x0010000006047890 */ /* 0x000fc8000fffe13f */
[----:B------:R-:W-:Y:S02]  /*08b0*/  USHF.L.U32 UR5, UR4, 0xb, URZ ;  /* 0x0000000b04057899 */ /* 0x000fe4000800063f */
[----:B------:R-:W-:Y:S02]  /*08c0*/  USHF.L.U32 UR4, UR4, 0x1, URZ ;  /* 0x0000000104047899 */ /* 0x000fe4000800063f */
        /* <DEDUP_REMOVED lines=13> */
.L_x_5:
[----:B-1----:R-:W-:Y:S01]  /*09a0*/  R2UR UR4, R5 ;  /* 0x00000000050472ca */ /* 0x002fe200000e0000 */
[----:B------:R-:W-:Y:S01]  /*09b0*/  NOP ;  /* 0x0000000000007918 */ /* 0x000fe20000000000 */
[----:B------:R-:W-:Y:S01]  /*09c0*/  MOV R2, UR8 ;  /* 0x0000000800027c02 */ /* 0x000fe20008000f00 */
[----:B--234-:R-:W-:Y:S03]  /*09d0*/  BAR.SYNC.DEFER_BLOCKING 0x0 ;  /* 0x0000000000007b1d */ /* 0x01cfe60000010000 */
[----:B------:R-:W-:-:S07]  /*09e0*/  ISETP.EQ.AND P2, PT, R2, 0x1, P1 ;  /* 0x000000010200780c */ /* 0x000fce0000f42270 */
[----:B------:R-:W-:-:S13]  /*09f0*/  ISETP.NE.AND P0, PT, RZ, UR4, PT ;  /* 0x00000004ff007c0c */ /* 0x000fda000bf05270 */
[----:B------:R-:W-:Y:S05]  /*0a00*/  @!P0 BRA `(.L_x_6) ;  /* 0x000001c400a48947 */ /* 0x000fea0003800000 */
[----:B------:R-:W-:-:S06]  /*0a10*/  UISETP.GT.U32.AND UP0, UPT, UR10, 0x3, UPT ;  /* 0x000000030a00788c */ /* 0x000fcc000bf04070 */
[----:B------:R-:W-:-:S13]  /*0a20*/  PLOP3.LUT P0, PT, PT, PT, UP0, 0x80, 0x0 ;  /* 0x000000000000781c */ /* 0x000fda0003f0f008 */
[----:B------:R-:W-:Y:S05]  /*0a30*/  @P0 EXIT ;  /* 0x000000000000094d */ /* 0x000fea0003800000 */
.L_x_7:
[----:B------:R-:W-:-:S08]  /*0a40*/  NOP ;  /* 0x0000000000007918 */ /* 0x000fd00000000000 */
[----:B------:R-:W1:Y:S02]  /*0a50*/  USETMAXREG.TRY_ALLOC.CTAPOOL UP0, 0xf0 ;  /* 0x000000f0000079c8 */ /* 0x000e640008000600 */
[----:B-1----:R-:W-:-:S13]  /*0a60*/  PLOP3.LUT P0, PT, PT, PT, UP0, 0x80, 0x0 ;  /* 0x000000000000781c */ /* 0x002fda0003f0f008 */
[----:B------:R-:W-:Y:S05]  /*0a70*/  @!P0 BRA `(.L_x_7) ;  /* 0xfffffffc00f08947 */ /* 0x000fea000383ffff */
[----:B------:R-:W2:Y:S01]  /*0a80*/  LDL R3, [R1+0xa8] ;  /* 0x0000a80001037983 */ /* 0x000ea20000100800 */
[----:B------:R-:W1:Y:S01]  /*0a90*/  S2UR UR5, SR_CTAID.X ;  /* 0x00000000000579c3 */ /* 0x000e620000002500 */
[----:B------:R-:W-:Y:S01]  /*0aa0*/  UMOV UR11, URZ ;  /* 0x0000003f000b7c82 */ /* 0x000fe20008000000 */
[----:B-1----:R-:W-:-:S05]  /*0ab0*/  MOV R2, UR5 ;  /* 0x0000000500027c02 */ /* 0x002fca0008000f00 */
[----:B------:R1:W-:Y:S01]  /*0ac0*/  STL [R1+0xac], R2 ;  /* 0x0000ac0201007387 */ /* 0x0003e20000100800 */
[----:B--2---:R-:W-:-:S13]  /*0ad0*/  R2UR UR4, R3 ;  /* 0x00000000030472ca */ /* 0x004fda00000e0000 */
[----:B------:R-:W-:-:S03]  /*0ae0*/  UISETP.NE.AND UP0, UPT, UR4, 0x1, UPT ;  /* 0x000000010400788c */ /* 0x000fc6000bf05270 */
[----:B------:R-:W-:-:S03]  /*0af0*/  UMOV UR4, URZ ;  /* 0x0000003f00047c82 */ /* 0x000fc60008000000 */
[----:B------:R-:W-:-:S13]  /*0b00*/  PLOP3.LUT P0, PT, PT, PT, UP0, 0x80, 0x0 ;  /* 0x000000000000781c */ /* 0x000fda0003f0f008 */
[----:B-1----:R-:W-:Y:S05]  /*0b10*/  @!P0 BRA `(.L_x_8) ;  /* 0x0000000000488947 */ /* 0x002fea0003800000 */
[----:B------:R-:W-:Y:S01]  /*0b20*/  R2UR UR5, R3 ;  /* 0x00000000030572ca */ /* 0x000fe200000e0000 */
[----:B------:R-:W-:-:S12]  /*0b30*/  UMOV UR11, 0x1 ;  /* 0x00000001000b7882 */ /* 0x000fd80000000000 */
[----:B------:R-:W-:-:S06]  /*0b40*/  UISETP.NE.AND UP0, UPT, UR5, 0x2, UPT ;  /* 0x000000020500788c */ /* 0x000fcc000bf05270 */
[----:B------:R-:W-:-:S13]  /*0b50*/  PLOP3.LUT P1, PT, PT, PT, UP0, 0x80, 0x0 ;  /* 0x000000000000781c */ /* 0x000fda0003f2f008 */
[----:B------:R-:W-:Y:S05]  /*0b60*/  @!P1 BRA `(.L_x_8) ;  /* 0x0000000000349947 */ /* 0x000fea0003800000 */
[----:B------:R-:W-:-:S13]  /*0b70*/  R2UR UR4, R3 ;  /* 0x00000000030472ca */ /* 0x000fda00000e0000 */
[----:B------:R-:W-:-:S06]  /*0b80*/  UISETP.NE.AND UP0, UPT, UR4, 0x3, UPT ;  /* 0x000000030400788c */ /* 0x000fcc000bf05270 */
[----:B------:R-:W-:-:S13]  /*0b90*/  PLOP3.LUT P1, PT, PT, PT, UP0, 0x80, 0x0 ;  /* 0x000000000000781c */ /* 0x000fda0003f2f008 */
[----:B------:R-:W-:Y:S05]  /*0ba0*/  @!P1 BRA `(.L_x_9) ;  /* 0x00000000001c9947 */ /* 0x000fea0003800000 */
[----:B------:R-:W-:-:S13]  /*0bb0*/  R2UR UR4, R3 ;  /* 0x00000000030472ca */ /* 0x000fda00000e0000 */
[----:B------:R-:W-:-:S11]  /*0bc0*/  UISETP.NE.AND UP0, UPT, UR4, 0x4, UPT ;  /* 0x000000040400788c */ /* 0x000fd6000bf05270 */
[----:B------:R-:W-:Y:S01]  /*0bd0*/  @!UP0 UMOV UR4, 0x1 ;  /* 0x0000000100048882 */ /* 0x000fe20000000000 */
[----:B------:R-:W-:Y:S01]  /*0be0*/  @!UP0 UMOV UR11, 0x1 ;  /* 0x00000001000b8882 */ /* 0x000fe20000000000 */
[----:B------:R-:W-:Y:S01]  /*0bf0*/  @UP0 UMOV UR4, URZ ;  /* 0x0000003f00040c82 */ /* 0x000fe20008000000 */
[----:B------:R-:W-:Y:S01]  /*0c00*/  @UP0 UMOV UR11, URZ ;  /* 0x0000003f000b0c82 */ /* 0x000fe20008000000 */
[----:B------:R-:W-:Y:S05]  /*0c10*/  BRA `(.L_x_8) ;  /* 0x0000000000087947 */ /* 0x000fea0003800000 */
.L_x_9:
[----:B------:R-:W-:Y:S01]  /*0c20*/  UMOV UR4, 0x1 ;  /* 0x0000000100047882 */ /* 0x000fe20000000000 */
[----:B------:R-:W-:-:S05]  /*0c30*/  UMOV UR11, URZ ;  /* 0x0000003f000b7c82 */ /* 0x000fca0008000000 */
.L_x_8:
[----:B------:R-:W-:Y:S05]  /*0c40*/  @!P0 BRA `(.L_x_10) ;  /* 0x0000000000748947 */ /* 0x000fea0003800000 */
[----:B------:R-:W-:-:S13]  /*0c50*/  R2UR UR5, R3 ;  /* 0x00000000030572ca */ /* 0x000fda00000e0000 */
        /* <DEDUP_REMOVED lines=10> */
[----:B------:R-:W-:Y:S05]  /*0d00*/  @P0 BRA `(.L_x_13) ;  /* 0x0000000000580947 */ /* 0x000fea0003800000 */
[----:B------:R-:W-:-:S13]  /*0d10*/  R2UR UR5, R2 ;  /* 0x00000000020572ca */ /* 0x000fda00000e0000 */
[----:B------:R-:W-:-:S06]  /*0d20*/  ULEA UR5, UR5, 0x3, 0x1 ;  /* 0x0000000305057891 */ /* 0x000fcc000f8e083f */
[----:B------:R-:W-:-:S05]  /*0d30*/  MOV R2, UR5 ;  /* 0x0000000500027c02 */ /* 0x000fca0008000f00 */
[----:B------:R4:W-:Y:S01]  /*0d40*/  STL [R1+0xac], R2 ;  /* 0x0000ac0201007387 */ /* 0x0009e20000100800 */
[----:B------:R-:W-:Y:S05]  /*0d50*/  BRA `(.L_x_13) ;  /* 0x0000000000447947 */ /* 0x000fea0003800000 */
.L_x_12:
[----:B------:R-:W2:Y:S02]  /*0d60*/  LDL.LU R2, [R1+0xac] ;  /* 0x0000ac0001027983 */ /* 0x000ea40000300800 */
[----:B--2---:R-:W-:-:S13]  /*0d70*/  R2UR UR5, R2 ;  /* 0x00000000020572ca */ /* 0x004fda00000e0000 */
[----:B------:R-:W-:-:S06]  /*0d80*/  ULEA UR5, UR5, 0x2, 0x1 ;  /* 0x0000000205057891 */ /* 0x000fcc000f8e083f */
[----:B------:R-:W-:-:S05]  /*0d90*/  MOV R2, UR5 ;  /* 0x0000000500027c02 */ /* 0x000fca0008000f00 */
[----:B------:R3:W-:Y:S01]  /*0da0*/  STL [R1+0xac], R2 ;  /* 0x0000ac0201007387 */ /* 0x0007e20000100800 */
[----:B------:R-:W-:Y:S05]  /*0db0*/  BRA `(.L_x_13) ;  /* 0x00000000002c7947 */ /* 0x000fea0003800000 */
.L_x_11:
[----:B------:R-:W2:Y:S02]  /*0dc0*/  LDL.LU R2, [R1+0xac] ;  /* 0x0000ac0001027983 */ /* 0x000ea40000300800 */
[----:B--2---:R-:W-:-:S13]  /*0dd0*/  R2UR UR5, R2 ;  /* 0x00000000020572ca */ /* 0x004fda00000e0000 */
[----:B------:R-:W-:-:S06]  /*0de0*/  ULEA UR5, UR5, 0x1, 0x1 ;  /* 0x0000000105057891 */ /* 0x000fcc000f8e083f */
[----:B------:R-:W-:-:S05]  /*0df0*/  MOV R2, UR5 ;  /* 0x0000000500027c02 */ /* 0x000fca0008000f00 */
[----:B------:R2:W-:Y:S01]  /*0e00*/  STL [R1+0xac], R2 ;  /* 0x0000ac0201007387 */ /* 0x0005e20000100800 */
[----:B------:R-:W-:Y:S05]  /*0e10*/  BRA `(.L_x_13) ;  /* 0x0000000000147947 */ /* 0x000fea0003800000 */
.L_x_10:
[----:B------:R-:W2:Y:S02]  /*0e20*/  LDL.LU R2, [R1+0xac] ;  /* 0x0000ac0001027983 */ /* 0x000ea40000300800 */
[----:B--2---:R-:W-:-:S13]  /*0e30*/  R2UR UR5, R2 ;  /* 0x00000000020572ca */ /* 0x004fda00000e0000 */
[----:B------:R-:W-:-:S06]  /*0e40*/  USHF.L.U32 UR5, UR5, 0x1, URZ ;  /* 0x0000000105057899 */ /* 0x000fcc000800063f */
[----:B------:R-:W-:-:S05]  /*0e50*/  MOV R2, UR5 ;  /* 0x0000000500027c02 */ /* 0x000fca0008000f00 */
[----:B------:R1:W-:Y:S02]  /*0e60*/  STL [R1+0xac], R2 ;  /* 0x0000ac0201007387 */ /* 0x0003e40000100800 */
.L_x_13:
[----:B------:R-:W-:-:S04]  /*0e70*/  ULOP3.LUT UR5, UR15, 0x1, URZ, 0xfc, !UPT ;  /* 0x000000010f057892 */ /* 0x000fc8000f8efc3f */
[----:B------:R-:W-:-:S06]  /*0e80*/  UISETP.NE.AND UP0, UPT, UR5, 0x3, UPT ;  /* 0x000000030500788c */ /* 0x000fcc000bf05270 */
[----:B------:R-:W-:-:S13]  /*0e90*/  PLOP3.LUT P0, PT, PT, PT, UP0, 0x80, 0x0 ;  /* 0x000000000000781c */ /* 0x000fda0003f0f008 */
[----:B------:R-:W-:Y:S05]  /*0ea0*/  @!P0 BRA `(.L_x_14) ;  /* 0x0000000000048947 */ /* 0x000fea0003800000 */
[----:B------:R-:W-:Y:S01]  /*0eb0*/  BPT.TRAP 0x1 ;  /* 0x000000040000795c */ /* 0x000fe20000300000 */
.L_x_14:
[----:B------:R-:W5:Y:S01]  /*0ec0*/  S2UR UR6, SR_CgaCtaId ;  /* 0x00000000000679c3 */ /* 0x000f620000008800 */
[----:B------:R-:W-:Y:S01]  /*0ed0*/  UMOV UR5, 0x400 ;  /* 0x0000040000057882 */ /* 0x000fe20000000000 */
[----:B-1234-:R-:W-:-:S04]  /*0ee0*/  MOV R2, UR4 ;  /* 0x0000000400027c02 */ /* 0x01efc80008000f00 */
[----:B------:R-:W-:Y:S01]  /*0ef0*/  SHF.L.U32 R2, R2, 0x1f, RZ ;  /* 0x0000001f02027819 */ /* 0x000fe200000006ff */
[----:B-----5:R-:W-:-:S04]  /*0f00*/  ULEA UR7, UR6, UR5, 0x18 ;  /* 0x0000000506077291 */ /* 0x020fc8000f8ec03f */
[----:B------:R-:W-:Y:S02]  /*0f10*/  ULEA UR5, UR11, UR7, 0x3 ;  /* 0x000000070b057291 */ /* 0x000fe4000f8e183f */
[----:B------:R-:W-:-:S05]  /*0f20*/  MOV R3, UR7 ;  /* 0x0000000700037c02 */ /* 0x000fca0008000f00 */
[----:B------:R1:W-:Y:S02]  /*0f30*/  STL [R1+0x8c], R3 ;  /* 0x00008c0301007387 */ /* 0x0003e40000100800 */
[----:B------:R-:W2:Y:S01]  /*0f40*/  SYNCS.PHASECHK.TRANS64.TRYWAIT P1, [UR5+0x9a050], R2 ;  /* 0x09a05002ff0075a7 */ /* 0x000ea20008020145 */
[----:B-1----:R-:W-:-:S04]  /*0f50*/  SHF.R.S32.HI R3, RZ, 0x1f, R0 ;  /* 0x0000001fff037819 */ /* 0x002fc80000011400 */
[----:B------:R-:W-:-:S04]  /*0f60*/  LEA.HI R3, R3, R0, RZ, 0x7 ;  /* 0x0000000003037211 */ /* 0x000fc800078f38ff */
[----:B------:R-:W-:-:S04]  /*0f70*/  LOP3.LUT R3, R3, 0xffffff80, RZ, 0xc0, !PT ;  /* 0xffffff8003037812 */ /* 0x000fc800078ec0ff */
[----:B------:R-:W-:-:S04]  /*0f80*/  IADD3 R3, -R3, R0, RZ ;  /* 0x0000000003037210 */ /* 0x000fc80007ffe1ff */
[----:B------:R-:W-:-:S04]  /*0f90*/  SHF.R.S32.HI R0, RZ, 0x1f, R3 ;  /* 0x0000001fff007819 */ /* 0x000fc80000011403 */
[----:B------:R-:W-:-:S04]  /*0fa0*/  LEA.HI R0, R0, R3, RZ, 0x2 ;  /* 0x0000000300007211 */ /* 0x000fc800078f10ff */
[----:B------:R-:W-:-:S04]  /*0fb0*/  LOP3.LUT R0, R0, 0x7ffffffc, RZ, 0xc0, !PT ;  /* 0x7ffffffc00007812 */ /* 0x000fc800078ec0ff */
[----:B------:R-:W-:Y:S01]  /*0fc0*/  IADD3 R0, R3, -R0, RZ ;  /* 0x8000000003007210 */ /* 0x000fe20007ffe0ff */
[----:B--2---:R-:W-:Y:S06]  /*0fd0*/  @!P1 BRA `(.L_x_15) ;  /* 0x000001dc00b49947 */ /* 0x004fec0003800000 */
.L_x_111:
[----:B-1----:R-:W-:Y:S01]  /*0fe0*/  SHF.L.U32 R2, R0, 0x1, RZ ;  /* 0x0000000100027819 */ /* 0x002fe200000006ff */
[----:B------:R-:W-:Y:S06]  /*0ff0*/  @!P0 BRA `(.L_x_16) ;  /* 0x0000000000048947 */ /* 0x000fec0003800000 */
[----:B------:R-:W-:Y:S01]  /*1000*/  BPT.TRAP 0x1 ;  /* 0x000000040000795c */ /* 0x000fe20000300000 */
.L_x_16:
[----:B------:R-:W2:Y:S01]  /*1010*/  LDL R0, [R1+0x8c] ;  /* 0x00008c0001007983 */ /* 0x000ea20000100800 */
[----:B------:R-:W-:Y:S02]  /*1020*/  ISETP.NE.AND P2, PT, RZ, UR10, PT ;  /* 0x0000000aff007c0c */ /* 0x000fe4000bf45270 */
[----:B--2---:R-:W-:Y:S02]  /*1030*/  R2UR UR4, R0 ;  /* 0x00000000000472ca */ /* 0x004fe400000e0000 */
[----:B------:R-:W-:-:S11]  /*1040*/  SHF.L.U32 R0, RZ, 0x1f, RZ ;  /* 0x0000001fff007819 */ /* 0x000fd600000006ff */
[----:B------:R-:W1:Y:S01]  /*1050*/  SYNCS.PHASECHK.TRANS64.TRYWAIT P1, [UR4+0x9a000], R0 ;  /* 0x09a00000ff0075a7 */ /* 0x000e620008020144 */
[----:B------:R-:W-:Y:S01]  /*1060*/  UIADD3 UR14, UR4, 0x9a090, URZ ;  /* 0x0009a090040e7890 */ /* 0x000fe2000fffe03f */
[----:B-1----:R-:W-:Y:S11]  /*1070*/  @!P1 BRA `(.L_x_17) ;  /* 0x000001dc00a49947 */ /* 0x002ff60003800000 */
.L_x_112:
[----:B-1----:R-:W2:Y:S02]  /*1080*/  LDL R3, [R1+0xa8] ;  /* 0x0000a80001037983 */ /* 0x002ea40000100800 */
[----:B--2---:R-:W-:Y:S02]  /*1090*/  R2UR UR4, R3 ;  /* 0x00000000030472ca */ /* 0x004fe400000e0000 */
[----:B------:R-:W-:-:S04]  /*10a0*/  SEL R3, RZ, 0x1, P2 ;  /* 0x00000001ff037807 */ /* 0x000fc80001000000 */
[----:B------:R-:W-:-:S07]  /*10b0*/  SHF.L.U32 R3, R3, 0x1f, RZ ;  /* 0x0000001f03037819 */ /* 0x000fce00000006ff */
[----:B------:R-:W-:-:S09]  /*10c0*/  ULEA UR4, UR4, UR14, 0x3 ;  /* 0x0000000e04047291 */ /* 0x000fd2000f8e183f */
[----:B------:R-:W1:Y:S02]  /*10d0*/  SYNCS.PHASECHK.TRANS64.TRYWAIT P1, [UR4+-0x8], R3 ;  /* 0xfffff803ff0075a7 */ /* 0x000e640008020144 */
[----:B-1----:R-:W-:Y:S05]  /*10e0*/  @!P1 BRA `(.L_x_18) ;  /* 0x000001dc00a89947 */ /* 0x002fea0003800000 */
.L_x_113:
[----:B------:R-:W2:Y:S01]  /*10f0*/  LDL R167, [R1+0x8c] ;  /* 0x00008c0001a77983 */ /* 0x000ea20000100800 */
[----:B------:R-:W-:Y:S01]  /*1100*/  WARPGROUP.ARRIVE ;  /* 0x00000000000079c5 */ /* 0x000fe20000000000 */
[----:B------:R-:W-:Y:S01]  /*1110*/  UMOV UR7, 0x80000020 ;  /* 0x8000002000077882 */ /* 0x000fe20000000000 */
[----:B------:R-:W-:Y:S01]  /*1120*/  UMOV UR9, 0x80000020 ;  /* 0x8000002000097882 */ /* 0x000fe20000000000 */
[----:B------:R-:W-:Y:S01]  /*1130*/  MOV R5, UR7 ;  /* 0x0000000700057c02 */ /* 0x000fe20008000f00 */
[----:B------:R-:W-:Y:S01]  /*1140*/  UMOV UR57, 0x80000020 ;  /* 0x8000002000397882 */ /* 0x000fe20000000000 */
        /* <DEDUP_REMOVED lines=11> */
[C---:B-1----:R-:W-:Y:S01]  /*1200*/  IADD3 R3, R2.reuse, 0x1, RZ ;  /* 0x0000000102037810 */ /* 0x042fe20007ffe0ff */
[----:B------:R-:W-:Y:S01]  /*1210*/  ULDC UR22, c[0x0][0x604] ;  /* 0x0001810000167ab9 */ /* 0x000fe20000000800 */
[C---:B------:R-:W-:Y:S01]  /*1220*/  IADD3 R6, R2.reuse, 0xb1, RZ ;  /* 0x000000b102067810 */ /* 0x040fe20007ffe0ff */
[----:B------:R-:W-:Y:S01]  /*1230*/  ULDC UR19, c[0x0][0x604] ;  /* 0x0001810000137ab9 */ /* 0x000fe20000000800 */
[C---:B------:R-:W-:Y:S01]  /*1240*/  IADD3 R7, R2.reuse, 0xb8, RZ ;  /* 0x000000b802077810 */ /* 0x040fe20007ffe0ff */
[----:B------:R-:W-:Y:S01]  /*1250*/  ULDC UR23, c[0x0][0x604] ;  /* 0x0001810000177ab9 */ /* 0x000fe20000000800 */
[----:B------:R-:W-:Y:S01]  /*1260*/  IADD3 R8, R2, 0xf0, RZ ;  /* 0x000000f002087810 */ /* 0x000fe20007ffe0ff */
[----:B------:R-:W-:Y:S01]  /*1270*/  ULDC UR26, c[0x0][0x604] ;  /* 0x00018100001a7ab9 */ /* 0x000fe20000000800 */
[----:B------:R-:W-:-:S04]  /*1280*/  USHF.L.U32 UR10, UR10, 0x3, URZ ;  /* 0x000000030a0a7899 */ /* 0x000fc8000800063f */
[----:B------:R-:W-:Y:S01]  /*1290*/  ULOP3.LUT UR10, UR10, 0x8, URZ, 0xc, !UPT ;  /* 0x000000080a0a7892 */ /* 0x000fe2000f8e0c3f */
[----:B--2---:R-:W-:-:S13]  /*12a0*/  R2UR UR5, R167 ;  /* 0x00000000a70572ca */ /* 0x004fda00000e0000 */
[----:B------:R-:W-:Y:S02]  /*12b0*/  USHF.R.U32.HI UR4, URZ, 0x4, UR5 ;  /* 0x000000043f047899 */ /* 0x000fe40008011605 */
[----:B------:R-:W-:Y:S02]  /*12c0*/  UIADD3 UR5, UR5, 0xe000, URZ ;  /* 0x0000e00005057890 */ /* 0x000fe4000fffe03f */
[----:B------:R-:W-:Y:S02]  /*12d0*/  ULOP3.LUT UR4, UR4, 0x3fff, URZ, 0xc0, !UPT ;  /* 0x00003fff04047892 */ /* 0x000fe4000f8ec03f */
[----:B------:R-:W-:Y:S02]  /*12e0*/  USHF.R.U32.HI UR5, URZ, 0x4, UR5 ;  /* 0x000000043f057899 */ /* 0x000fe40008011605 */
[----:B------:R-:W-:Y:S02]  /*12f0*/  ULOP3.LUT UR4, UR4, 0x10000, URZ, 0xfc, !UPT ;  /* 0x0001000004047892 */ /* 0x000fe4000f8efc3f */
[----:B------:R-:W-:-:S02]  /*1300*/  ULOP3.LUT UR60, UR5, 0x3fff, URZ, 0xc0, !UPT ;  /* 0x00003fff053c7892 */ /* 0x000fc4000f8ec03f */
[----:B------:R-:W-:Y:S02]  /*1310*/  UIMAD UR11, UR11, 0x700, UR4 ;  /* 0x000007000b0b78a4 */ /* 0x000fe4000f8e0204 */
[----:B------:R-:W-:Y:S01]  /*1320*/  ULOP3.LUT UR18, UR60, 0x10000, URZ, 0xfc, !UPT ;  /* 0x000100003c127892 */ /* 0x000fe2000f8efc3f */
[----:B------:R-:W-:Y:S01]  /*1330*/  UMOV UR5, UR7 ;  /* 0x0000000700057c82 */ /* 0x000fe20008000000 */
[----:B------:R-:W-:-:S03]  /*1340*/  UIADD3 UR56, UR11, 0x100, URZ ;  /* 0x000001000b387890 */ /* 0x000fc6000fffe03f */
[----:B------:R-:W-:Y:S01]  /*1350*/  UMOV UR6, UR11 ;  /* 0x0000000b00067c82 */ /* 0x000fe20008000000 */
[----:B------:R-:W-:Y:S01]  /*1360*/  UIADD3 UR58, UR18, 0x400, URZ ;  /* 0x00000400123a7890 */ /* 0x000fe2000fffe03f */
[----:B------:R-:W-:Y:S01]  /*1370*/  MOV R4, UR6 ;  /* 0x0000000600047c02 */ /* 0x000fe20008000f00 */
[----:B------:R-:W-:Y:S01]  /*1380*/  UMOV UR4, UR6 ;  /* 0x0000000600047c82 */ /* 0x000fe20008000000 */
[----:B------:R-:W-:Y:S01]  /*1390*/  UMOV UR6, UR18 ;  /* 0x0000001200067c82 */ /* 0x000fe20008000000 */
[----:B------:R-:W-:Y:S01]  /*13a0*/  UIADD3 UR12, UR11, 0x200, URZ ;  /* 0x000002000b0c7890 */ /* 0x000fe2000fffe03f */
[----:B------:R-:W-:Y:S01]  /*13b0*/  HGMMA.64x256x16.F32 R24, gdesc[UR4], RZ, !UPT, gsb0 ;  /* 0x03e00000041879f0 */ /* 0x000fe2000c0008ff */
[----:B------:R-:W-:Y:S01]  /*13c0*/  UIADD3 UR4, UR11, 0x2, URZ ;  /* 0x000000020b047890 */ /* 0x000fe2000fffe03f */
[----:B------:R1:W-:Y:S01]  /*13d0*/  STL.64 [R1+0xa0], R4 ;  /* 0x0000a00401007387 */ /* 0x0003e20000100a00 */
[----:B------:R-:W-:Y:S01]  /*13e0*/  UIADD3 UR6, UR18, 0x2, URZ ;  /* 0x0000000212067890 */ /* 0x000fe2000fffe03f */
[----:B------:R-:W-:Y:S01]  /*13f0*/  UMOV UR5, UR9 ;  /* 0x0000000900057c82 */ /* 0x000fe20008000000 */
[----:B------:R-:W-:Y:S01]  /*1400*/  UMOV UR7, 0x80000020 ;  /* 0x8000002000077882 */ /* 0x000fe20000000000 */
[----:B------:R-:W-:-:S02]  /*1410*/  UIADD3 UR16, UR11, 0x202, URZ ;  /* 0x000002020b107890 */ /* 0x000fc4000fffe03f */
[----:B------:R-:W-:Y:S01]  /*1420*/  UMOV UR8, UR4 ;  /* 0x0000000400087c82 */ /* 0x000fe20008000000 */
[----:B------:R-:W-:Y:S01]  /*1430*/  UIADD3 UR20, UR11, 0x300, URZ ;  /* 0x000003000b147890 */ /* 0x000fe2000fffe03f */
[----:B------:R-:W-:Y:S01]  /*1440*/  UMOV UR4, UR8 ;  /* 0x0000000800047c82 */ /* 0x000fe20008000000 */
[----:B------:R-:W-:Y:S01]  /*1450*/  UIADD3 UR24, UR11, 0x302, URZ ;  /* 0x000003020b187890 */ /* 0x000fe2000fffe03f */
[----:B-1----:R-:W-:Y:S01]  /*1460*/  MOV R4, UR8 ;  /* 0x0000000800047c02 */ /* 0x002fe20008000f00 */
[----:B------:R-:W-:Y:S01]  /*1470*/  UIADD3 UR8, UR11, 0x102, URZ ;  /* 0x000001020b087890 */ /* 0x000fe2000fffe03f */
[----:B------:R-:W-:Y:S01]  /*1480*/  MOV R5, UR9 ;  /* 0x0000000900057c02 */ /* 0x000fe20008000f00 */
[----:B------:R-:W-:Y:S01]  /*1490*/  UMOV UR9, 0x80000020 ;  /* 0x8000002000097882 */ /* 0x000fe20000000000 */
[----:B------:R-:W-:Y:S02]  /*14a0*/  UIADD3 UR28, UR11, 0x400, URZ ;  /* 0x000004000b1c7890 */ /* 0x000fe4000fffe03f */
[----:B------:R-:W-:Y:S01]  /*14b0*/  UIADD3 UR32, UR11, 0x402, URZ ;  /* 0x000004020b207890 */ /* 0x000fe2000fffe03f */
[----:B------:R1:W-:Y:S01]  /*14c0*/  STL.64 [R1+0x98], R4 ;  /* 0x0000980401007387 */ /* 0x0003e20000100a00 */
[----:B------:R-:W-:-:S02]  /*14d0*/  UIADD3 UR36, UR11, 0x500, URZ ;  /* 0x000005000b247890 */ /* 0x000fc4000fffe03f */
[----:B------:R-:W-:Y:S02]  /*14e0*/  UIADD3 UR40, UR11, 0x502, URZ ;  /* 0x000005020b287890 */ /* 0x000fe4000fffe03f */
[----:B------:R-:W-:Y:S02]  /*14f0*/  UIADD3 UR44, UR11, 0x600, URZ ;  /* 0x000006000b2c7890 */ /* 0x000fe4000fffe03f */
[----:B------:R-:W-:-:S03]  /*1500*/  UIADD3 UR52, UR11, 0x602, URZ ;  /* 0x000006020b347890 */ /* 0x000fc6000fffe03f */
[----:B------:R-:W-:Y:S01]  /*1510*/  ULDC UR11, c[0x0][0x604] ;  /* 0x00018100000b7ab9 */ /* 0x000fe20000000800 */
[C---:B-1----:R-:W-:Y:S02]  /*1520*/  IADD3 R4, R2.reuse, 0x8, RZ ;  /* 0x0000000802047810 */ /* 0x042fe40007ffe0ff */
[----:B------:R-:W-:Y:S01]  /*1530*/  IADD3 R5, R2, 0x99, RZ ;  /* 0x0000009902057810 */ /* 0x000fe20007ffe0ff */
[----:B------:R-:W-:Y:S02]  /*1540*/  WARPGROUP.DEPBAR.LE gsb0, 0x0 ;  /* 0x00008000000079c5 */ /* 0x000fe40000010000 */
[----:B------:R-:W-:-:S06]  /*1550*/  WARPGROUP.ARRIVE ;  /* 0x00000000000079c5 */ /* 0x000fcc0000000000 */
[----:B------:R-:W-:Y:S01]  /*1560*/  HGMMA.64x256x16.F32 R24, gdesc[UR4], R24, gsb0 ;  /* 0x03e00000041879f0 */ /* 0x000fe20008000818 */
[----:B------:R-:W-:Y:S01]  /*1570*/  UIADD3 UR6, UR18, 0x402, URZ ;  /* 0x0000040212067890 */ /* 0x000fe2000fffe03f */
[----:B------:R-:W-:Y:S01]  /*1580*/  UMOV UR4, UR8 ;  /* 0x0000000800047c82 */ /* 0x000fe20008000000 */
[----:B------:R-:W-:Y:S01]  /*1590*/  UMOV UR5, UR9 ;  /* 0x0000000900057c82 */ /* 0x000fe20008000000 */
[----:B------:R-:W-:Y:S01]  /*15a0*/  UMOV UR7, 0x80000020 ;  /* 0x8000002000077882 */ /* 0x000fe20000000000 */
[----:B------:R-:W-:Y:S02]  /*15b0*/  WARPGROUP.DEPBAR.LE gsb0, 0x0 ;  /* 0x00008000000079c5 */ /* 0x000fe40000010000 */
[----:B------:R-:W-:-:S15]  /*15c0*/  WARPGROUP.ARRIVE ;  /* 0x00000000000079c5 */ /* 0x000fde0000000000 */
[----:B------:R-:W-:-:S06]  /*15d0*/  NOP ;  /* 0x0000000000007918 */ /* 0x000fcc0000000000 */
[----:B------:R-:W-:Y:S03]  /*15e0*/  HGMMA.64x256x16.F32 R24, gdesc[UR56], R24, gsb0 ;  /* 0x03e00000381879f0 */ /* 0x000fe60008000818 */
[----:B------:R-:W-:Y:S02]  /*15f0*/  WARPGROUP.DEPBAR.LE gsb0, 0x0 ;  /* 0x00008000000079c5 */ /* 0x000fe40000010000 */
[----:B------:R-:W-:-:S15]  /*1600*/  WARPGROUP.ARRIVE ;  /* 0x00000000000079c5 */ /* 0x000fde0000000000 */
[----:B------:R-:W-:-:S08]  /*1610*/  NOP ;  /* 0x0000000000007918 */ /* 0x000fd00000000000 */
        /* <DEDUP_REMOVED lines=77> */
[----:B------:R-:W-:Y:S01]  /*1af0*/  ULDC UR18, c[0x0][0x604] ;  /* 0x0001810000127ab9 */ /* 0x000fe20000000800 */
[----:B------:R-:W-:Y:S02]  /*1b00*/  WARPGROUP.DEPBAR.LE gsb0, 0x0 ;  /* 0x00008000000079c5 */ /* 0x000fe40000010000 */
[----:B------:R-:W-:-:S15]  /*1b10*/  WARPGROUP.ARRIVE ;  /* 0x00000000000079c5 */ /* 0x000fde0000000000 */
[----:B------:R-:W-:-:S05]  /*1b20*/  NOP ;  /* 0x0000000000007918 */ /* 0x000fca0000000000 */
[----:B------:R-:W-:Y:S01]  /*1b30*/  HGMMA.64x256x16.F32 R24, gdesc[UR4], R24, gsb0 ;  /* 0x03e00000041879f0 */ /* 0x000fe20008000818 */
[----:B------:R-:W-:Y:S01]  /*1b40*/  ULDC UR4, c[0x0][0x28c] ;  /* 0x0000a30000047ab9 */ /* 0x000fe20000000800 */
[----:B------:R-:W-:Y:S01]  /*1b50*/  ULDC UR5, c[0x0][0x28c] ;  /* 0x0000a30000057ab9 */ /* 0x000fe20000000800 */
[----:B------:R-:W-:Y:S01]  /*1b60*/  ISETP.GE.AND P2, PT, R3, UR4, PT ;  /* 0x0000000403007c0c */ /* 0x000fe2000bf46270 */
[----:B------:R-:W-:Y:S01]  /*1b70*/  ULDC UR4, c[0x0][0x28c] ;  /* 0x0000a30000047ab9 */ /* 0x000fe20000000800 */
[----:B------:R-:W-:Y:S01]  /*1b80*/  IADD3 R3, R2, 0x9, RZ ;  /* 0x0000000902037810 */ /* 0x000fe20007ffe0ff */
[----:B------:R-:W-:Y:S01]  /*1b90*/  ULDC UR6, c[0x0][0x604] ;  /* 0x0001810000067ab9 */ /* 0x000fe20000000800 */
[----:B------:R-:W-:Y:S01]  /*1ba0*/  ISETP.GE.AND P3, PT, R4, UR5, PT ;  /* 0x0000000504007c0c */ /* 0x000fe2000bf66270 */
[----:B------:R-:W-:Y:S01]  /*1bb0*/  ULDC UR5, c[0x0][0x28c] ;  /* 0x0000a30000057ab9 */ /* 0x000fe20000000800 */
[----:B------:R-:W-:Y:S01]  /*1bc0*/  ISETP.GE.AND P4, PT, R3, UR4, PT ;  /* 0x0000000403007c0c */ /* 0x000fe2000bf86270 */
[----:B------:R-:W-:Y:S01]  /*1bd0*/  ULDC UR4, c[0x0][0x28c] ;  /* 0x0000a30000047ab9 */ /* 0x000fe20000000800 */
[C---:B------:R-:W-:Y:S01]  /*1be0*/  IADD3 R3, R2.reuse, 0x11, RZ ;  /* 0x0000001102037810 */ /* 0x040fe20007ffe0ff */
[----:B------:R-:W-:Y:S01]  /*1bf0*/  ULDC UR7, c[0x0][0x604] ;  /* 0x0001810000077ab9 */ /* 0x000fe20000000800 */
[----:B------:R-:W-:-:S02]  /*1c00*/  IADD3 R4, R2, 0x10, RZ ;  /* 0x0000001002047810 */ /* 0x000fc40007ffe0ff */
[----:B------:R-:W-:Y:S01]  /*1c10*/  ISETP.GE.AND P6, PT, R3, UR4, PT ;  /* 0x0000000403007c0c */ /* 0x000fe2000bfc6270 */
[----:B------:R-:W-:Y:S01]  /*1c20*/  ULDC UR4, c[0x0][0x28c] ;  /* 0x0000a30000047ab9 */ /* 0x000fe20000000800 */
[----:B------:R-:W-:Y:S02]  /*1c30*/  IADD3 R3, R2, 0x19, RZ ;  /* 0x0000001902037810 */ /* 0x000fe40007ffe0ff */
[----:B------:R-:W-:Y:S01]  /*1c40*/  ISETP.GE.AND P5, PT, R4, UR5, PT ;  /* 0x0000000504007c0c */ /* 0x000fe2000bfa6270 */
[----:B------:R-:W-:Y:S01]  /*1c50*/  ULDC UR5, c[0x0][0x28c] ;  /* 0x0000a30000057ab9 */ /* 0x000fe20000000800 */
[----:B------:R-:W-:-:S04]  /*1c60*/  IADD3 R4, R2, 0x18, RZ ;  /* 0x0000001802047810 */ /* 0x000fc80007ffe0ff */
[----:B------:R-:W-:Y:S01]  /*1c70*/  ISETP.GE.AND P1, PT, R4, UR5, PT ;  /* 0x0000000504007c0c */ /* 0x000fe2000bf26270 */
[----:B------:R-:W-:Y:S01]  /*1c80*/  ULDC UR5, c[0x0][0x28c] ;  /* 0x0000a30000057ab9 */ /* 0x000fe20000000800 */
[C---:B------:R-:W-:Y:S01]  /*1c90*/  IADD3 R4, R2.reuse, 0x98, RZ ;  /* 0x0000009802047810 */ /* 0x040fe20007ffe0ff */
[----:B------:R-:W-:Y:S02]  /*1ca0*/  WARPGROUP.DEPBAR.LE gsb0, 0x0 ;  /* 0x00008000000079c5 */ /* 0x000fe40000010000 */
[----:B------:R-:W-:Y:S02]  /*1cb0*/  FSEL R25, R25, -INF , !P2 ;  /* 0xff80000019197808 */ /* 0x000fe40005000000 */
[----:B------:R-:W-:Y:S02]  /*1cc0*/  FSEL R27, R27, -INF , !P2 ;  /* 0xff8000001b1b7808 */ /* 0x000fe40005000000 */
[----:B------:R-:W-:Y:S01]  /*1cd0*/  ISETP.GE.AND P2, PT, R3, UR4, PT ;  /* 0x0000000403007c0c */ /* 0x000fe2000bf46270 */
[----:B------:R-:W-:Y:S01]  /*1ce0*/  ULDC UR4, c[0x0][0x28c] ;  /* 0x0000a30000047ab9 */ /* 0x000fe20000000800 */
[----:B------:R-:W-:-:S02]  /*1cf0*/  IADD3 R3, R2, 0x20, RZ ;  /* 0x0000002002037810 */ /* 0x000fc40007ffe0ff */
[----:B------:R-:W-:Y:S02]  /*1d00*/  FSEL R28, R28, -INF , !P3 ;  /* 0xff8000001c1c7808 */ /* 0x000fe40005800000 */
[----:B------:R-:W-:Y:S02]  /*1d10*/  FSEL R30, R30, -INF , !P3 ;  /* 0xff8000001e1e7808 */ /* 0x000fe40005800000 */
[----:B------:R-:W-:Y:S01]  /*1d20*/  ISETP.GE.AND P3, PT, R3, UR4, PT ;  /* 0x0000000403007c0c */ /* 0x000fe2000bf66270 */
[----:B------:R-:W-:Y:S01]  /*1d30*/  ULDC UR4, c[0x0][0x28c] ;  /* 0x0000a30000047ab9 */ /* 0x000fe20000000800 */
[----:B------:R-:W-:Y:S02]  /*1d40*/  IADD3 R3, R2, 0x21, RZ ;  /* 0x0000002102037810 */ /* 0x000fe40007ffe0ff */
[----:B------:R-:W-:Y:S02]  /*1d50*/  FSEL R29, R29, -INF , !P4 ;  /* 0xff8000001d1d7808 */ /* 0x000fe40006000000 */
[----:B------:R-:W-:-:S02]  /*1d60*/  FSEL R31, R31, -INF , !P4 ;  /* 0xff8000001f1f7808 */ /* 0x000fc40006000000 */
[----:B------:R-:W-:Y:S01]  /*1d70*/  ISETP.GE.AND P4, PT, R3, UR4, PT ;  /* 0x0000000403007c0c */ /* 0x000fe2000bf86270 */
[----:B------:R-:W-:Y:S01]  /*1d80*/  ULDC UR4, c[0x0][0x28c] ;  /* 0x0000a30000047ab9 */ /* 0x000fe20000000800 */
[----:B------:R-:W-:Y:S02]  /*1d90*/  IADD3 R3, R2, 0x28, RZ ;  /* 0x0000002802037810 */ /* 0x000fe40007ffe0ff */
        /* <DEDUP_REMOVED lines=14> */
[C---:B------:R-:W-:Y:S02]  /*1e80*/  IADD3 R3, R2.reuse, 0x31, RZ ;  /* 0x0000003102037810 */ /* 0x040fe40007ffe0ff */
        /* <DEDUP_REMOVED lines=119> */
[----:B------:R-:W-:Y:S02]  /*2600*/  FSEL R85, R85, -INF , !P2 ;  /* 0xff80000055557808 */ /* 0x000fe40005000000 */
[----:B------:R-:W-:Y:S02]  /*2610*/  FSEL R87, R87, -INF , !P2 ;  /* 0xff80000057577808 */ /* 0x000fe40005000000 */
[C---:B------:R-:W-:Y:S01]  /*2620*/  ISETP.GE.AND P2, PT, R2.reuse, UR4, PT ;  /* 0x0000000402007c0c */ /* 0x040fe2000bf46270 */
[----:B------:R-:W-:Y:S01]  /*2630*/  ULDC UR4, c[0x0][0x28c] ;  /* 0x0000a30000047ab9 */ /* 0x000fe20000000800 */
[----:B------:R-:W-:Y:S02]  /*2640*/  IADD3 R3, R2, 0x91, RZ ;  /* 0x0000009102037810 */ /* 0x000fe40007ffe0ff */
[----:B------:R-:W-:-:S02]  /*2650*/  FSEL R26, R26, -INF , !P2 ;  /* 0xff8000001a1a7808 */ /* 0x000fc40005000000 */
[----:B------:R-:W-:Y:S02]  /*2660*/  FSEL R88, R88, -INF , !P3 ;  /* 0xff80000058587808 */ /* 0x000fe40005800000 */
[----:B------:R-:W-:Y:S02]  /*2670*/  FSEL R90, R90, -INF , !P3 ;  /* 0xff8000005a5a7808 */ /* 0x000fe40005800000 */
[----:B------:R-:W-:Y:S01]  /*2680*/  ISETP.GE.AND P3, PT, R3, UR5, PT ;  /* 0x0000000503007c0c */ /* 0x000fe2000bf66270 */
[----:B------:R-:W-:Y:S01]  /*2690*/  ULDC UR5, c[0x0][0x28c] ;  /* 0x0000a30000057ab9 */ /* 0x000fe20000000800 */
[----:B------:R-:W-:Y:S02]  /*26a0*/  FMNMX R3, R26, R27, !PT ;  /* 0x0000001b1a037209 */ /* 0x000fe40007800000 */
[----:B------:R-:W-:Y:S02]  /*26b0*/  FSEL R89, R89, -INF , !P4 ;  /* 0xff80000059597808 */ /* 0x000fe40006000000 */
[----:B------:R-:W-:-:S02]  /*26c0*/  FSEL R91, R91, -INF , !P4 ;  /* 0xff8000005b5b7808 */ /* 0x000fc40006000000 */
[----:B------:R-:W-:Y:S01]  /*26d0*/  ISETP.GE.AND P4, PT, R4, UR4, PT ;  /* 0x0000000404007c0c */ /* 0x000fe2000bf86270 */
[----:B------:R-:W-:Y:S01]  /*26e0*/  ULDC UR4, c[0x0][0x28c] ;  /* 0x0000a30000047ab9 */ /* 0x000fe20000000800 */
[----:B------:R-:W-:Y:S02]  /*26f0*/  FMNMX R4, R30, R3, !PT ;  /* 0x000000031e047209 */ /* 0x000fe40007800000 */
[----:B------:R-:W-:Y:S02]  /*2700*/  FSEL R92, R92, -INF , !P5 ;  /* 0xff8000005c5c7808 */ /* 0x000fe40006800000 */
[----:B------:R-:W-:Y:S02]  /*2710*/  FMNMX R3, R31, R4, !PT ;  /* 0x000000041f037209 */ /* 0x000fe40007800000 */
[----:B------:R-:W-:Y:S02]  /*2720*/  FSEL R94, R94, -INF , !P5 ;  /* 0xff8000005e5e7808 */ /* 0x000fe40006800000 */
[----:B------:R-:W-:-:S02]  /*2730*/  FMNMX R4, R34, R3, !PT ;  /* 0x0000000322047209 */ /* 0x000fc40007800000 */
[----:B------:R-:W-:Y:S01]  /*2740*/  ISETP.GE.AND P5, PT, R5, UR4, PT ;  /* 0x0000000405007c0c */ /* 0x000fe2000bfa6270 */
[----:B------:R-:W-:Y:S01]  /*2750*/  ULDC UR4, c[0x0][0x28c] ;  /* 0x0000a30000047ab9 */ /* 0x000fe20000000800 */
[----:B------:R-:W-:Y:S02]  /*2760*/  FMNMX R3, R35, R4, !PT ;  /* 0x0000000423037209 */ /* 0x000fe40007800000 */
[----:B------:R-:W-:Y:S02]  /*2770*/  IADD3 R5, R2, 0xa0, RZ ;  /* 0x000000a002057810 */ /* 0x000fe40007ffe0ff */
[----:B------:R-:W-:Y:S02]  /*2780*/  FMNMX R4, R38, R3, !PT ;  /* 0x0000000326047209 */ /* 0x000fe40007800000 */
[----:B------:R-:W-:Y:S02]  /*2790*/  FSEL R93, R93, -INF , !P6 ;  /* 0xff8000005d5d7808 */ /* 0x000fe40007000000 */
[----:B------:R-:W-:-:S02]  /*27a0*/  FMNMX R3, R39, R4, !PT ;  /* 0x0000000427037209 */ /* 0x000fc40007800000 */
[----:B------:R-:W-:Y:S02]  /*27b0*/  FSEL R95, R95, -INF , !P6 ;  /* 0xff8000005f5f7808 */ /* 0x000fe40007000000 */
[----:B------:R-:W-:Y:S01]  /*27c0*/  ISETP.GE.AND P6, PT, R5, UR4, PT ;  /* 0x0000000405007c0c */ /* 0x000fe2000bfc6270 */
[----:B------:R-:W-:Y:S01]  /*27d0*/  ULDC UR4, c[0x0][0x28c] ;  /* 0x0000a30000047ab9 */ /* 0x000fe20000000800 */
[----:B------:R-:W-:Y:S02]  /*27e0*/  IADD3 R5, R2, 0xa1, RZ ;  /* 0x000000a102057810 */ /* 0x000fe40007ffe0ff */
[----:B------:R-:W-:Y:S02]  /*27f0*/  FMNMX R4, R42, R3, !PT ;  /* 0x000000032a047209 */ /* 0x000fe40007800000 */
[----:B------:R-:W-:Y:S02]  /*2800*/  FSEL R96, R96, -INF , !P1 ;  /* 0xff80000060607808 */ /* 0x000fe40004800000 */
[----:B------:R-:W-:-:S02]  /*2810*/  FSEL R98, R98, -INF , !P1 ;  /* 0xff80000062627808 */ /* 0x000fc40004800000 */
[----:B------:R-:W-:Y:S01]  /*2820*/  ISETP.GE.AND P1, PT, R5, UR4, PT ;  /* 0x0000000405007c0c */ /* 0x000fe2000bf26270 */
[----:B------:R-:W-:Y:S01]  /*2830*/  ULDC UR4, c[0x0][0x28c] ;  /* 0x0000a30000047ab9 */ /* 0x000fe20000000800 */
[----:B------:R-:W-:Y:S02]  /*2840*/  FMNMX R3, R43, R4, !PT ;  /* 0x000000042b037209 */ /* 0x000fe40007800000 */
[----:B------:R-:W-:Y:S02]  /*2850*/  IADD3 R5, R2, 0xa8, RZ ;  /* 0x000000a802057810 */ /* 0x000fe40007ffe0ff */
[----:B------:R-:W-:Y:S02]  /*2860*/  FSEL R97, R97, -INF , !P3 ;  /* 0xff80000061617808 */ /* 0x000fe40005800000 */
[----:B------:R-:W-:Y:S02]  /*2870*/  FSEL R99, R99, -INF , !P3 ;  /* 0xff80000063637808 */ /* 0x000fe40005800000 */
[----:B------:R-:W-:-:S02]  /*2880*/  FMNMX R4, R46, R3, !PT ;  /* 0x000000032e047209 */ /* 0x000fc40007800000 */
[----:B------:R-:W-:Y:S01]  /*2890*/  ISETP.GE.AND P3, PT, R5, UR4, PT ;  /* 0x0000000405007c0c */ /* 0x000fe2000bf66270 */
[----:B------:R-:W-:Y:S01]  /*28a0*/  ULDC UR4, c[0x0][0x28c] ;  /* 0x0000a30000047ab9 */ /* 0x000fe20000000800 */
[----:B------:R-:W-:Y:S02]  /*28b0*/  IADD3 R5, R2, 0xa9, RZ ;  /* 0x000000a902057810 */ /* 0x000fe40007ffe0ff */
[----:B------:R-:W-:Y:S02]  /*28c0*/  FMNMX R3, R47, R4, !PT ;  /* 0x000000042f037209 */ /* 0x000fe40007800000 */
[----:B------:R-:W-:Y:S02]  /*28d0*/  FSEL R100, R100, -INF , !P4 ;  /* 0xff80000064647808 */ /* 0x000fe40006000000 */
[----:B------:R-:W-:Y:S02]  /*28e0*/  FSEL R102, R102, -INF , !P4 ;  /* 0xff80000066667808 */ /* 0x000fe40006000000 */
[----:B------:R-:W-:Y:S01]  /*28f0*/  ISETP.GE.AND P4, PT, R5, UR4, PT ;  /* 0x0000000405007c0c */ /* 0x000fe2000bf86270 */
[----:B------:R-:W-:Y:S01]  /*2900*/  ULDC UR4, c[0x0][0x28c] ;  /* 0x0000a30000047ab9 */ /* 0x000fe20000000800 */
[----:B------:R-:W-:-:S02]  /*2910*/  IADD3 R5, R2, 0xb0, RZ ;  /* 0x000000b002057810 */ /* 0x000fc40007ffe0ff */
[----:B------:R-:W-:Y:S02]  /*2920*/  FSEL R24, R24, -INF , !P2 ;  /* 0xff80000018187808 */ /* 0x000fe40005000000 */
[----:B------:R-:W-:Y:S02]  /*2930*/  FMNMX R4, R50, R3, !PT ;  /* 0x0000000332047209 */ /* 0x000fe40007800000 */
[----:B------:R-:W-:Y:S02]  /*2940*/  FSEL R101, R101, -INF , !P5 ;  /* 0xff80000065657808 */ /* 0x000fe40006800000 */
[----:B------:R-:W-:Y:S02]  /*2950*/  FSEL R103, R103, -INF , !P5 ;  /* 0xff80000067677808 */ /* 0x000fe40006800000 */
[----:B------:R-:W-:Y:S01]  /*2960*/  ISETP.GE.AND P5, PT, R5, UR4, PT ;  /* 0x0000000405007c0c */ /* 0x000fe2000bfa6270 */
[----:B------:R-:W-:Y:S01]  /*2970*/  ULDC UR4, c[0x0][0x28c] ;  /* 0x0000a30000047ab9 */ /* 0x000fe20000000800 */
[----:B------:R-:W-:-:S02]  /*2980*/  FMNMX R3, R24, R25, !PT ;  /* 0x0000001918037209 */ /* 0x000fc40007800000 */
[----:B------:R-:W-:Y:S02]  /*2990*/  FMNMX R5, R51, R4, !PT ;  /* 0x0000000433057209 */ /* 0x000fe40007800000 */
[----:B------:R-:W-:Y:S01]  /*29a0*/  ISETP.GE.AND P2, PT, R6, UR4, PT ;  /* 0x0000000406007c0c */ /* 0x000fe2000bf46270 */
[----:B------:R-:W-:Y:S01]  /*29b0*/  ULDC UR4, c[0x0][0x28c] ;  /* 0x0000a30000047ab9 */ /* 0x000fe20000000800 */
[----:B------:R-:W-:Y:S02]  /*29c0*/  FMNMX R4, R28, R3, !PT ;  /* 0x000000031c047209 */ /* 0x000fe40007800000 */
[----:B------:R-:W-:Y:S02]  /*29d0*/  FMNMX R6, R54, R5, !PT ;  /* 0x0000000536067209 */ /* 0x000fe40007800000 */
[----:B------:R-:W-:Y:S02]  /*29e0*/  FMNMX R3, R29, R4, !PT ;  /* 0x000000041d037209 */ /* 0x000fe40007800000 */
[----:B------:R-:W-:-:S02]  /*29f0*/  FMNMX R5, R55, R6, !PT ;  /* 0x0000000637057209 */ /* 0x000fc40007800000 */
[----:B------:R-:W-:Y:S02]  /*2a00*/  FMNMX R4, R32, R3, !PT ;  /* 0x0000000320047209 */ /* 0x000fe40007800000 */
[----:B------:R-:W-:Y:S02]  /*2a10*/  FMNMX R6, R58, R5, !PT ;  /* 0x000000053a067209 */ /* 0x000fe40007800000 */
        /* <DEDUP_REMOVED lines=32> */
[----:B------:R-:W-:Y:S02]  /*2c20*/  FSEL R104, R104, -INF , !P6 ;  /* 0xff80000068687808 */ /* 0x000fe40007000000 */
[----:B------:R-:W-:-:S02]  /*2c30*/  FSEL R106, R106, -INF , !P6 ;  /* 0xff8000006a6a7808 */ /* 0x000fc40007000000 */
[----:B------:R-:W-:Y:S01]  /*2c40*/  ISETP.GE.AND P6, PT, R7, UR4, PT ;  /* 0x0000000407007c0c */ /* 0x000fe2000bfc6270 */
[----:B------:R-:W-:Y:S01]  /*2c50*/  ULDC UR4, c[0x0][0x28c] ;  /* 0x0000a30000047ab9 */ /* 0x000fe20000000800 */
[----:B------:R-:W-:Y:S02]  /*2c60*/  IADD3 R7, R2, 0xb9, RZ ;  /* 0x000000b902077810 */ /* 0x000fe40007ffe0ff */
        /* <DEDUP_REMOVED lines=13> */
[----:B------:R-:W-:Y:S02]  /*2d40*/  FMNMX R3, R69, R4, !PT ;  /* 0x0000000445037209 */ /* 0x000fe40007800000 */
[----:B------:R-:W-:Y:S02]  /*2d50*/  FMNMX R5, R95, R6, !PT ;  /* 0x000000065f057209 */ /* 0x000fe40007800000 */
[----:B------:R-:W-:Y:S02]  /*2d60*/  IADD3 R7, R2, 0xc1, RZ ;  /* 0x000000c102077810 */ /* 0x000fe40007ffe0ff */
[----:B------:R-:W-:Y:S02]  /*2d70*/  FSEL R109, R109, -INF , !P4 ;  /* 0xff8000006d6d7808 */ /* 0x000fe40006000000 */
[----:B------:R-:W-:-:S02]  /*2d80*/  FSEL R111, R111, -INF , !P4 ;  /* 0xff8000006f6f7808 */ /* 0x000fc40006000000 */
[----:B------:R-:W-:Y:S02]  /*2d90*/  FMNMX R4, R72, R3, !PT ;  /* 0x0000000348047209 */ /* 0x000fe40007800000 */
[----:B------:R-:W-:Y:S02]  /*2da0*/  FMNMX R6, R98, R5, !PT ;  /* 0x0000000562067209 */ /* 0x000fe40007800000 */
[----:B------:R-:W-:Y:S01]  /*2db0*/  ISETP.GE.AND P4, PT, R7, UR4, PT ;  /* 0x0000000407007c0c */ /* 0x000fe2000bf86270 */
[----:B------:R-:W-:Y:S01]  /*2dc0*/  ULDC UR4, c[0x0][0x28c] ;  /* 0x0000a30000047ab9 */ /* 0x000fe20000000800 */
[----:B------:R-:W-:Y:S02]  /*2dd0*/  IADD3 R7, R2, 0xc8, RZ ;  /* 0x000000c802077810 */ /* 0x000fe40007ffe0ff */
[----:B------:R-:W-:Y:S02]  /*2de0*/  FMNMX R3, R73, R4, !PT ;  /* 0x0000000449037209 */ /* 0x000fe40007800000 */
[----:B------:R-:W-:-:S02]  /*2df0*/  FMNMX R5, R99, R6, !PT ;  /* 0x0000000663057209 */ /* 0x000fc40007800000 */
[----:B------:R-:W-:Y:S02]  /*2e00*/  FSEL R112, R112, -INF , !P5 ;  /* 0xff80000070707808 */ /* 0x000fe40006800000 */
[----:B------:R-:W-:Y:S02]  /*2e10*/  FSEL R114, R114, -INF , !P5 ;  /* 0xff80000072727808 */ /* 0x000fe40006800000 */
        /* <DEDUP_REMOVED lines=16> */
[----:B------:R-:W-:Y:S02]  /*2f20*/  FMNMX R4, R80, R3, !PT ;  /* 0x0000000350047209 */ /* 0x000fe40007800000 */
[----:B------:R-:W-:Y:S02]  /*2f30*/  FMNMX R6, R106, R5, !PT ;  /* 0x000000056a067209 */ /* 0x000fe40007800000 */
[----:B------:R-:W-:-:S02]  /*2f40*/  IADD3 R7, R2, 0xd1, RZ ;  /* 0x000000d102077810 */ /* 0x000fc40007ffe0ff */
[----:B------:R-:W-:Y:S02]  /*2f50*/  FSEL R117, R117, -INF , !P1 ;  /* 0xff80000075757808 */ /* 0x000fe40004800000 */
[----:B------:R-:W-:Y:S02]  /*2f60*/  FSEL R119, R119, -INF , !P1 ;  /* 0xff80000077777808 */ /* 0x000fe40004800000 */
[----:B------:R-:W-:Y:S02]  /*2f70*/  FMNMX R3, R81, R4, !PT ;  /* 0x0000000451037209 */ /* 0x000fe40007800000 */
[----:B------:R-:W-:Y:S02]  /*2f80*/  FMNMX R5, R107, R6, !PT ;  /* 0x000000066b057209 */ /* 0x000fe40007800000 */
[----:B------:R-:W-:Y:S01]  /*2f90*/  ISETP.GE.AND P1, PT, R7, UR4, PT ;  /* 0x0000000407007c0c */ /* 0x000fe2000bf26270 */
[----:B------:R-:W-:Y:S01]  /*2fa0*/  ULDC UR4, c[0x0][0x28c] ;  /* 0x0000a30000047ab9 */ /* 0x000fe20000000800 */
[----:B------:R-:W-:-:S02]  /*2fb0*/  IADD3 R7, R2, 0xd8, RZ ;  /* 0x000000d802077810 */ /* 0x000fc40007ffe0ff */
[----:B------:R-:W-:Y:S02]  /*2fc0*/  FMNMX R4, R84, R3, !PT ;  /* 0x0000000354047209 */ /* 0x000fe40007800000 */
[----:B------:R-:W-:Y:S02]  /*2fd0*/  FMNMX R6, R110, R5, !PT ;  /* 0x000000056e067209 */ /* 0x000fe40007800000 */
[----:B------:R-:W-:Y:S02]  /*2fe0*/  FSEL R120, R120, -INF , !P3 ;  /* 0xff80000078787808 */ /* 0x000fe40005800000 */
[----:B------:R-:W-:Y:S02]  /*2ff0*/  FSEL R122, R122, -INF , !P3 ;  /* 0xff8000007a7a7808 */ /* 0x000fe40005800000 */
        /* <DEDUP_REMOVED lines=16> */
[----:B------:R-:W-:-:S02]  /*3100*/  FMNMX R3, R89, R4, !PT ;  /* 0x0000000459037209 */ /* 0x000fc40007800000 */
[----:B------:R-:W-:Y:S02]  /*3110*/  FMNMX R5, R115, R6, !PT ;  /* 0x0000000673057209 */ /* 0x000fe40007800000 */
[----:B------:R-:W-:Y:S02]  /*3120*/  IADD3 R7, R2, 0xe1, RZ ;  /* 0x000000e102077810 */ /* 0x000fe40007ffe0ff */
[----:B------:R-:W-:Y:S02]  /*3130*/  FSEL R125, R125, -INF , !P2 ;  /* 0xff8000007d7d7808 */ /* 0x000fe40005000000 */
[----:B------:R-:W-:Y:S02]  /*3140*/  FSEL R127, R127, -INF , !P2 ;  /* 0xff8000007f7f7808 */ /* 0x000fe40005000000 */
[----:B------:R-:W-:Y:S02]  /*3150*/  FMNMX R4, R92, R3, !PT ;  /* 0x000000035c047209 */ /* 0x000fe40007800000 */
[----:B------:R-:W-:-:S02]  /*3160*/  FMNMX R6, R118, R5, !PT ;  /* 0x0000000576067209 */ /* 0x000fc40007800000 */
        /* <DEDUP_REMOVED lines=24> */
[----:B------:R-:W-:Y:S02]  /*32f0*/  FSEL R134, R134, -INF , !P3 ;  /* 0xff80000086867808 */ /* 0x000fe40005800000 */
[----:B------:R-:W-:Y:S02]  /*3300*/  FMNMX R5, R105, R4, !PT ;  /* 0x0000000469057209 */ /* 0x000fe40007800000 */
[----:B------:R-:W-:-:S02]  /*3310*/  FMNMX R7, R131, R6, !PT ;  /* 0x0000000683077209 */ /* 0x000fc40007800000 */
[----:B------:R-:W-:Y:S02]  /*3320*/  FSEL R135, R135, -INF , !P4 ;  /* 0xff80000087877808 */ /* 0x000fe40006000000 */
        /* <DEDUP_REMOVED lines=9> */
[----:B------:R-:W-:Y:S02]  /*33c0*/  FSEL R142, R142, -INF , !P6 ;  /* 0xff8000008e8e7808 */ /* 0x000fe40007000000 */
[----:B------:R-:W-:-:S02]  /*33d0*/  FMNMX R5, R113, R4, !PT ;  /* 0x0000000471057209 */ /* 0x000fc40007800000 */
[----:B------:R-:W-:Y:S02]  /*33e0*/  FMNMX R7, R139, R6, !PT ;  /* 0x000000068b077209 */ /* 0x000fe40007800000 */
[----:B------:R-:W-:Y:S01]  /*33f0*/  ISETP.GE.AND P3, PT, R8, UR4, PT ;  /* 0x0000000408007c0c */ /* 0x000fe2000bf66270 */
[----:B------:R-:W-:Y:S01]  /*3400*/  ULDC UR4, c[0x0][0x28c] ;  /* 0x0000a30000047ab9 */ /* 0x000fe20000000800 */
[----:B------:R-:W-:Y:S02]  /*3410*/  IADD3 R8, R2, 0xf1, RZ ;  /* 0x000000f102087810 */ /* 0x000fe40007ffe0ff */
[----:B------:R-:W-:Y:S02]  /*3420*/  FSEL R143, R143, -INF , !P1 ;  /* 0xff8000008f8f7808 */ /* 0x000fe40004800000 */
[----:B------:R-:W-:Y:S02]  /*3430*/  FMNMX R4, R116, R5, !PT ;  /* 0x0000000574047209 */ /* 0x000fe40007800000 */
[----:B------:R-:W-:-:S02]  /*3440*/  FMNMX R6, R142, R7, !PT ;  /* 0x000000078e067209 */ /* 0x000fc40007800000 */
[----:B------:R-:W-:Y:S02]  /*3450*/  FSEL R133, R133, -INF , !P4 ;  /* 0xff80000085857808 */ /* 0x000fe40006000000 */
        /* <DEDUP_REMOVED lines=14> */
[----:B------:R-:W-:Y:S02]  /*3540*/  ISETP.GE.AND P2, PT, R8, UR5, PT ;  /* 0x0000000508007c0c */ /* 0x000fe4000bf46270 */
[----:B------:R-:W-:Y:S02]  /*3550*/  FSEL R150, R150, -INF , !P5 ;  /* 0xff80000096967808 */ /* 0x000fe40006800000 */
[----:B------:R-:W-:Y:S02]  /*3560*/  FMNMX R5, R121, R4, !PT ;  /* 0x0000000479057209 */ /* 0x000fe40007800000 */
[----:B------:R-:W-:Y:S02]  /*3570*/  FMNMX R7, R147, R6, !PT ;  /* 0x0000000693077209 */ /* 0x000fe40007800000 */
[----:B------:R-:W-:-:S02]  /*3580*/  FSEL R151, R151, -INF , !P2 ;  /* 0xff80000097977808 */ /* 0x000fc40005000000 */
[----:B------:R-:W-:Y:S02]  /*3590*/  FMNMX R4, R124, R5, !PT ;  /* 0x000000057c047209 */ /* 0x000fe40007800000 */
[----:B------:R-:W-:Y:S02]  /*35a0*/  FMNMX R6, R150, R7, !PT ;  /* 0x0000000796067209 */ /* 0x000fe40007800000 */
[----:B------:R-:W-:Y:S02]  /*35b0*/  FMNMX R5, R125, R4, !PT ;  /* 0x000000047d057209 */ /* 0x000fe40007800000 */
[----:B------:R-:W-:Y:S02]  /*35c0*/  FMNMX R6, R151, R6, !PT ;  /* 0x0000000697067209 */ /* 0x000fe40007800000 */
[----:B------:R-:W-:Y:S02]  /*35d0*/  FMNMX R4, R128, R5, !PT ;  /* 0x0000000580047209 */ /* 0x000fe40007800000 */
[----:B------:R-:W-:Y:S01]  /*35e0*/  FSEL R140, R140, -INF , !P6 ;  /* 0xff8000008c8c7808 */ /* 0x000fe20007000000 */
[----:B------:R-:W1:Y:S01]  /*35f0*/  SHFL.BFLY PT, R7, R6, 0x1, 0x1f ;  /* 0x0c201f0006077f89 */ /* 0x000e6200000e0000 */
[----:B------:R-:W-:-:S02]  /*3600*/  FMNMX R4, R129, R4, !PT ;  /* 0x0000000481047209 */ /* 0x000fc40007800000 */
[----:B------:R-:W-:Y:S02]  /*3610*/  FSEL R141, R141, -INF , !P1 ;  /* 0xff8000008d8d7808 */ /* 0x000fe40004800000 */
[----:B------:R-:W-:Y:S02]  /*3620*/  FMNMX R4, R3, R4, !PT ;  /* 0x0000000403047209 */ /* 0x000fe40007800000 */
[----:B------:R-:W-:Y:S02]  /*3630*/  FSEL R144, R144, -INF , !P3 ;  /* 0xff80000090907808 */ /* 0x000fe40005800000 */
[----:B------:R-:W-:Y:S02]  /*3640*/  FMNMX R5, R133, R4, !PT ;  /* 0x0000000485057209 */ /* 0x000fe40007800000 */
[----:B------:R-:W-:Y:S02]  /*3650*/  FSEL R145, R145, -INF , !P4 ;  /* 0xff80000091917808 */ /* 0x000fe40006000000 */
[----:B------:R-:W-:-:S02]  /*3660*/  FMNMX R4, R136, R5, !PT ;  /* 0x0000000588047209 */ /* 0x000fc40007800000 */
[----:B------:R-:W-:Y:S02]  /*3670*/  FSEL R148, R148, -INF , !P5 ;  /* 0xff80000094947808 */ /* 0x000fe40006800000 */
[----:B------:R-:W-:Y:S02]  /*3680*/  FMNMX R5, R137, R4, !PT ;  /* 0x0000000489057209 */ /* 0x000fe40007800000 */
[----:B------:R-:W-:Y:S02]  /*3690*/  FSEL R149, R149, -INF , !P2 ;  /* 0xff80000095957808 */ /* 0x000fe40005000000 */
[----:B------:R-:W-:Y:S02]  /*36a0*/  FMNMX R4, R140, R5, !PT ;  /* 0x000000058c047209 */ /* 0x000fe40007800000 */
[----:B-1----:R-:W-:Y:S02]  /*36b0*/  FMNMX R7, R6, R7, !PT ;  /* 0x0000000706077209 */ /* 0x002fe40007800000 */
[----:B------:R-:W-:-:S03]  /*36c0*/  FMNMX R5, R141, R4, !PT ;  /* 0x000000048d057209 */ /* 0x000fc60007800000 */
[----:B------:R-:W1:Y:S01]  /*36d0*/  SHFL.BFLY PT, R132, R7, 0x2, 0x1f ;  /* 0x0c401f0007847f89 */ /* 0x000e6200000e0000 */
[----:B------:R-:W-:-:S04]  /*36e0*/  FMNMX R4, R144, R5, !PT ;  /* 0x0000000590047209 */ /* 0x000fc80007800000 */
[----:B------:R-:W-:-:S04]  /*36f0*/  FMNMX R5, R145, R4, !PT ;  /* 0x0000000491057209 */ /* 0x000fc80007800000 */
[----:B------:R-:W-:-:S04]  /*3700*/  FMNMX R4, R148, R5, !PT ;  /* 0x0000000594047209 */ /* 0x000fc80007800000 */
[----:B------:R-:W-:-:S05]  /*3710*/  FMNMX R5, R149, R4, !PT ;  /* 0x0000000495057209 */ /* 0x000fca0007800000 */
[----:B------:R-:W2:Y:S01]  /*3720*/  SHFL.BFLY PT, R6, R5, 0x1, 0x1f ;  /* 0x0c201f0005067f89 */ /* 0x000ea200000e0000 */
[----:B-1----:R-:W-:-:S04]  /*3730*/  FMNMX R132, R7, R132, !PT ;  /* 0x0000008407847209 */ /* 0x002fc80007800000 */
[----:B------:R-:W-:-:S04]  /*3740*/  FSETP.NEU.AND P1, PT, R132, -INF , PT ;  /* 0xff8000008400780b */ /* 0x000fc80003f2d000 */
[----:B------:R-:W-:-:S05]  /*3750*/  FSEL R4, R132, RZ, P1 ;  /* 0x000000ff84047208 */ /* 0x000fca0000800000 */
[----:B------:R-:W-:Y:S01]  /*3760*/  FMUL R4, R4, UR4 ;  /* 0x0000000404047c20 */ /* 0x000fe20008400000 */
[----:B------:R-:W-:-:S03]  /*3770*/  ULDC UR4, c[0x0][0x604] ;  /* 0x0001810000047ab9 */ /* 0x000fc60000000800 */
[--C-:B------:R-:W-:Y:S01]  /*3780*/  FFMA R26, R26, UR4, -R4.reuse ;  /* 0x000000041a1a7c23 */ /* 0x100fe20008000804 */
[----:B------:R-:W-:Y:S01]  /*3790*/  ULDC UR4, c[0x0][0x604] ;  /* 0x0001810000047ab9 */ /* 0x000fe20000000800 */
[----:B--2---:R-:W-:Y:S01]  /*37a0*/  FMNMX R7, R5, R6, !PT ;  /* 0x0000000605077209 */ /* 0x004fe20007800000 */
[--C-:B------:R-:W-:Y:S01]  /*37b0*/  FFMA R6, R27, UR4, -R4.reuse ;  /* 0x000000041b067c23 */ /* 0x100fe20008000804 */
[----:B------:R-:W-:Y:S01]  /*37c0*/  ULDC UR4, c[0x0][0x604] ;  /* 0x0001810000047ab9 */ /* 0x000fe20000000800 */
[----:B------:R-:W-:Y:S01]  /*37d0*/  FSETP.GEU.AND P6, PT, R26, -126, PT ;  /* 0xc2fc00001a00780b */ /* 0x000fe20003fce000 */
[--C-:B------:R-:W-:Y:S01]  /*37e0*/  FFMA R27, R30, UR4, -R4.reuse ;  /* 0x000000041e1b7c23 */ /* 0x100fe20008000804 */
[----:B------:R-:W1:Y:S01]  /*37f0*/  SHFL.BFLY PT, R8, R7, 0x2, 0x1f ;  /* 0x0c401f0007087f89 */ /* 0x000e6200000e0000 */
[----:B------:R-:W-:Y:S01]  /*3800*/  FSETP.GEU.AND P5, PT, R6, -126, PT ;  /* 0xc2fc00000600780b */ /* 0x000fe20003fae000 */
[----:B------:R-:W-:Y:S02]  /*3810*/  ULDC UR4, c[0x0][0x604] ;  /* 0x0001810000047ab9 */ /* 0x000fe40000000800 */
[--C-:B------:R-:W-:Y:S01]  /*3820*/  FFMA R31, R31, UR4, -R4.reuse ;  /* 0x000000041f1f7c23 */ /* 0x100fe20008000804 */
[----:B------:R-:W-:Y:S01]  /*3830*/  ULDC UR4, c[0x0][0x604] ;  /* 0x0001810000047ab9 */ /* 0x000fe20000000800 */
[----:B------:R-:W-:Y:S01]  /*3840*/  FSETP.GEU.AND P3, PT, R27, -126, PT ;  /* 0xc2fc00001b00780b */ /* 0x000fe20003f6e000 */
[--C-:B------:R-:W-:Y:S01]  /*3850*/  FFMA R34, R34, UR4, -R4.reuse ;  /* 0x0000000422227c23 */ /* 0x100fe20008000804 */
[----:B------:R-:W-:Y:S01]  /*3860*/  ULDC UR4, c[0x0][0x604] ;  /* 0x0001810000047ab9 */ /* 0x000fe20000000800 */
[----:B------:R-:W-:Y:S01]  /*3870*/  FSETP.GEU.AND P2, PT, R31, -126, PT ;  /* 0xc2fc00001f00780b */ /* 0x000fe20003f4e000 */
[--C-:B------:R-:W-:Y:S01]  /*3880*/  FFMA R10, R35, UR4, -R4.reuse ;  /* 0x00000004230a7c23 */ /* 0x100fe20008000804 */
[----:B------:R-:W-:Y:S01]  /*3890*/  @!P6 FMUL R26, R26, 0.5 ;  /* 0x3f0000001a1ae820 */ /* 0x000fe20000400000 */
[----:B------:R-:W-:Y:S01]  /*38a0*/  ULDC UR4, c[0x0][0x604] ;  /* 0x0001810000047ab9 */ /* 0x000fe20000000800 */
[----:B------:R-:W-:Y:S01]  /*38b0*/  FSETP.GEU.AND P4, PT, R34, -126, PT ;  /* 0xc2fc00002200780b */ /* 0x000fe20003f8e000 */
[----:B------:R-:W-:Y:S01]  /*38c0*/  @!P5 FMUL R6, R6, 0.5 ;  /* 0x3f0000000606d820 */ /* 0x000fe20000400000 */
[----:B------:R-:W2:Y:S01]  /*38d0*/  MUFU.EX2 R5, R26 ;  /* 0x0000001a00057308 */ /* 0x000ea20000000800 */
[----:B------:R-:W-:Y:S01]  /*38e0*/  FFMA R38, R38, UR4, -R4 ;  /* 0x0000000426267c23 */ /* 0x000fe20008000804 */
[----:B------:R-:W-:-:S02]  /*38f0*/  ULDC UR4, c[0x0][0x604] ;  /* 0x0001810000047ab9 */ /* 0x000fc40000000800 */
[----:B------:R-:W-:Y:S01]  /*3900*/  FFMA R12, R39, UR4, -R4 ;  /* 0x00000004270c7c23 */ /* 0x000fe20008000804 */
[----:B------:R-:W-:Y:S01]  /*3910*/  @!P3 FMUL R27, R27, 0.5 ;  /* 0x3f0000001b1bb820 */ /* 0x000fe20000400000 */
[----:B------:R-:W-:Y:S01]  /*3920*/  ULDC UR4, c[0x0][0x604] ;  /* 0x0001810000047ab9 */ /* 0x000fe20000000800 */
[----:B------:R-:W-:Y:S01]  /*3930*/  @!P2 FMUL R31, R31, 0.5 ;  /* 0x3f0000001f1fa820 */ /* 0x000fe20000400000 */
[----:B------:R-:W3:Y:S01]  /*3940*/  MUFU.EX2 R6, R6 ;  /* 0x0000000600067308 */ /* 0x000ee20000000800 */
[----:B-1----:R-:W-:Y:S02]  /*3950*/  FMNMX R9, R7, R8, !PT ;  /* 0x0000000807097209 */ /* 0x002fe40007800000 */
[----:B------:R-:W-:Y:S02]  /*3960*/  @!P4 FMUL R34, R34, 0.5 ;  /* 0x3f0000002222c820 */ /* 0x000fe40000400000 */
[C---:B------:R-:W-:Y:S01]  /*3970*/  FSETP.NEU.AND P1, PT, R9.reuse, -INF , PT ;  /* 0xff8000000900780b */ /* 0x040fe20003f2d000 */
[----:B------:R1:W-:Y:S02]  /*3980*/  STL [R1+0x80], R9 ;  /* 0x0000800901007387 */ /* 0x0003e40000100800 */
[----:B------:R-:W4:Y:S01]  /*3990*/  MUFU.EX2 R27, R27 ;  /* 0x0000001b001b7308 */ /* 0x000f220000000800 */
[----:B------:R-:W-:Y:S01]  /*39a0*/  FSEL R152, R9, RZ, P1 ;  /* 0x000000ff09987208 */ /* 0x000fe20000800000 */
[----:B--2---:R-:W-:Y:S01]  /*39b0*/  @!P6 FMUL R5, R5, R5 ;  /* 0x000000050505e220 */ /* 0x004fe20000400000 */
[----:B------:R-:W-:-:S02]  /*39c0*/  FSETP.GEU.AND P1, PT, R10, -126, PT ;  /* 0xc2fc00000a00780b */ /* 0x000fc40003f2e000 */
[----:B------:R-:W-:-:S03]  /*39d0*/  FSETP.GEU.AND P6, PT, R38, -126, PT ;  /* 0xc2fc00002600780b */ /* 0x000fc60003fce000 */
[----:B------:R-:W2:Y:S01]  /*39e0*/  MUFU.EX2 R7, R34 ;  /* 0x0000002200077308 */ /* 0x000ea20000000800 */
[----:B---3--:R-:W-:Y:S01]  /*39f0*/  @!P5 FMUL R6, R6, R6 ;  /* 0x000000060606d220 */ /* 0x008fe20000400000 */
[----:B------:R-:W-:Y:S01]  /*3a00*/  FSETP.GEU.AND P5, PT, R12, -126, PT ;  /* 0xc2fc00000c00780b */ /* 0x000fe20003fae000 */
[--C-:B-1----:R-:W-:Y:S01]  /*3a10*/  FFMA R9, R42, UR4, -R4.reuse ;  /* 0x000000042a097c23 */ /* 0x102fe20008000804 */
[----:B------:R-:W-:Y:S02]  /*3a20*/  ULDC UR4, c[0x0][0x604] ;  /* 0x0001810000047ab9 */ /* 0x000fe40000000800 */
[--C-:B------:R-:W-:Y:S01]  /*3a30*/  FFMA R14, R43, UR4, -R4.reuse ;  /* 0x000000042b0e7c23 */ /* 0x100fe20008000804 */
[----:B------:R-:W-:Y:S01]  /*3a40*/  ULDC UR4, c[0x0][0x604] ;  /* 0x0001810000047ab9 */ /* 0x000fe20000000800 */
[----:B------:R-:W-:Y:S01]  /*3a50*/  @!P1 FMUL R10, R10, 0.5 ;  /* 0x3f0000000a0a9820 */ /* 0x000fe20000400000 */
[----:B------:R-:W1:Y:S01]  /*3a60*/  MUFU.EX2 R8, R31 ;  /* 0x0000001f00087308 */ /* 0x000e620000000800 */
[----:B------:R-:W-:Y:S01]  /*3a70*/  @!P6 FMUL R38, R38, 0.5 ;  /* 0x3f0000002626e820 */ /* 0x000fe20000400000 */
[--C-:B------:R-:W-:Y:S01]  /*3a80*/  FFMA R35, R46, UR4, -R4.reuse ;  /* 0x000000042e237c23 */ /* 0x100fe20008000804 */
[----:B------:R-:W-:Y:S01]  /*3a90*/  ULDC UR4, c[0x0][0x604] ;  /* 0x0001810000047ab9 */ /* 0x000fe20000000800 */
[----:B----4-:R-:W-:Y:S01]  /*3aa0*/  @!P3 FMUL R27, R27, R27 ;  /* 0x0000001b1b1bb220 */ /* 0x010fe20000400000 */
[----:B------:R-:W-:Y:S01]  /*3ab0*/  FSETP.GEU.AND P3, PT, R9, -126, PT ;  /* 0xc2fc00000900780b */ /* 0x000fe20003f6e000 */
[----:B------:R-:W-:Y:S01]  /*3ac0*/  @!P5 FMUL R12, R12, 0.5 ;  /* 0x3f0000000c0cd820 */ /* 0x000fe20000400000 */
[--C-:B------:R-:W-:Y:S01]  /*3ad0*/  FFMA R16, R47, UR4, -R4.reuse ;  /* 0x000000042f107c23 */ /* 0x100fe20008000804 */
[----:B------:R-:W3:Y:S01]  /*3ae0*/  MUFU.EX2 R31, R38 ;  /* 0x00000026001f7308 */ /* 0x000ee20000000800 */
[----:B------:R-:W-:Y:S01]  /*3af0*/  ULDC UR4, c[0x0][0x604] ;  /* 0x0001810000047ab9 */ /* 0x000fe20000000800 */
[----:B--2---:R-:W-:Y:S01]  /*3b00*/  @!P4 FMUL R7, R7, R7 ;  /* 0x000000070707c220 */ /* 0x004fe20000400000 */
[--C-:B------:R-:W-:Y:S01]  /*3b10*/  FFMA R11, R50, UR4, -R4.reuse ;  /* 0x00000004320b7c23 */ /* 0x100fe20008000804 */
[----:B------:R-:W-:Y:S01]  /*3b20*/  ULDC UR4, c[0x0][0x604] ;  /* 0x0001810000047ab9 */ /* 0x000fe20000000800 */
[----:B------:R-:W-:Y:S01]  /*3b30*/  FSETP.GEU.AND P4, PT, R35, -126, PT ;  /* 0xc2fc00002300780b */ /* 0x000fe20003f8e000 */
[--C-:B------:R-:W-:Y:S01]  /*3b40*/  FFMA R18, R51, UR4, -R4.reuse ;  /* 0x0000000433127c23 */ /* 0x100fe20008000804 */
[----:B------:R-:W-:Y:S01]  /*3b50*/  ULDC UR4, c[0x0][0x604] ;  /* 0x0001810000047ab9 */ /* 0x000fe20000000800 */
[----:B------:R-:W2:Y:S01]  /*3b60*/  MUFU.EX2 R12, R12 ;  /* 0x0000000c000c7308 */ /* 0x000ea20000000800 */
[----:B-1----:R-:W-:Y:S01]  /*3b70*/  @!P2 FMUL R8, R8, R8 ;  /* 0x000000080808a220 */ /* 0x002fe20000400000 */
[----:B------:R-:W-:Y:S01]  /*3b80*/  FSETP.GEU.AND P2, PT, R14, -126, PT ;  /* 0xc2fc00000e00780b */ /* 0x000fe20003f4e000 */
[----:B------:R-:W-:Y:S01]  /*3b90*/  @!P3 FMUL R9, R9, 0.5 ;  /* 0x3f0000000909b820 */ /* 0x000fe20000400000 */
[----:B------:R-:W-:Y:S01]  /*3ba0*/  FFMA R39, R54, UR4, -R4 ;  /* 0x0000000436277c23 */ /* 0x000fe20008000804 */
[----:B------:R-:W-:-:S02]  /*3bb0*/  ULDC UR4, c[0x0][0x604] ;  /* 0x0001810000047ab9 */ /* 0x000fc40000000800 */
[--C-:B------:R-:W-:Y:S01]  /*3bc0*/  FFMA R20, R55, UR4, -R4.reuse ;  /* 0x0000000437147c23 */ /* 0x100fe20008000804 */
[----:B------:R-:W1:Y:S01]  /*3bd0*/  MUFU.EX2 R10, R10 ;  /* 0x0000000a000a7308 */ /* 0x000e620000000800 */
[----:B---3--:R-:W-:Y:S01]  /*3be0*/  @!P6 FMUL R31, R31, R31 ;  /* 0x0000001f1f1fe220 */ /* 0x008fe20000400000 */
[----:B------:R-:W-:Y:S01]  /*3bf0*/  FSETP.GEU.AND P6, PT, R11, -126, PT ;  /* 0xc2fc00000b00780b */ /* 0x000fe20003fce000 */
[----:B------:R-:W-:Y:S01]  /*3c00*/  @!P4 FMUL R35, R35, 0.5 ;  /* 0x3f0000002323c820 */ /* 0x000fe20000400000 */
[----:B------:R-:W-:Y:S02]  /*3c10*/  ULDC UR4, c[0x0][0x604] ;  /* 0x0001810000047ab9 */ /* 0x000fe40000000800 */
[----:B------:R-:W-:Y:S01]  /*3c20*/  FFMA R13, R58, UR4, -R4 ;  /* 0x000000043a0d7c23 */ /* 0x000fe20008000804 */
[----:B------:R-:W-:Y:S01]  /*3c30*/  @!P2 FMUL R14, R14, 0.5 ;  /* 0x3f0000000e0ea820 */ /* 0x000fe20000400000 */
[----:B------:R-:W3:Y:S01]  /*3c40*/  MUFU.EX2 R9, R9 ;  /* 0x0000000900097308 */ /* 0x000ee20000000800 */
[----:B--2---:R-:W-:Y:S01]  /*3c50*/  @!P5 FMUL R12, R12, R12 ;  /* 0x0000000c0c0cd220 */ /* 0x004fe20000400000 */
[----:B------:R-:W-:Y:S01]  /*3c60*/  FSETP.GEU.AND P5, PT, R18, -126, PT ;  /* 0xc2fc00001200780b */ /* 0x000fe20003fae000 */
[----:B------:R-:W-:-:S02]  /*3c70*/  ULDC UR4, c[0x0][0x604] ;  /* 0x0001810000047ab9 */ /* 0x000fc40000000800 */
[--C-:B------:R-:W-:Y:S01]  /*3c80*/  FFMA R22, R59, UR4, -R4.reuse ;  /* 0x000000043b167c23 */ /* 0x100fe20008000804 */
[----:B------:R-:W-:Y:S01]  /*3c90*/  ULDC UR4, c[0x0][0x604] ;  /* 0x0001810000047ab9 */ /* 0x000fe20000000800 */
[----:B------:R-:W-:Y:S01]  /*3ca0*/  @!P6 FMUL R11, R11, 0.5 ;  /* 0x3f0000000b0be820 */ /* 0x000fe20000400000 */
[----:B------:R-:W2:Y:S01]  /*3cb0*/  MUFU.EX2 R35, R35 ;  /* 0x0000002300237308 */ /* 0x000ea20000000800 */
[----:B-1----:R-:W-:Y:S01]  /*3cc0*/  @!P1 FMUL R10, R10, R10 ;  /* 0x0000000a0a0a9220 */ /* 0x002fe20000400000 */
[----:B------:R-:W-:Y:S01]  /*3cd0*/  FSETP.GEU.AND P1, PT, R16, -126, PT ;  /* 0xc2fc00001000780b */ /* 0x000fe20003f2e000 */
[--C-:B------:R-:W-:Y:S01]  /*3ce0*/  FFMA R43, R62, UR4, -R4.reuse ;  /* 0x000000043e2b7c23 */ /* 0x100fe20008000804 */
[----:B------:R-:W-:Y:S02]  /*3cf0*/  ULDC UR4, c[0x0][0x604] ;  /* 0x0001810000047ab9 */ /* 0x000fe40000000800 */
[----:B------:R-:W-:Y:S01]  /*3d00*/  FFMA R26, R63, UR4, -R4 ;  /* 0x000000043f1a7c23 */ /* 0x000fe20008000804 */
[----:B------:R-:W-:Y:S01]  /*3d10*/  @!P5 FMUL R18, R18, 0.5 ;  /* 0x3f0000001212d820 */ /* 0x000fe20000400000 */
[----:B------:R-:W1:Y:S01]  /*3d20*/  MUFU.EX2 R14, R14 ;  /* 0x0000000e000e7308 */ /* 0x000e620000000800 */
[----:B---3--:R-:W-:Y:S01]  /*3d30*/  @!P3 FMUL R9, R9, R9 ;  /* 0x000000090909b220 */ /* 0x008fe20000400000 */
[----:B------:R-:W-:Y:S01]  /*3d40*/  FSETP.GEU.AND P3, PT, R39, -126, PT ;  /* 0xc2fc00002700780b */ /* 0x000fe20003f6e000 */
[----:B------:R-:W-:-:S02]  /*3d50*/  ULDC UR4, c[0x0][0x604] ;  /* 0x0001810000047ab9 */ /* 0x000fc40000000800 */
[--C-:B------:R-:W-:Y:S01]  /*3d60*/  FFMA R15, R66, UR4, -R4.reuse ;  /* 0x00000004420f7c23 */ /* 0x100fe20008000804 */
[----:B------:R-:W-:Y:S01]  /*3d70*/  ULDC UR4, c[0x0][0x604] ;  /* 0x0001810000047ab9 */ /* 0x000fe20000000800 */
[----:B------:R-:W-:Y:S01]  /*3d80*/  @!P1 FMUL R16, R16, 0.5 ;  /* 0x3f00000010109820 */ /* 0x000fe20000400000 */
[----:B------:R-:W3:Y:S01]  /*3d90*/  MUFU.EX2 R18, R18 ;  /* 0x0000001200127308 */ /* 0x000ee20000000800 */
[----:B--2---:R-:W-:Y:S01]  /*3da0*/  @!P4 FMUL R35, R35, R35 ;  /* 0x000000232323c220 */ /* 0x004fe20000400000 */
[----:B------:R-:W-:Y:S01]  /*3db0*/  FSETP.GEU.AND P4, PT, R13, -126, PT ;  /* 0xc2fc00000d00780b */ /* 0x000fe20003f8e000 */
[--C-:B------:R-:W-:Y:S01]  /*3dc0*/  FFMA R30, R67, UR4, -R4.reuse ;  /* 0x00000004431e7c23 */ /* 0x100fe20008000804 */
[----:B------:R-:W-:Y:S02]  /*3dd0*/  ULDC UR4, c[0x0][0x604] ;  /* 0x0001810000047ab9 */ /* 0x000fe40000000800 */
[----:B------:R-:W-:Y:S01]  /*3de0*/  FFMA R47, R70, UR4, -R4 ;  /* 0x00000004462f7c23 */ /* 0x000fe20008000804 */
[----:B------:R-:W-:Y:S01]  /*3df0*/  @!P3 FMUL R39, R39, 0.5 ;  /* 0x3f0000002727b820 */ /* 0x000fe20000400000 */
[----:B------:R-:W2:Y:S01]  /*3e00*/  MUFU.EX2 R11, R11 ;  /* 0x0000000b000b7308 */ /* 0x000ea20000000800 */
[----:B-1----:R-:W-:Y:S01]  /*3e10*/  @!P2 FMUL R14, R14, R14 ;  /* 0x0000000e0e0ea220 */ /* 0x002fe20000400000 */
[----:B------:R-:W-:Y:S01]  /*3e20*/  FSETP.GEU.AND P2, PT, R20, -126, PT ;  /* 0xc2fc00001400780b */ /* 0x000fe20003f4e000 */
[----:B------:R-:W-:-:S02]  /*3e30*/  ULDC UR4, c[0x0][0x604] ;  /* 0x0001810000047ab9 */ /* 0x000fc40000000800 */
[--C-:B------:R-:W-:Y:S01]  /*3e40*/  FFMA R34, R71, UR4, -R4.reuse ;  /* 0x0000000447227c23 */ /* 0x100fe20008000804 */
[----:B------:R-:W-:Y:S01]  /*3e50*/  ULDC UR4, c[0x0][0x604] ;  /* 0x0001810000047ab9 */ /* 0x000fe20000000800 */
[----:B------:R-:W-:Y:S01]  /*3e60*/  @!P4 FMUL R13, R13, 0.5 ;  /* 0x3f0000000d0dc820 */ /* 0x000fe20000400000 */
[----:B------:R-:W1:Y:S01]  /*3e70*/  MUFU.EX2 R16, R16 ;  /* 0x0000001000107308 */ /* 0x000e620000000800 */
[----:B---3--:R-:W-:Y:S01]  /*3e80*/  @!P5 FMUL R18, R18, R18 ;  /* 0x000000121212d220 */ /* 0x008fe20000400000 */
[----:B------:R-:W-:Y:S01]  /*3e90*/  FSETP.GEU.AND P5, PT, R26, -126, PT ;  /* 0xc2fc00001a00780b */ /* 0x000fe20003fae000 */
[--C-:B------:R-:W-:Y:S01]  /*3ea0*/  FFMA R17, R74, UR4, -R4.reuse ;  /* 0x000000044a117c23 */ /* 0x100fe20008000804 */
        /* <DEDUP_REMOVED lines=181> */
[----:B------:R-:W-:Y:S01]  /*4a00*/  FFMA R4, R151, UR4, -R4 ;  /* 0x0000000497047c23 */ /* 0x000fe20008000804 */
[----:B------:R-:W-:Y:S02]  /*4a10*/  ULDC UR4, c[0x0][0x604] ;  /* 0x0001810000047ab9 */ /* 0x000fe40000000800 */
[----:B------:R-:W-:Y:S01]  /*4a20*/  FMUL R114, R152, UR4 ;  /* 0x0000000498727c20 */ /* 0x000fe20008400000 */
[----:B------:R-:W-:Y:S01]  /*4a30*/  @!P6 FMUL R74, R74, 0.5 ;  /* 0x3f0000004a4ae820 */ /* 0x000fe20000400000 */
[----:B------:R-:W1:Y:S01]  /*4a40*/  MUFU.EX2 R63, R63 ;  /* 0x0000003f003f7308 */ /* 0x000e620000000800 */
[----:B---3--:R-:W-:Y:S01]  /*4a50*/  @!P3 FMUL R66, R66, R66 ;  /* 0x000000424242b220 */ /* 0x008fe20000400000 */
[----:B------:R-:W-:Y:S01]  /*4a60*/  FSETP.GEU.AND P3, PT, R78, -126, PT ;  /* 0xc2fc00004e00780b */ /* 0x000fe20003f6e000 */
[----:B------:R-:W-:Y:S01]  /*4a70*/  ULDC UR4, c[0x0][0x604] ;  /* 0x0001810000047ab9 */ /* 0x000fe20000000800 */
[--C-:B------:R-:W-:Y:S01]  /*4a80*/  FFMA R24, R24, UR6, -R114.reuse ;  /* 0x0000000618187c23 */ /* 0x100fe20008000872 */
[--C-:B------:R-:W-:Y:S01]  /*4a90*/  FFMA R25, R25, UR4, -R114.reuse ;  /* 0x0000000419197c23 */ /* 0x100fe20008000872 */
[----:B------:R-:W-:Y:S01]  /*4aa0*/  ULDC UR4, c[0x0][0x604] ;  /* 0x0001810000047ab9 */ /* 0x000fe20000000800 */
[----:B------:R-:W-:Y:S01]  /*4ab0*/  @!P1 FMUL R67, R67, 0.5 ;  /* 0x3f00000043439820 */ /* 0x000fe20000400000 */
[----:B------:R-:W3:Y:S01]  /*4ac0*/  MUFU.EX2 R71, R71 ;  /* 0x0000004700477308 */ /* 0x000ee20000000800 */
[----:B--2---:R-:W-:Y:S01]  /*4ad0*/  @!P4 FMUL R70, R70, R70 ;  /* 0x000000464646c220 */ /* 0x004fe20000400000 */
[----:B------:R-:W-:Y:S01]  /*4ae0*/  FSETP.GEU.AND P4, PT, R82, -126, PT ;  /* 0xc2fc00005200780b */ /* 0x000fe20003f8e000 */
[--C-:B------:R-:W-:Y:S01]  /*4af0*/  FFMA R28, R28, UR4, -R114.reuse ;  /* 0x000000041c1c7c23 */ /* 0x100fe20008000872 */
[----:B------:R-:W-:Y:S01]  /*4b00*/  ULDC UR4, c[0x0][0x604] ;  /* 0x0001810000047ab9 */ /* 0x000fe20000000800 */
[----:B------:R-:W-:Y:S01]  /*4b10*/  ULDC UR6, c[0x0][0x604] ;  /* 0x0001810000067ab9 */ /* 0x000fe20000000800 */
[--C-:B------:R-:W-:Y:S01]  /*4b20*/  FFMA R29, R29, UR4, -R114.reuse ;  /* 0x000000041d1d7c23 */ /* 0x100fe20008000872 */
[----:B------:R-:W-:Y:S01]  /*4b30*/  @!P3 FMUL R78, R78, 0.5 ;  /* 0x3f0000004e4eb820 */ /* 0x000fe20000400000 */
[----:B------:R-:W2:Y:S01]  /*4b40*/  MUFU.EX2 R74, R74 ;  /* 0x0000004a004a7308 */ /* 0x000ea20000000800 */
[----:B-1----:R-:W-:Y:S01]  /*4b50*/  @!P2 FMUL R63, R63, R63 ;  /* 0x0000003f3f3fa220 */ /* 0x002fe20000400000 */
[----:B------:R-:W-:Y:S01]  /*4b60*/  FSETP.GEU.AND P2, PT, R75, -126, PT ;  /* 0xc2fc00004b00780b */ /* 0x000fe20003f4e000 */
[----:B------:R-:W-:Y:S01]  /*4b70*/  ULDC UR4, c[0x0][0x604] ;  /* 0x0001810000047ab9 */ /* 0x000fe20000000800 */
[--C-:B------:R-:W-:Y:S01]  /*4b80*/  FFMA R128, R128, UR6, -R114.reuse ;  /* 0x0000000680807c23 */ /* 0x100fe20008000872 */
[--C-:B------:R-:W-:Y:S01]  /*4b90*/  FFMA R32, R32, UR4, -R114.reuse ;  /* 0x0000000420207c23 */ /* 0x100fe20008000872 */
[----:B------:R-:W-:Y:S01]  /*4ba0*/  ULDC UR4, c[0x0][0x604] ;  /* 0x0001810000047ab9 */ /* 0x000fe20000000800 */
[----:B------:R-:W-:Y:S01]  /*4bb0*/  @!P4 FMUL R82, R82, 0.5 ;  /* 0x3f0000005252c820 */ /* 0x000fe20000400000 */
[----:B------:R-:W1:Y:S01]  /*4bc0*/  MUFU.EX2 R67, R67 ;  /* 0x0000004300437308 */ /* 0x000e620000000800 */
[----:B---3--:R-:W-:Y:S01]  /*4bd0*/  @!P5 FMUL R71, R71, R71 ;  /* 0x000000474747d220 */ /* 0x008fe20000400000 */
[----:B------:R-:W-:Y:S01]  /*4be0*/  FSETP.GEU.AND P5, PT, R83, -126, PT ;  /* 0xc2fc00005300780b */ /* 0x000fe20003fae000 */
[--C-:B------:R-:W-:Y:S01]  /*4bf0*/  FFMA R33, R33, UR4, -R114.reuse ;  /* 0x0000000421217c23 */ /* 0x100fe20008000872 */
[----:B------:R-:W-:Y:S01]  /*4c00*/  ULDC UR4, c[0x0][0x604] ;  /* 0x0001810000047ab9 */ /* 0x000fe20000000800 */
[----:B------:R-:W-:Y:S01]  /*4c10*/  ULDC UR6, c[0x0][0x604] ;  /* 0x0001810000067ab9 */ /* 0x000fe20000000800 */
[--C-:B------:R-:W-:Y:S01]  /*4c20*/  FFMA R36, R36, UR4, -R114.reuse ;  /* 0x0000000424247c23 */ /* 0x100fe20008000872 */
[----:B------:R-:W-:Y:S01]  /*4c30*/  @!P2 FMUL R75, R75, 0.5 ;  /* 0x3f0000004b4ba820 */ /* 0x000fe20000400000 */
[----:B------:R-:W3:Y:S01]  /*4c40*/  MUFU.EX2 R78, R78 ;  /* 0x0000004e004e7308 */ /* 0x000ee20000000800 */
[----:B--2---:R-:W-:Y:S01]  /*4c50*/  @!P6 FMUL R74, R74, R74 ;  /* 0x0000004a4a4ae220 */ /* 0x004fe20000400000 */
[----:B------:R-:W-:Y:S01]  /*4c60*/  FSETP.GEU.AND P6, PT, R86, -126, PT ;  /* 0xc2fc00005600780b */ /* 0x000fe20003fce000 */
[----:B------:R-:W-:Y:S01]  /*4c70*/  ULDC UR4, c[0x0][0x604] ;  /* 0x0001810000047ab9 */ /* 0x000fe20000000800 */
[--C-:B------:R-:W-:Y:S01]  /*4c80*/  FFMA R122, R129, UR7, -R114.reuse ;  /* 0x00000007817a7c23 */ /* 0x100fe20008000872 */
[--C-:B------:R-:W-:Y:S01]  /*4c90*/  FFMA R37, R37, UR4, -R114.reuse ;  /* 0x0000000425257c23 */ /* 0x100fe20008000872 */
[----:B------:R-:W-:Y:S01]  /*4ca0*/  ULDC UR4, c[0x0][0x604] ;  /* 0x0001810000047ab9 */ /* 0x000fe20000000800 */
[----:B------:R-:W-:Y:S01]  /*4cb0*/  @!P5 FMUL R83, R83, 0.5 ;  /* 0x3f0000005353d820 */ /* 0x000fe20000400000 */
[----:B------:R-:W2:Y:S01]  /*4cc0*/  MUFU.EX2 R82, R82 ;  /* 0x0000005200527308 */ /* 0x000ea20000000800 */
[----:B-1----:R-:W-:Y:S01]  /*4cd0*/  @!P1 FMUL R67, R67, R67 ;  /* 0x0000004343439220 */ /* 0x002fe20000400000 */
[----:B------:R-:W-:Y:S01]  /*4ce0*/  FSETP.GEU.AND P1, PT, R79, -126, PT ;  /* 0xc2fc00004f00780b */ /* 0x000fe20003f2e000 */
[--C-:B------:R-:W-:Y:S01]  /*4cf0*/  FFMA R40, R40, UR4, -R114.reuse ;  /* 0x0000000428287c23 */ /* 0x100fe20008000872 */
[----:B------:R-:W-:Y:S01]  /*4d00*/  ULDC UR4, c[0x0][0x604] ;  /* 0x0001810000047ab9 */ /* 0x000fe20000000800 */
[--C-:B------:R-:W-:Y:S01]  /*4d10*/  FFMA R136, R136, UR18, -R114.reuse ;  /* 0x0000001288887c23 */ /* 0x100fe20008000872 */
[--C-:B------:R-:W-:Y:S01]  /*4d20*/  FFMA R41, R41, UR4, -R114.reuse ;  /* 0x0000000429297c23 */ /* 0x100fe20008000872 */
        /* <DEDUP_REMOVED lines=21> */
[----:B------:R-:W-:Y:S01]  /*4e80*/  ULDC UR18, c[0x0][0x604] ;  /* 0x0001810000127ab9 */ /* 0x000fe20000000800 */
        /* <DEDUP_REMOVED lines=8> */
[--C-:B------:R-:W-:Y:S01]  /*4f10*/  FFMA R129, R140, UR19, -R114.reuse ;  /* 0x000000138c817c23 */ /* 0x100fe20008000872 */
        /* <DEDUP_REMOVED lines=16> */
[----:B------:R-:W-:Y:S01]  /*5020*/  FFMA R60, R60, UR4, -R114 ;  /* 0x000000043c3c7c23 */ /* 0x000fe20008000872 */
[----:B------:R-:W-:Y:S01]  /*5030*/  @!P6 FMUL R98, R98, 0.5 ;  /* 0x3f0000006262e820 */ /* 0x000fe20000400000 */
[----:B------:R-:W1:Y:S01]  /*5040*/  MUFU.EX2 R91, R91 ;  /* 0x0000005b005b7308 */ /* 0x000e620000000800 */
[----:B---3--:R-:W-:Y:S01]  /*5050*/  @!P3 FMUL R90, R90, R90 ;  /* 0x0000005a5a5ab220 */ /* 0x008fe20000400000 */
[----:B------:R-:W-:Y:S01]  /*5060*/  FSETP.GEU.AND P3, PT, R102, -126, PT ;  /* 0xc2fc00006600780b */ /* 0x000fe20003f6e000 */
[----:B------:R-:W-:Y:S01]  /*5070*/  ULDC UR4, c[0x0][0x604] ;  /* 0x0001810000047ab9 */ /* 0x000fe20000000800 */
[----:B------:R-:W-:Y:S01]  /*5080*/  FADD R134, R9, R70 ;  /* 0x0000004609867221 */ /* 0x000fe20000000000 */
[--C-:B------:R-:W-:Y:S01]  /*5090*/  FFMA R61, R61, UR4, -R114.reuse ;  /* 0x000000043d3d7c23 */ /* 0x100fe20008000872 */
[----:B------:R-:W-:Y:S01]  /*50a0*/  ULDC UR4, c[0x0][0x604] ;  /* 0x0001810000047ab9 */ /* 0x000fe20000000800 */
[----:B------:R-:W-:Y:S01]  /*50b0*/  @!P1 FMUL R95, R95, 0.5 ;  /* 0x3f0000005f5f9820 */ /* 0x000fe20000400000 */
[----:B------:R-:W3:Y:S01]  /*50c0*/  MUFU.EX2 R99, R99 ;  /* 0x0000006300637308 */ /* 0x000ee20000000800 */
[----:B--2---:R-:W-:Y:S01]  /*50d0*/  @!P4 FMUL R94, R94, R94 ;  /* 0x0000005e5e5ec220 */ /* 0x004fe20000400000 */
[----:B------:R-:W-:Y:S01]  /*50e0*/  FSETP.GEU.AND P4, PT, R106, -126, PT ;  /* 0xc2fc00006a00780b */ /* 0x000fe20003f8e000 */
[----:B------:R-:W-:Y:S01]  /*50f0*/  FFMA R64, R64, UR4, -R114 ;  /* 0x0000000440407c23 */ /* 0x000fe20008000872 */
[----:B------:R-:W-:-:S02]  /*5100*/  ULDC UR4, c[0x0][0x604] ;  /* 0x0001810000047ab9 */ /* 0x000fc40000000800 */
[--C-:B------:R-:W-:Y:S01]  /*5110*/  FFMA R65, R65, UR4, -R114.reuse ;  /* 0x0000000441417c23 */ /* 0x100fe20008000872 */
[----:B------:R-:W-:Y:S01]  /*5120*/  @!P3 FMUL R102, R102, 0.5 ;  /* 0x3f0000006666b820 */ /* 0x000fe20000400000 */
[----:B------:R-:W2:Y:S01]  /*5130*/  MUFU.EX2 R98, R98 ;  /* 0x0000006200627308 */ /* 0x000ea20000000800 */
[----:B-1----:R-:W-:Y:S01]  /*5140*/  @!P2 FMUL R91, R91, R91 ;  /* 0x0000005b5b5ba220 */ /* 0x002fe20000400000 */
[----:B------:R-:W-:Y:S01]  /*5150*/  FSETP.GEU.AND P2, PT, R103, -126, PT ;  /* 0xc2fc00006700780b */ /* 0x000fe20003f4e000 */
[----:B------:R-:W-:Y:S02]  /*5160*/  ULDC UR4, c[0x0][0x604] ;  /* 0x0001810000047ab9 */ /* 0x000fe40000000800 */
[--C-:B------:R-:W-:Y:S01]  /*5170*/  FFMA R68, R68, UR4, -R114.reuse ;  /* 0x0000000444447c23 */ /* 0x100fe20008000872 */
[----:B------:R-:W-:Y:S01]  /*5180*/  ULDC UR4, c[0x0][0x604] ;  /* 0x0001810000047ab9 */ /* 0x000fe20000000800 */
[----:B------:R-:W-:Y:S01]  /*5190*/  @!P4 FMUL R106, R106, 0.5 ;  /* 0x3f0000006a6ac820 */ /* 0x000fe20000400000 */
[----:B------:R-:W1:Y:S01]  /*51a0*/  MUFU.EX2 R95, R95 ;  /* 0x0000005f005f7308 */ /* 0x000e620000000800 */
[----:B---3--:R-:W-:Y:S01]  /*51b0*/  @!P5 FMUL R99, R99, R99 ;  /* 0x000000636363d220 */ /* 0x008fe20000400000 */
[----:B------:R-:W-:Y:S01]  /*51c0*/  FSETP.GEU.AND P5, PT, R111, -126, PT ;  /* 0xc2fc00006f00780b */ /* 0x000fe20003fae000 */
[----:B------:R-:W-:Y:S01]  /*51d0*/  FFMA R69, R69, UR4, -R114 ;  /* 0x0000000445457c23 */ /* 0x000fe20008000872 */
[----:B------:R-:W-:-:S02]  /*51e0*/  ULDC UR4, c[0x0][0x604] ;  /* 0x0001810000047ab9 */ /* 0x000fc40000000800 */
[--C-:B------:R-:W-:Y:S01]  /*51f0*/  FFMA R72, R72, UR4, -R114.reuse ;  /* 0x0000000448487c23 */ /* 0x100fe20008000872 */
[----:B------:R-:W-:Y:S01]  /*5200*/  @!P2 FMUL R103, R103, 0.5 ;  /* 0x3f0000006767a820 */ /* 0x000fe20000400000 */
[----:B------:R-:W3:Y:S01]  /*5210*/  MUFU.EX2 R102, R102 ;  /* 0x0000006600667308 */ /* 0x000ee20000000800 */
[----:B--2---:R-:W-:Y:S01]  /*5220*/  @!P6 FMUL R98, R98, R98 ;  /* 0x000000626262e220 */ /* 0x004fe20000400000 */
[----:B------:R-:W-:Y:S01]  /*5230*/  FSETP.GEU.AND P6, PT, R110, -126, PT ;  /* 0xc2fc00006e00780b */ /* 0x000fe20003fce000 */
[----:B------:R-:W-:Y:S02]  /*5240*/  ULDC UR4, c[0x0][0x604] ;  /* 0x0001810000047ab9 */ /* 0x000fe40000000800 */
[--C-:B------:R-:W-:Y:S01]  /*5250*/  FFMA R73, R73, UR4, -R114.reuse ;  /* 0x0000000449497c23 */ /* 0x100fe20008000872 */
[----:B------:R-:W-:Y:S01]  /*5260*/  ULDC UR4, c[0x0][0x604] ;  /* 0x0001810000047ab9 */ /* 0x000fe20000000800 */
[----:B------:R-:W-:Y:S01]  /*5270*/  @!P5 FMUL R111, R111, 0.5 ;  /* 0x3f0000006f6fd820 */ /* 0x000fe20000400000 */
[----:B------:R-:W2:Y:S01]  /*5280*/  MUFU.EX2 R106, R106 ;  /* 0x0000006a006a7308 */ /* 0x000ea20000000800 */
[----:B-1----:R-:W-:Y:S01]  /*5290*/  @!P1 FMUL R95, R95, R95 ;  /* 0x0000005f5f5f9220 */ /* 0x002fe20000400000 */
[----:B------:R-:W-:Y:S01]  /*52a0*/  FSETP.GEU.AND P1, PT, R107, -126, PT ;  /* 0xc2fc00006b00780b */ /* 0x000fe20003f2e000 */
[----:B------:R-:W-:Y:S01]  /*52b0*/  FFMA R76, R76, UR4, -R114 ;  /* 0x000000044c4c7c23 */ /* 0x000fe20008000872 */
[----:B------:R-:W-:-:S02]  /*52c0*/  ULDC UR4, c[0x0][0x604] ;  /* 0x0001810000047ab9 */ /* 0x000fc40000000800 */
[--C-:B------:R-:W-:Y:S01]  /*52d0*/  FFMA R77, R77, UR4, -R114.reuse ;  /* 0x000000044d4d7c23 */ /* 0x100fe20008000872 */
[----:B------:R-:W-:Y:S01]  /*52e0*/  @!P6 FMUL R110, R110, 0.5 ;  /* 0x3f0000006e6ee820 */ /* 0x000fe20000400000 */
[----:B------:R-:W1:Y:S01]  /*52f0*/  MUFU.EX2 R103, R103 ;  /* 0x0000006700677308 */ /* 0x000e620000000800 */
[----:B---3--:R-:W-:Y:S01]  /*5300*/  @!P3 FMUL R102, R102, R102 ;  /* 0x000000666666b220 */ /* 0x008fe20000400000 */
[----:B------:R-:W-:Y:S01]  /*5310*/  FSETP.GEU.AND P3, PT, R87, -126, PT ;  /* 0xc2fc00005700780b */ /* 0x000fe20003f6e000 */
[----:B------:R-:W-:Y:S02]  /*5320*/  ULDC UR4, c[0x0][0x604] ;  /* 0x0001810000047ab9 */ /* 0x000fe40000000800 */
[--C-:B------:R-:W-:Y:S01]  /*5330*/  FFMA R80, R80, UR4, -R114.reuse ;  /* 0x0000000450507c23 */ /* 0x100fe20008000872 */
[----:B------:R-:W-:Y:S01]  /*5340*/  ULDC UR4, c[0x0][0x604] ;  /* 0x0001810000047ab9 */ /* 0x000fe20000000800 */
[----:B------:R-:W-:Y:S01]  /*5350*/  @!P1 FMUL R107, R107, 0.5 ;  /* 0x3f0000006b6b9820 */ /* 0x000fe20000400000 */
[----:B------:R-:W3:Y:S01]  /*5360*/  MUFU.EX2 R111, R111 ;  /* 0x0000006f006f7308 */ /* 0x000ee20000000800 */
[----:B--2---:R-:W-:Y:S01]  /*5370*/  @!P4 FMUL R106, R106, R106 ;  /* 0x0000006a6a6ac220 */ /* 0x004fe20000400000 */
[----:B------:R-:W-:Y:S01]  /*5380*/  FSETP.GEU.AND P4, PT, R24, -126, PT ;  /* 0xc2fc00001800780b */ /* 0x000fe20003f8e000 */
[----:B------:R-:W-:Y:S01]  /*5390*/  FFMA R81, R81, UR4, -R114 ;  /* 0x0000000451517c23 */ /* 0x000fe20008000872 */
[----:B------:R-:W-:Y:S01]  /*53a0*/  ULDC UR4, c[0x0][0x604] ;  /* 0x0001810000047ab9 */ /* 0x000fe20000000800 */
[----:B------:R-:W-:Y:S01]  /*53b0*/  FADD R138, R51, R106 ;  /* 0x0000006a338a7221 */ /* 0x000fe20000000000 */
[--C-:B------:R-:W-:Y:S01]  /*53c0*/  FFMA R84, R84, UR4, -R114.reuse ;  /* 0x0000000454547c23 */ /* 0x100fe20008000872 */
[----:B------:R-:W-:Y:S01]  /*53d0*/  @!P3 FMUL R87, R87, 0.5 ;  /* 0x3f0000005757b820 */ /* 0x000fe20000400000 */
[----:B------:R-:W2:Y:S01]  /*53e0*/  MUFU.EX2 R110, R110 ;  /* 0x0000006e006e7308 */ /* 0x000ea20000000800 */
[----:B-1----:R-:W-:Y:S01]  /*53f0*/  @!P2 FMUL R103, R103, R103 ;  /* 0x000000676767a220 */ /* 0x002fe20000400000 */
[----:B------:R-:W-:Y:S01]  /*5400*/  FSETP.GEU.AND P2, PT, R4, -126, PT ;  /* 0xc2fc00000400780b */ /* 0x000fe20003f4e000 */
[----:B------:R-:W-:Y:S01]  /*5410*/  ULDC UR4, c[0x0][0x604] ;  /* 0x0001810000047ab9 */ /* 0x000fe20000000800 */
[----:B------:R-:W-:Y:S01]  /*5420*/  F2FP.F16.F32.PACK_AB R51, R42, R51 ;  /* 0x000000332a33723e */ /* 0x000fe200000000ff */
        /* <DEDUP_REMOVED lines=8> */
[----:B------:R-:W-:Y:S01]  /*54b0*/  FFMA R88, R89, UR4, -R114 ;  /* 0x0000000459587c23 */ /* 0x000fe20008000872 */
[----:B------:R-:W-:Y:S01]  /*54c0*/  @!P2 FMUL R4, R4, 0.5 ;  /* 0x3f0000000404a820 */ /* 0x000fe20000400000 */
[----:B------:R-:W3:Y:S01]  /*54d0*/  MUFU.EX2 R87, R87 ;  /* 0x0000005700577308 */ /* 0x000ee20000000800 */
[----:B--2---:R-:W-:Y:S01]  /*54e0*/  @!P6 FMUL R110, R110, R110 ;  /* 0x0000006e6e6ee220 */ /* 0x004fe20000400000 */
[----:B------:R-:W-:Y:S01]  /*54f0*/  FSETP.GEU.AND P6, PT, R28, -126, PT ;  /* 0xc2fc00001c00780b */ /* 0x000fe20003fce000 */
[----:B------:R-:W-:-:S04]  /*5500*/  ULDC UR4, c[0x0][0x604] ;  /* 0x0001810000047ab9 */ /* 0x000fc80000000800 */
[----:B------:R-:W-:Y:S01]  /*5510*/  @!P5 FMUL R29, R29, 0.5 ;  /* 0x3f0000001d1dd820 */ /* 0x000fe20000400000 */
[----:B------:R-:W2:Y:S01]  /*5520*/  MUFU.EX2 R24, R24 ;  /* 0x0000001800187308 */ /* 0x000ea20000000800 */
[----:B-1----:R-:W-:Y:S01]  /*5530*/  @!P1 FMUL R107, R107, R107 ;  /* 0x0000006b6b6b9220 */ /* 0x002fe20000400000 */
[----:B------:R-:W-:-:S05]  /*5540*/  FSETP.GEU.AND P1, PT, R25, -126, PT ;  /* 0xc2fc00001900780b */ /* 0x000fca0003f2e000 */
[----:B------:R-:W-:Y:S01]  /*5550*/  @!P6 FMUL R28, R28, 0.5 ;  /* 0x3f0000001c1ce820 */ /* 0x000fe20000400000 */
[----:B------:R-:W1:Y:S01]  /*5560*/  MUFU.EX2 R4, R4 ;  /* 0x0000000400047308 */ /* 0x000e620000000800 */
[----:B---3--:R-:W-:Y:S01]  /*5570*/  @!P3 FMUL R87, R87, R87 ;  /* 0x000000575757b220 */ /* 0x008fe20000400000 */
[----:B------:R-:W-:-:S05]  /*5580*/  FSETP.GEU.AND P3, PT, R32, -126, PT ;  /* 0xc2fc00002000780b */ /* 0x000fca0003f6e000 */
[----:B------:R-:W-:Y:S01]  /*5590*/  @!P1 FMUL R25, R25, 0.5 ;  /* 0x3f00000019199820 */ /* 0x000fe20000400000 */
[----:B------:R-:W3:Y:S01]  /*55a0*/  MUFU.EX2 R119, R29 ;  /* 0x0000001d00777308 */ /* 0x000ee20000000800 */
[----:B--2---:R-:W-:Y:S01]  /*55b0*/  @!P4 FMUL R24, R24, R24 ;  /* 0x000000181818c220 */ /* 0x004fe20000400000 */
[----:B------:R-:W-:-:S05]  /*55c0*/  FSETP.GEU.AND P4, PT, R36, -126, PT ;  /* 0xc2fc00002400780b */ /* 0x000fca0003f8e000 */
[----:B------:R-:W-:Y:S01]  /*55d0*/  @!P3 FMUL R32, R32, 0.5 ;  /* 0x3f0000002020b820 */ /* 0x000fe20000400000 */
[----:B------:R2:W4:Y:S01]  /*55e0*/  MUFU.EX2 R115, R25 ;  /* 0x0000001900737308 */ /* 0x0005220000000800 */
[----:B-1----:R-:W-:Y:S01]  /*55f0*/  @!P2 FMUL R4, R4, R4 ;  /* 0x000000040404a220 */ /* 0x002fe20000400000 */
[----:B------:R-:W-:-:S05]  /*5600*/  FSETP.GEU.AND P2, PT, R33, -126, PT ;  /* 0xc2fc00002100780b */ /* 0x000fca0003f4e000 */
[----:B------:R-:W-:Y:S01]  /*5610*/  @!P4 FMUL R36, R36, 0.5 ;  /* 0x3f0000002424c820 */ /* 0x000fe20000400000 */
[----:B------:R-:W1:Y:S01]  /*5620*/  MUFU.EX2 R28, R28 ;  /* 0x0000001c001c7308 */ /* 0x000e620000000800 */
[----:B---3--:R-:W-:Y:S01]  /*5630*/  @!P5 FMUL R119, R119, R119 ;  /* 0x000000777777d220 */ /* 0x008fe20000400000 */
[----:B------:R-:W-:Y:S01]  /*5640*/  FSETP.GEU.AND P5, PT, R41, -126, PT ;  /* 0xc2fc00002900780b */ /* 0x000fe20003fae000 */
[--C-:B--2---:R-:W-:Y:S01]  /*5650*/  FFMA R25, R92, UR4, -R114.reuse ;  /* 0x000000045c197c23 */ /* 0x104fe20008000872 */
[----:B------:R-:W-:Y:S02]  /*5660*/  ULDC UR4, c[0x0][0x604] ;  /* 0x0001810000047ab9 */ /* 0x000fe40000000800 */
[----:B------:R-:W-:Y:S01]  /*5670*/  FFMA R92, R93, UR4, -R114 ;  /* 0x000000045d5c7c23 */ /* 0x000fe20008000872 */
[----:B------:R-:W-:Y:S01]  /*5680*/  @!P2 FMUL R33, R33, 0.5 ;  /* 0x3f0000002121a820 */ /* 0x000fe20000400000 */
[----:B------:R-:W2:Y:S01]  /*5690*/  MUFU.EX2 R32, R32 ;  /* 0x0000002000207308 */ /* 0x000ea20000000800 */
[----:B----4-:R-:W-:Y:S01]  /*56a0*/  @!P1 FMUL R115, R115, R115 ;  /* 0x0000007373739220 */ /* 0x010fe20000400000 */
[----:B------:R-:W-:Y:S01]  /*56b0*/  FSETP.GEU.AND P1, PT, R37, -126, PT ;  /* 0xc2fc00002500780b */ /* 0x000fe20003f2e000 */
[----:B------:R-:W-:-:S02]  /*56c0*/  ULDC UR4, c[0x0][0x604] ;  /* 0x0001810000047ab9 */ /* 0x000fc40000000800 */
[--C-:B------:R-:W-:Y:S01]  /*56d0*/  FFMA R29, R96, UR4, -R114.reuse ;  /* 0x00000004601d7c23 */ /* 0x100fe20008000872 */
[----:B------:R-:W-:Y:S01]  /*56e0*/  ULDC UR4, c[0x0][0x604] ;  /* 0x0001810000047ab9 */ /* 0x000fe20000000800 */
[----:B------:R-:W-:Y:S01]  /*56f0*/  @!P5 FMUL R41, R41, 0.5 ;  /* 0x3f0000002929d820 */ /* 0x000fe20000400000 */
[----:B------:R-:W3:Y:S01]  /*5700*/  MUFU.EX2 R36, R36 ;  /* 0x0000002400247308 */ /* 0x000ee20000000800 */
[----:B-1----:R-:W-:Y:S01]  /*5710*/  @!P6 FMUL R28, R28, R28 ;  /* 0x0000001c1c1ce220 */ /* 0x002fe20000400000 */
[----:B------:R-:W-:Y:S01]  /*5720*/  FSETP.GEU.AND P6, PT, R40, -126, PT ;  /* 0xc2fc00002800780b */ /* 0x000fe20003fce000 */
[----:B------:R-:W-:Y:S01]  /*5730*/  FFMA R96, R97, UR4, -R114 ;  /* 0x0000000461607c23 */ /* 0x000fe20008000872 */
[----:B------:R-:W-:-:S03]  /*5740*/  ULDC UR4, c[0x0][0x604] ;  /* 0x0001810000047ab9 */ /* 0x000fc60000000800 */
[----:B------:R-:W-:Y:S01]  /*5750*/  @!P1 FMUL R37, R37, 0.5 ;  /* 0x3f00000025259820 */ /* 0x000fe20000400000 */
[----:B------:R1:W4:Y:S01]  /*5760*/  MUFU.EX2 R123, R33 ;  /* 0x00000021007b7308 */ /* 0x0003220000000800 */
[----:B--2---:R-:W-:Y:S01]  /*5770*/  @!P3 FMUL R32, R32, R32 ;  /* 0x000000202020b220 */ /* 0x004fe20000400000 */
[----:B------:R-:W-:-:S05]  /*5780*/  FSETP.GEU.AND P3, PT, R44, -126, PT ;  /* 0xc2fc00002c00780b */ /* 0x000fca0003f6e000 */
[----:B------:R-:W-:Y:S01]  /*5790*/  @!P6 FMUL R40, R40, 0.5 ;  /* 0x3f0000002828e820 */ /* 0x000fe20000400000 */
[----:B------:R2:W5:Y:S01]  /*57a0*/  MUFU.EX2 R131, R41 ;  /* 0x0000002900837308 */ /* 0x0005620000000800 */
[----:B---3--:R-:W-:Y:S01]  /*57b0*/  @!P4 FMUL R36, R36, R36 ;  /* 0x000000242424c220 */ /* 0x008fe20000400000 */
[----:B------:R-:W-:Y:S01]  /*57c0*/  FSETP.GEU.AND P4, PT, R48, -126, PT ;  /* 0xc2fc00003000780b */ /* 0x000fe20003f8e000 */
[--C-:B-1----:R-:W-:Y:S01]  /*57d0*/  FFMA R33, R100, UR4, -R114.reuse ;  /* 0x0000000464217c23 */ /* 0x102fe20008000872 */
[----:B------:R-:W-:Y:S02]  /*57e0*/  ULDC UR4, c[0x0][0x604] ;  /* 0x0001810000047ab9 */ /* 0x000fe40000000800 */
[----:B------:R-:W-:Y:S01]  /*57f0*/  FFMA R100, R101, UR4, -R114 ;  /* 0x0000000465647c23 */ /* 0x000fe20008000872 */
[----:B------:R-:W-:Y:S01]  /*5800*/  @!P3 FMUL R44, R44, 0.5 ;  /* 0x3f0000002c2cb820 */ /* 0x000fe20000400000 */
[----:B------:R1:W3:Y:S01]  /*5810*/  MUFU.EX2 R127, R37 ;  /* 0x00000025007f7308 */ /* 0x0002e20000000800 */
[----:B----4-:R-:W-:Y:S01]  /*5820*/  @!P2 FMUL R123, R123, R123 ;  /* 0x0000007b7b7ba220 */ /* 0x010fe20000400000 */
[----:B------:R-:W-:Y:S01]  /*5830*/  FSETP.GEU.AND P2, PT, R45, -126, PT ;  /* 0xc2fc00002d00780b */ /* 0x000fe20003f4e000 */
[----:B------:R-:W-:Y:S01]  /*5840*/  ULDC UR4, c[0x0][0x604] ;  /* 0x0001810000047ab9 */ /* 0x000fe20000000800 */
[----:B--2---:R-:W-:-:S03]  /*5850*/  FADD R41, R17, R102 ;  /* 0x0000006611297221 */ /* 0x004fc60000000000 */
[----:B------:R-:W-:Y:S01]  /*5860*/  @!P4 FMUL R48, R48, 0.5 ;  /* 0x3f0000003030c820 */ /* 0x000fe20000400000 */
[----:B------:R-:W2:Y:S01]  /*5870*/  MUFU.EX2 R40, R40 ;  /* 0x0000002800287308 */ /* 0x000ea20000000800 */
[----:B-----5:R-:W-:Y:S01]  /*5880*/  @!P5 FMUL R131, R131, R131 ;  /* 0x000000838383d220 */ /* 0x020fe20000400000 */
[----:B------:R-:W-:Y:S01]  /*5890*/  FSETP.GEU.AND P5, PT, R53, -126, PT ;  /* 0xc2fc00003500780b */ /* 0x000fe20003fae000 */
[--C-:B-1----:R-:W-:Y:S01]  /*58a0*/  FFMA R37, R133, UR11, -R114.reuse ;  /* 0x0000000b85257c23 */ /* 0x102fe20008000872 */
[----:B------:R-:W-:Y:S01]  /*58b0*/  FFMA R133, R144, UR7, -R114 ;  /* 0x0000000790857c23 */ /* 0x000fe20008000872 */
[----:B------:R-:W-:Y:S01]  /*58c0*/  FADD R134, R134, R41 ;  /* 0x0000002986867221 */ /* 0x000fe20000000000 */
[----:B------:R-:W-:Y:S01]  /*58d0*/  FADD R41, R27, R58 ;  /* 0x0000003a1b297221 */ /* 0x000fe20000000000 */
[----:B------:R-:W-:Y:S01]  /*58e0*/  @!P2 FMUL R45, R45, 0.5 ;  /* 0x3f0000002d2da820 */ /* 0x000fe20000400000 */
[----:B------:R-:W1:Y:S01]  /*58f0*/  MUFU.EX2 R44, R44 ;  /* 0x0000002c002c7308 */ /* 0x000e620000000800 */
[----:B---3--:R-:W-:Y:S01]  /*5900*/  @!P1 FMUL R127, R127, R127 ;  /* 0x0000007f7f7f9220 */ /* 0x008fe20000400000 */
[----:B------:R-:W-:-:S02]  /*5910*/  FSETP.GEU.AND P1, PT, R49, -126, PT ;  /* 0xc2fc00003100780b */ /* 0x000fc40003f2e000 */
[----:B------:R-:W-:-:S03]  /*5920*/  F2FP.F16.F32.PACK_AB R27, R8, R27 ;  /* 0x0000001b081b723e */ /* 0x000fc600000000ff */
[----:B------:R-:W-:Y:S01]  /*5930*/  @!P5 FMUL R53, R53, 0.5 ;  /* 0x3f0000003535d820 */ /* 0x000fe20000400000 */
[----:B------:R3:W4:Y:S01]  /*5940*/  MUFU.EX2 R135, R45 ;  /* 0x0000002d00877308 */ /* 0x0007220000000800 */
[----:B--2---:R-:W-:Y:S01]  /*5950*/  @!P6 FMUL R40, R40, R40 ;  /* 0x000000282828e220 */ /* 0x004fe20000400000 */
[----:B------:R-:W-:-:S05]  /*5960*/  FSETP.GEU.AND P6, PT, R52, -126, PT ;  /* 0xc2fc00003400780b */ /* 0x000fca0003fce000 */
[----:B------:R-:W-:Y:S01]  /*5970*/  @!P1 FMUL R49, R49, 0.5 ;  /* 0x3f00000031319820 */ /* 0x000fe20000400000 */
[----:B------:R-:W2:Y:S01]  /*5980*/  MUFU.EX2 R48, R48 ;  /* 0x0000003000307308 */ /* 0x000ea20000000800 */
[----:B-1----:R-:W-:Y:S01]  /*5990*/  @!P3 FMUL R44, R44, R44 ;  /* 0x0000002c2c2cb220 */ /* 0x002fe20000400000 */
[----:B------:R-:W-:Y:S01]  /*59a0*/  FSETP.GEU.AND P3, PT, R56, -126, PT ;  /* 0xc2fc00003800780b */ /* 0x000fe20003f6e000 */
[----:B---3--:R-:W-:-:S04]  /*59b0*/  FADD R45, R14, R67 ;  /* 0x000000430e2d7221 */ /* 0x008fc80000000000 */
[----:B------:R-:W-:Y:S01]  /*59c0*/  @!P6 FMUL R52, R52, 0.5 ;  /* 0x3f0000003434e820 */ /* 0x000fe20000400000 */
[----:B------:R-:W1:Y:S01]  /*59d0*/  MUFU.EX2 R143, R53 ;  /* 0x00000035008f7308 */ /* 0x000e620000000800 */
[----:B----4-:R-:W-:Y:S01]  /*59e0*/  @!P2 FMUL R135, R135, R135 ;  /* 0x000000878787a220 */ /* 0x010fe20000400000 */
[----:B------:R-:W-:-:S05]  /*59f0*/  FSETP.GEU.AND P2, PT, R57, -126, PT ;  /* 0xc2fc00003900780b */ /* 0x000fca0003f4e000 */
        /* <DEDUP_REMOVED lines=8> */
[----:B---3--:R-:W-:Y:S01]  /*5a80*/  FADD R49, R35, R74 ;  /* 0x0000004a23317221 */ /* 0x008fe20000000000 */
[----:B------:R-:W-:-:S03]  /*5a90*/  F2FP.F16.F32.PACK_AB R35, R16, R35 ;  /* 0x000000231023723e */ /* 0x000fc600000000ff */
[----:B------:R-:W-:Y:S01]  /*5aa0*/  @!P4 FMUL R60, R60, 0.5 ;  /* 0x3f0000003c3cc820 */ /* 0x000fe20000400000 */
[----:B------:R-:W1:Y:S01]  /*5ab0*/  MUFU.EX2 R56, R56 ;  /* 0x0000003800387308 */ /* 0x000e620000000800 */
[----:B----4-:R-:W-:Y:S01]  /*5ac0*/  @!P1 FMUL R139, R139, R139 ;  /* 0x0000008b8b8b9220 */ /* 0x010fe20000400000 */
[----:B------:R-:W-:Y:S01]  /*5ad0*/  FSETP.GEU.AND P1, PT, R61, -126, PT ;  /* 0xc2fc00003d00780b */ /* 0x000fe20003f2e000 */
[----:B------:R-:W-:Y:S01]  /*5ae0*/  FADD R158, R49, R138 ;  /* 0x0000008a319e7221 */ /* 0x000fe20000000000 */
[----:B------:R-:W-:Y:S01]  /*5af0*/  FADD R49, R11, R78 ;  /* 0x0000004e0b317221 */ /* 0x000fe20000000000 */
[----:B------:R-:W-:Y:S02]  /*5b00*/  FADD R138, R19, R110 ;  /* 0x0000006e138a7221 */ /* 0x000fe40000000000 */
[----:B------:R-:W-:Y:S01]  /*5b10*/  @!P5 FMUL R65, R65, 0.5 ;  /* 0x3f0000004141d820 */ /* 0x000fe20000400000 */
[----:B------:R-:W3:Y:S01]  /*5b20*/  MUFU.EX2 R147, R57 ;  /* 0x0000003900937308 */ /* 0x000ee20000000800 */
[----:B--2---:R-:W-:Y:S01]  /*5b30*/  @!P6 FMUL R52, R52, R52 ;  /* 0x000000343434e220 */ /* 0x004fe20000400000 */
[----:B------:R-:W-:Y:S01]  /*5b40*/  FSETP.GEU.AND P6, PT, R64, -126, PT ;  /* 0xc2fc00004000780b */ /* 0x000fe20003fce000 */
[----:B------:R-:W-:Y:S01]  /*5b50*/  FADD R162, R49, R138 ;  /* 0x0000008a31a27221 */ /* 0x000fe20000000000 */
[----:B------:R-:W-:Y:S01]  /*5b60*/  FADD R49, R20, R79 ;  /* 0x0000004f14317221 */ /* 0x000fe20000000000 */
[C---:B------:R-:W-:Y:S01]  /*5b70*/  FADD R138, R55.reuse, R4 ;  /* 0x00000004378a7221 */ /* 0x040fe20000000000 */
[----:B------:R-:W-:Y:S01]  /*5b80*/  F2FP.F16.F32.PACK_AB R55, R55, R50 ;  /* 0x000000323737723e */ /* 0x000fe200000000ff */
[----:B------:R-:W-:Y:S01]  /*5b90*/  @!P1 FMUL R61, R61, 0.5 ;  /* 0x3f0000003d3d9820 */ /* 0x000fe20000400000 */
[----:B------:R-:W2:Y:S01]  /*5ba0*/  MUFU.EX2 R153, R65 ;  /* 0x0000004100997308 */ /* 0x000ea20000000800 */
[----:B-1----:R-:W-:Y:S01]  /*5bb0*/  @!P3 FMUL R56, R56, R56 ;  /* 0x000000383838b220 */ /* 0x002fe20000400000 */
[----:B------:R-:W-:Y:S01]  /*5bc0*/  FSETP.GEU.AND P3, PT, R68, -126, PT ;  /* 0xc2fc00004400780b */ /* 0x000fe20003f6e000 */
[----:B------:R-:W-:-:S04]  /*5bd0*/  FADD R168, R49, R138 ;  /* 0x0000008a31a87221 */ /* 0x000fc80000000000 */
        /* <DEDUP_REMOVED lines=61> */
[----:B------:R1:W4:Y:S01]  /*5fb0*/  MUFU.EX2 R93, R25 ;  /* 0x00000019005d7308 */ /* 0x0003220000000800 */
[----:B---3--:R-:W-:Y:S01]  /*5fc0*/  @!P4 FMUL R84, R84, R84 ;  /* 0x000000545454c220 */ /* 0x008fe20000400000 */
[----:B------:R-:W-:-:S05]  /*5fd0*/  FSETP.GEU.AND P4, PT, R29, -126, PT ;  /* 0xc2fc00001d00780b */ /* 0x000fca0003f8e000 */
[----:B------:R-:W-:Y:S01]  /*5fe0*/  @!P5 FMUL R100, R100, 0.5 ;  /* 0x3f0000006464d820 */ /* 0x000fe20000400000 */
[----:B------:R-:W3:Y:S01]  /*5ff0*/  MUFU.EX2 R92, R92 ;  /* 0x0000005c005c7308 */ /* 0x000ee20000000800 */
[----:B--2---:R-:W-:Y:S01]  /*6000*/  @!P6 FMUL R163, R163, R163 ;  /* 0x000000a3a3a3e220 */ /* 0x004fe20000400000 */
[----:B------:R-:W-:Y:S01]  /*6010*/  FSETP.GEU.AND P6, PT, R33, -126, PT ;  /* 0xc2fc00002100780b */ /* 0x000fe20003fce000 */
[--C-:B-1----:R-:W-:Y:S01]  /*6020*/  FFMA R25, R104, UR4, -R114.reuse ;  /* 0x0000000468197c23 */ /* 0x102fe20008000872 */
[----:B------:R-:W-:Y:S02]  /*6030*/  ULDC UR4, c[0x0][0x604] ;  /* 0x0001810000047ab9 */ /* 0x000fe40000000800 */
[----:B------:R-:W-:Y:S01]  /*6040*/  FFMA R104, R105, UR4, -R114 ;  /* 0x0000000469687c23 */ /* 0x000fe20008000872 */
[----:B------:R-:W-:Y:S01]  /*6050*/  @!P4 FMUL R29, R29, 0.5 ;  /* 0x3f0000001d1dc820 */ /* 0x000fe20000400000 */
[----:B------:R-:W1:Y:S01]  /*6060*/  MUFU.EX2 R96, R96 ;  /* 0x0000006000607308 */ /* 0x000e620000000800 */
[----:B------:R-:W-:Y:S01]  /*6070*/  ULDC UR4, c[0x0][0x604] ;  /* 0x0001810000047ab9 */ /* 0x000fe20000000800 */
[----:B----4-:R-:W-:Y:S01]  /*6080*/  @!P3 FMUL R93, R93, R93 ;  /* 0x0000005d5d5db220 */ /* 0x010fe20000400000 */
[----:B------:R-:W-:-:S04]  /*6090*/  FSETP.GEU.AND P3, PT, R25, -126, PT ;  /* 0xc2fc00001900780b */ /* 0x000fc80003f6e000 */
[----:B------:R-:W-:Y:S01]  /*60a0*/  @!P6 FMUL R33, R33, 0.5 ;  /* 0x3f0000002121e820 */ /* 0x000fe20000400000 */
[----:B------:R-:W2:Y:S01]  /*60b0*/  MUFU.EX2 R100, R100 ;  /* 0x0000006400647308 */ /* 0x000ea20000000800 */
[----:B---3--:R-:W-:Y:S01]  /*60c0*/  @!P2 FMUL R92, R92, R92 ;  /* 0x0000005c5c5ca220 */ /* 0x008fe20000400000 */
[----:B------:R-:W-:-:S06]  /*60d0*/  FSETP.GEU.AND P2, PT, R104, -126, PT ;  /* 0xc2fc00006800780b */ /* 0x000fcc0003f4e000 */
[----:B------:R3:W4:Y:S01]  /*60e0*/  MUFU.EX2 R97, R29 ;  /* 0x0000001d00617308 */ /* 0x0007220000000800 */
[----:B-1----:R-:W-:Y:S01]  /*60f0*/  @!P1 FMUL R96, R96, R96 ;  /* 0x0000006060609220 */ /* 0x002fe20000400000 */
[----:B------:R-:W-:-:S05]  /*6100*/  @!P3 FMUL R25, R25, 0.5 ;  /* 0x3f0000001919b820 */ /* 0x000fca0000400000 */
[----:B------:R-:W-:Y:S01]  /*6110*/  @!P2 FMUL R104, R104, 0.5 ;  /* 0x3f0000006868a820 */ /* 0x000fe20000400000 */
[----:B------:R1:W5:Y:S01]  /*6120*/  MUFU.EX2 R101, R33 ;  /* 0x0000002100657308 */ /* 0x0003620000000800 */
[--C-:B---3--:R-:W-:Y:S01]  /*6130*/  FFMA R29, R108, UR4, -R114.reuse ;  /* 0x000000046c1d7c23 */ /* 0x108fe20008000872 */
[----:B------:R-:W-:Y:S01]  /*6140*/  ULDC UR4, c[0x0][0x604] ;  /* 0x0001810000047ab9 */ /* 0x000fe20000000800 */
[----:B--2---:R-:W-:Y:S01]  /*6150*/  @!P5 FMUL R100, R100, R100 ;  /* 0x000000646464d220 */ /* 0x004fe20000400000 */
[----:B------:R-:W-:Y:S01]  /*6160*/  FFMA R108, R109, UR4, -R114 ;  /* 0x000000046d6c7c23 */ /* 0x000fe20008000872 */
[----:B------:R-:W-:-:S03]  /*6170*/  ULDC UR4, c[0x0][0x604] ;  /* 0x0001810000047ab9 */ /* 0x000fc60000000800 */
[----:B------:R2:W3:Y:S01]  /*6180*/  MUFU.EX2 R105, R25 ;  /* 0x0000001900697308 */ /* 0x0004e20000000800 */
[--C-:B-1----:R-:W-:Y:S01]  /*6190*/  FFMA R33, R112, UR4, -R114.reuse ;  /* 0x0000000470217c23 */ /* 0x102fe20008000872 */
[----:B------:R-:W-:Y:S01]  /*61a0*/  ULDC UR4, c[0x0][0x604] ;  /* 0x0001810000047ab9 */ /* 0x000fe20000000800 */
[----:B------:R-:W-:Y:S01]  /*61b0*/  FSETP.GEU.AND P1, PT, R108, -126, PT ;  /* 0xc2fc00006c00780b */ /* 0x000fe20003f2e000 */
[--C-:B------:R-:W-:Y:S01]  /*61c0*/  FFMA R112, R113, UR4, -R114.reuse ;  /* 0x0000000471707c23 */ /* 0x100fe20008000872 */
[----:B----4-:R-:W-:Y:S01]  /*61d0*/  @!P4 FMUL R97, R97, R97 ;  /* 0x000000616161c220 */ /* 0x010fe20000400000 */
[----:B------:R-:W-:Y:S01]  /*61e0*/  FSETP.GEU.AND P4, PT, R29, -126, PT ;  /* 0xc2fc00001d00780b */ /* 0x000fe20003f8e000 */
[----:B------:R-:W-:Y:S01]  /*61f0*/  ULDC UR4, c[0x0][0x604] ;  /* 0x0001810000047ab9 */ /* 0x000fe20000000800 */
[----:B------:R-:W1:Y:S01]  /*6200*/  MUFU.EX2 R104, R104 ;  /* 0x0000006800687308 */ /* 0x000e620000000800 */
[----:B------:R-:W-:Y:S01]  /*6210*/  FSETP.GEU.AND P5, PT, R112, -126, PT ;  /* 0xc2fc00007000780b */ /* 0x000fe20003fae000 */
[--C-:B------:R-:W-:Y:S01]  /*6220*/  FFMA R116, R116, UR4, -R114.reuse ;  /* 0x0000000474747c23 */ /* 0x100fe20008000872 */
[----:B------:R-:W-:Y:S01]  /*6230*/  ULDC UR4, c[0x0][0x604] ;  /* 0x0001810000047ab9 */ /* 0x000fe20000000800 */
[----:B-----5:R-:W-:Y:S01]  /*6240*/  @!P6 FMUL R101, R101, R101 ;  /* 0x000000656565e220 */ /* 0x020fe20000400000 */
[--C-:B------:R-:W-:Y:S01]  /*6250*/  FFMA R120, R120, UR4, -R114.reuse ;  /* 0x0000000478787c23 */ /* 0x100fe20008000872 */
[----:B------:R-:W-:Y:S01]  /*6260*/  ULDC UR4, c[0x0][0x604] ;  /* 0x0001810000047ab9 */ /* 0x000fe20000000800 */
[----:B------:R-:W-:Y:S01]  /*6270*/  FSETP.GEU.AND P6, PT, R33, -126, PT ;  /* 0xc2fc00002100780b */ /* 0x000fe20003fce000 */
[----:B------:R-:W-:Y:S01]  /*6280*/  @!P1 FMUL R108, R108, 0.5 ;  /* 0x3f0000006c6c9820 */ /* 0x000fe20000400000 */
[--C-:B--2---:R-:W-:Y:S01]  /*6290*/  FFMA R25, R121, UR4, -R114.reuse ;  /* 0x0000000479197c23 */ /* 0x104fe20008000872 */
[----:B------:R-:W-:Y:S01]  /*62a0*/  ULDC UR4, c[0x0][0x604] ;  /* 0x0001810000047ab9 */ /* 0x000fe20000000800 */
[----:B------:R-:W-:Y:S01]  /*62b0*/  @!P4 FMUL R29, R29, 0.5 ;  /* 0x3f0000001d1dc820 */ /* 0x000fe20000400000 */
[--C-:B------:R-:W-:Y:S01]  /*62c0*/  FFMA R124, R124, UR4, -R114.reuse ;  /* 0x000000047c7c7c23 */ /* 0x100fe20008000872 */
[----:B------:R-:W-:Y:S01]  /*62d0*/  ULDC UR4, c[0x0][0x604] ;  /* 0x0001810000047ab9 */ /* 0x000fe20000000800 */
[----:B------:R-:W-:Y:S01]  /*62e0*/  @!P5 FMUL R112, R112, 0.5 ;  /* 0x3f0000007070d820 */ /* 0x000fe20000400000 */
[----:B------:R2:W4:Y:S01]  /*62f0*/  MUFU.EX2 R109, R29 ;  /* 0x0000001d006d7308 */ /* 0x0005220000000800 */
[--C-:B------:R-:W-:Y:S01]  /*6300*/  FFMA R118, R117, UR4, -R114.reuse ;  /* 0x0000000475767c23 */ /* 0x100fe20008000872 */
[----:B------:R-:W-:Y:S01]  /*6310*/  ULDC UR4, c[0x0][0x604] ;  /* 0x0001810000047ab9 */ /* 0x000fe20000000800 */
[----:B---3--:R-:W-:Y:S01]  /*6320*/  @!P3 FMUL R105, R105, R105 ;  /* 0x000000696969b220 */ /* 0x008fe20000400000 */
[----:B------:R-:W-:Y:S01]  /*6330*/  FFMA R125, R125, UR4, -R114 ;  /* 0x000000047d7d7c23 */ /* 0x000fe20008000872 */
[----:B-1----:R-:W-:Y:S01]  /*6340*/  @!P2 FMUL R104, R104, R104 ;  /* 0x000000686868a220 */ /* 0x002fe20000400000 */
[----:B------:R-:W-:Y:S01]  /*6350*/  FSETP.GEU.AND P3, PT, R116, -126, PT ;  /* 0xc2fc00007400780b */ /* 0x000fe20003f6e000 */
[----:B------:R-:W-:Y:S01]  /*6360*/  @!P6 FMUL R33, R33, 0.5 ;  /* 0x3f0000002121e820 */ /* 0x000fe20000400000 */
[----:B------:R-:W1:Y:S01]  /*6370*/  MUFU.EX2 R108, R108 ;  /* 0x0000006c006c7308 */ /* 0x000e620000000800 */
[----:B------:R-:W-:Y:S01]  /*6380*/  FSETP.GEU.AND P2, PT, R120, -126, PT ;  /* 0xc2fc00007800780b */ /* 0x000fe20003f4e000 */
[----:B------:R-:W-:Y:S01]  /*6390*/  ULDC UR4, c[0x0][0x604] ;  /* 0x0001810000047ab9 */ /* 0x000fe20000000800 */
[----:B--2---:R-:W-:-:S05]  /*63a0*/  FADD R29, R6, R21 ;  /* 0x00000015061d7221 */ /* 0x004fca0000000000 */
[----:B------:R-:W2:Y:S01]  /*63b0*/  MUFU.EX2 R112, R112 ;  /* 0x0000007000707308 */ /* 0x000ea20000000800 */
[----:B----4-:R-:W-:Y:S01]  /*63c0*/  @!P4 FMUL R109, R109, R109 ;  /* 0x0000006d6d6dc220 */ /* 0x010fe20000400000 */
[----:B------:R-:W-:Y:S01]  /*63d0*/  FSETP.GEU.AND P4, PT, R25, -126, PT ;  /* 0xc2fc00001900780b */ /* 0x000fe20003f8e000 */
[----:B------:R-:W-:-:S03]  /*63e0*/  @!P3 FMUL R116, R116, 0.5 ;  /* 0x3f0000007474b820 */ /* 0x000fc60000400000 */
[----:B------:R-:W-:Y:S02]  /*63f0*/  @!P2 FMUL R120, R120, 0.5 ;  /* 0x3f0000007878a820 */ /* 0x000fe40000400000 */
[----:B------:R-:W3:Y:S01]  /*6400*/  MUFU.EX2 R121, R116 ;  /* 0x0000007400797308 */ /* 0x000ee20000000800 */
[----:B-1----:R-:W-:Y:S01]  /*6410*/  @!P1 FMUL R108, R108, R108 ;  /* 0x0000006c6c6c9220 */ /* 0x002fe20000400000 */
[----:B------:R-:W-:-:S05]  /*6420*/  FSETP.GEU.AND P1, PT, R124, -126, PT ;  /* 0xc2fc00007c00780b */ /* 0x000fca0003f2e000 */
[----:B------:R-:W-:Y:S01]  /*6430*/  @!P4 FMUL R25, R25, 0.5 ;  /* 0x3f0000001919c820 */ /* 0x000fe20000400000 */
[----:B------:R-:W1:Y:S01]  /*6440*/  MUFU.EX2 R165, R120 ;  /* 0x0000007800a57308 */ /* 0x000e620000000800 */
[----:B--2---:R-:W-:Y:S01]  /*6450*/  @!P5 FMUL R112, R112, R112 ;  /* 0x000000707070d220 */ /* 0x004fe20000400000 */
[----:B------:R-:W-:-:S05]  /*6460*/  FSETP.GEU.AND P5, PT, R125, -126, PT ;  /* 0xc2fc00007d00780b */ /* 0x000fca0003fae000 */
[----:B------:R-:W-:Y:S01]  /*6470*/  @!P1 FMUL R124, R124, 0.5 ;  /* 0x3f0000007c7c9820 */ /* 0x000fe20000400000 */
[----:B------:R2:W4:Y:S01]  /*6480*/  MUFU.EX2 R116, R25 ;  /* 0x0000001900747308 */ /* 0x0005220000000800 */
[----:B---3--:R-:W-:-:S06]  /*6490*/  @!P3 FMUL R121, R121, R121 ;  /* 0x000000797979b220 */ /* 0x008fcc0000400000 */
[----:B------:R-:W-:Y:S01]  /*64a0*/  @!P5 FMUL R125, R125, 0.5 ;  /* 0x3f0000007d7dd820 */ /* 0x000fe20000400000 */
[----:B------:R3:W5:Y:S01]  /*64b0*/  MUFU.EX2 R117, R124 ;  /* 0x0000007c00757308 */ /* 0x0007620000000800 */
[----:B-1----:R-:W-:Y:S01]  /*64c0*/  @!P2 FMUL R165, R165, R165 ;  /* 0x000000a5a5a5a220 */ /* 0x002fe20000400000 */
[----:B------:R-:W-:Y:S01]  /*64d0*/  FSETP.GEU.AND P2, PT, R128, -126, PT ;  /* 0xc2fc00008000780b */ /* 0x000fe20003f4e000 */
[----:B--2---:R-:W-:-:S05]  /*64e0*/  FADD R25, R5, R54 ;  /* 0x0000003605197221 */ /* 0x004fca0000000000 */
[----:B------:R-:W1:Y:S01]  /*64f0*/  MUFU.EX2 R120, R125 ;  /* 0x0000007d00787308 */ /* 0x000e620000000800 */
[----:B----4-:R-:W-:Y:S01]  /*6500*/  @!P4 FMUL R116, R116, R116 ;  /* 0x000000747474c220 */ /* 0x010fe20000400000 */
[----:B------:R-:W-:Y:S01]  /*6510*/  FSETP.GEU.AND P4, PT, R122, -126, PT ;  /* 0xc2fc00007a00780b */ /* 0x000fe20003f8e000 */
[--C-:B---3--:R-:W-:Y:S01]  /*6520*/  FFMA R124, R141, UR22, -R114.reuse ;  /* 0x000000168d7c7c23 */ /* 0x108fe20008000872 */
[----:B------:R-:W-:-:S03]  /*6530*/  FFMA R141, R148, UR26, -R114 ;  /* 0x0000001a948d7c23 */ /* 0x000fc60008000872 */
[----:B------:R-:W-:Y:S01]  /*6540*/  @!P2 FMUL R128, R128, 0.5 ;  /* 0x3f0000008080a820 */ /* 0x000fe20000400000 */
[----:B------:R2:W3:Y:S01]  /*6550*/  MUFU.EX2 R113, R33 ;  /* 0x0000002100717308 */ /* 0x0004e20000000800 */
[----:B-----5:R-:W-:Y:S01]  /*6560*/  @!P1 FMUL R117, R117, R117 ;  /* 0x0000007575759220 */ /* 0x020fe20000400000 */
[----:B------:R-:W-:-:S03]  /*6570*/  FSETP.GEU.AND P1, PT, R136, -126, PT ;  /* 0xc2fc00008800780b */ /* 0x000fc60003f2e000 */
[----:B------:R-:W-:Y:S02]  /*6580*/  FADD R138, R60, R117 ;  /* 0x000000753c8a7221 */ /* 0x000fe40000000000 */
[----:B------:R-:W-:Y:S01]  /*6590*/  @!P4 FMUL R122, R122, 0.5 ;  /* 0x3f0000007a7ac820 */ /* 0x000fe20000400000 */
[----:B-1----:R-:W-:Y:S01]  /*65a0*/  @!P5 FMUL R120, R120, R120 ;  /* 0x000000787878d220 */ /* 0x002fe20000400000 */
[----:B------:R-:W-:Y:S01]  /*65b0*/  FSETP.GEU.AND P5, PT, R137, -126, PT ;  /* 0xc2fc00008900780b */ /* 0x000fe20003fae000 */
[----:B--2---:R-:W-:Y:S01]  /*65c0*/  FFMA R33, R3, UR4, -R114 ;  /* 0x0000000403217c23 */ /* 0x004fe20008000872 */
[----:B------:R-:W-:Y:S01]  /*65d0*/  FADD R114, R22, R83 ;  /* 0x0000005316727221 */ /* 0x000fe20000000000 */
[----:B------:R1:W2:Y:S03]  /*65e0*/  MUFU.EX2 R3, R128 ;  /* 0x0000008000037308 */ /* 0x0002a60000000800 */
[----:B------:R-:W-:Y:S01]  /*65f0*/  @!P1 FMUL R136, R136, 0.5 ;  /* 0x3f00000088889820 */ /* 0x000fe20000400000 */
[----:B------:R-:W-:Y:S01]  /*6600*/  FADD R29, R29, R114 ;  /* 0x000000721d1d7221 */ /* 0x000fe20000000000 */
[----:B---3--:R-:W-:Y:S01]  /*6610*/  @!P6 FMUL R113, R113, R113 ;  /* 0x000000717171e220 */ /* 0x008fe20000400000 */
[----:B------:R-:W-:-:S02]  /*6620*/  FSETP.GEU.AND P6, PT, R118, -126, PT ;  /* 0xc2fc00007600780b */ /* 0x000fc40003fce000 */
[----:B------:R3:W4:Y:S01]  /*6630*/  MUFU.EX2 R125, R136 ;  /* 0x00000088007d7308 */ /* 0x0007220000000800 */
[----:B-1----:R-:W-:Y:S01]  /*6640*/  FADD R128, R13, R86 ;  /* 0x000000560d807221 */ /* 0x002fe20000000000 */
[----:B------:R-:W-:-:S03]  /*6650*/  @!P5 FMUL R137, R137, 0.5 ;  /* 0x3f0000008989d820 */ /* 0x000fc60000400000 */
[----:B------:R-:W-:Y:S01]  /*6660*/  FADD R25, R25, R128 ;  /* 0x0000008019197221 */ /* 0x000fe20000000000 */
[----:B------:R-:W-:Y:S01]  /*6670*/  FADD R128, R43, R90 ;  /* 0x0000005a2b807221 */ /* 0x000fe20000000000 */
[----:B------:R-:W-:Y:S01]  /*6680*/  F2FP.F16.F32.PACK_AB R43, R26, R43 ;  /* 0x0000002b1a2b723e */ /* 0x000fe200000000ff */
[----:B------:R-:W1:Y:S01]  /*6690*/  MUFU.EX2 R114, R137 ;  /* 0x0000008900727308 */ /* 0x000e620000000800 */
[----:B--2---:R-:W-:Y:S01]  /*66a0*/  @!P2 FMUL R3, R3, R3 ;  /* 0x000000030303a220 */ /* 0x004fe20000400000 */
[----:B------:R-:W-:Y:S01]  /*66b0*/  FSETP.GEU.AND P2, PT, R129, -126, PT ;  /* 0xc2fc00008100780b */ /* 0x000fe20003f4e000 */
[----:B------:R-:W-:Y:S01]  /*66c0*/  FADD R73, R41, R128 ;  /* 0x0000008029497221 */ /* 0x000fe20000000000 */
[----:B------:R-:W-:Y:S01]  /*66d0*/  FADD R41, R8, R59 ;  /* 0x0000003b08297221 */ /* 0x000fe20000000000 */
[----:B------:R-:W-:Y:S01]  /*66e0*/  FADD R128, R26, R91 ;  /* 0x0000005b1a807221 */ /* 0x000fe20000000000 */
[----:B---3--:R-:W-:Y:S01]  /*66f0*/  FADD R136, R38, R103 ;  /* 0x0000006726887221 */ /* 0x008fe20000000000 */
[----:B------:R-:W-:Y:S01]  /*6700*/  @!P6 FMUL R118, R118, 0.5 ;  /* 0x3f0000007676e820 */ /* 0x000fe20000400000 */
[----:B------:R-:W2:Y:S01]  /*6710*/  MUFU.EX2 R122, R122 ;  /* 0x0000007a007a7308 */ /* 0x000ea20000000800 */
[----:B----4-:R-:W-:Y:S01]  /*6720*/  @!P1 FMUL R125, R125, R125 ;  /* 0x0000007d7d7d9220 */ /* 0x010fe20000400000 */
[----:B------:R-:W-:Y:S01]  /*6730*/  FSETP.GEU.AND P1, PT, R133, -126, PT ;  /* 0xc2fc00008500780b */ /* 0x000fe20003f2e000 */
[----:B------:R-:W-:Y:S01]  /*6740*/  FADD R77, R41, R128 ;  /* 0x00000080294d7221 */ /* 0x000fe20000000000 */
[----:B------:R-:W-:Y:S01]  /*6750*/  FADD R41, R7, R62 ;  /* 0x0000003e07297221 */ /* 0x000fe20000000000 */
[----:B------:R-:W-:Y:S01]  /*6760*/  FADD R128, R15, R94 ;  /* 0x0000005e0f807221 */ /* 0x000fe20000000000 */
[----:B------:R-:W-:Y:S01]  /*6770*/  FADD R156, R45, R136 ;  /* 0x000000882d9c7221 */ /* 0x000fe20000000000 */
[----:B------:R-:W-:Y:S01]  /*6780*/  @!P2 FMUL R129, R129, 0.5 ;  /* 0x3f0000008181a820 */ /* 0x000fe20000400000 */
[----:B------:R-:W-:Y:S01]  /*6790*/  FADD R45, R16, R71 ;  /* 0x00000047102d7221 */ /* 0x000fe20000000000 */
[----:B-1----:R-:W-:Y:S01]  /*67a0*/  @!P5 FMUL R114, R114, R114 ;  /* 0x000000727272d220 */ /* 0x002fe20000400000 */
[----:B------:R-:W-:Y:S01]  /*67b0*/  FSETP.GEU.AND P5, PT, R126, -126, PT ;  /* 0xc2fc00007e00780b */ /* 0x000fe20003fae000 */
[----:B------:R-:W-:Y:S01]  /*67c0*/  FADD R136, R42, R107 ;  /* 0x0000006b2a887221 */ /* 0x000fe20000000000 */
[----:B------:R-:W-:Y:S01]  /*67d0*/  FADD R81, R41, R128 ;  /* 0x0000008029517221 */ /* 0x000fe20000000000 */
[----:B------:R-:W1:Y:S01]  /*67e0*/  MUFU.EX2 R129, R129 ;  /* 0x0000008100817308 */ /* 0x000e620000000800 */
[----:B------:R-:W-:Y:S01]  /*67f0*/  FADD R41, R31, R66 ;  /* 0x000000421f297221 */ /* 0x000fe20000000000 */
[----:B------:R-:W-:Y:S01]  /*6800*/  @!P1 FMUL R133, R133, 0.5 ;  /* 0x3f00000085859820 */ /* 0x000fe20000400000 */
[----:B------:R-:W-:Y:S01]  /*6810*/  FADD R128, R47, R98 ;  /* 0x000000622f807221 */ /* 0x000fe20000000000 */
[----:B--2---:R-:W-:Y:S01]  /*6820*/  @!P4 FMUL R122, R122, R122 ;  /* 0x0000007a7a7ac220 */ /* 0x004fe20000400000 */
[----:B------:R-:W-:Y:S01]  /*6830*/  FSETP.GEU.AND P4, PT, R124, -126, PT ;  /* 0xc2fc00007c00780b */ /* 0x000fe20003f8e000 */
[----:B------:R-:W-:Y:S01]  /*6840*/  FADD R160, R45, R136 ;  /* 0x000000882da07221 */ /* 0x000fe20000000000 */
[----:B------:R-:W-:Y:S01]  /*6850*/  FADD R45, R10, R23 ;  /* 0x000000170a2d7221 */ /* 0x000fe20000000000 */
[----:B------:R-:W2:Y:S01]  /*6860*/  MUFU.EX2 R133, R133 ;  /* 0x0000008500857308 */ /* 0x000ea20000000800 */
[----:B------:R-:W-:Y:S01]  /*6870*/  FADD R136, R30, R95 ;  /* 0x0000005f1e887221 */ /* 0x000fe20000000000 */
[----:B------:R-:W-:Y:S01]  /*6880*/  @!P5 FMUL R126, R126, 0.5 ;  /* 0x3f0000007e7ed820 */ /* 0x000fe20000400000 */
[----:B------:R-:W-:Y:S01]  /*6890*/  FADD R145, R41, R128 ;  /* 0x0000008029917221 */ /* 0x000fe20000000000 */
[----:B------:R-:W-:Y:S01]  /*68a0*/  FADD R41, R12, R63 ;  /* 0x0000003f0c297221 */ /* 0x000fe20000000000 */
[----:B------:R-:W-:Y:S01]  /*68b0*/  FADD R128, R34, R99 ;  /* 0x0000006322807221 */ /* 0x000fe20000000000 */
[----:B------:R-:W-:Y:S01]  /*68c0*/  FADD R85, R45, R136 ;  /* 0x000000882d557221 */ /* 0x000fe20000000000 */
[----:B------:R-:W-:Y:S01]  /*68d0*/  FADD R45, R18, R75 ;  /* 0x0000004b122d7221 */ /* 0x000fe20000000000 */
[----:B------:R-:W3:Y:S01]  /*68e0*/  MUFU.EX2 R126, R126 ;  /* 0x0000007e007e7308 */ /* 0x000ee20000000800 */
[----:B-1----:R-:W-:Y:S01]  /*68f0*/  @!P2 FMUL R129, R129, R129 ;  /* 0x000000818181a220 */ /* 0x002fe20000400000 */
[----:B------:R-:W-:Y:S01]  /*6900*/  @!P4 FMUL R124, R124, 0.5 ;  /* 0x3f0000007c7cc820 */ /* 0x000fe20000400000 */
[----:B------:R-:W-:Y:S01]  /*6910*/  FSETP.GEU.AND P2, PT, R33, -126, PT ;  /* 0xc2fc00002100780b */ /* 0x000fe20003f4e000 */
[----:B------:R-:W-:Y:S01]  /*6920*/  FADD R136, R46, R111 ;  /* 0x0000006f2e887221 */ /* 0x000fe20000000000 */
[----:B------:R-:W-:Y:S01]  /*6930*/  FADD R149, R41, R128 ;  /* 0x0000008029957221 */ /* 0x000fe20000000000 */
[----:B------:R-:W-:Y:S01]  /*6940*/  FADD R128, R56, R165 ;  /* 0x000000a538807221 */ /* 0x000fe20000000000 */
[----:B------:R-:W-:Y:S01]  /*6950*/  FADD R41, R24, R163 ;  /* 0x000000a318297221 */ /* 0x000fe20000000000 */
[----:B------:R-:W1:Y:S01]  /*6960*/  MUFU.EX2 R124, R124 ;  /* 0x0000007c007c7308 */ /* 0x000e620000000800 */
[----:B--2---:R-:W-:Y:S01]  /*6970*/  @!P1 FMUL R133, R133, R133 ;  /* 0x0000008585859220 */ /* 0x004fe20000400000 */
[----:B------:R-:W-:Y:S01]  /*6980*/  FSETP.GEU.AND P1, PT, R141, -126, PT ;  /* 0xc2fc00008d00780b */ /* 0x000fe20003f2e000 */
[----:B------:R-:W-:Y:S01]  /*6990*/  FADD R164, R45, R136 ;  /* 0x000000882da47221 */ /* 0x000fe20000000000 */
[----:B------:R-:W-:Y:S01]  /*69a0*/  FADD R45, R39, R82 ;  /* 0x00000052272d7221 */ /* 0x000fe20000000000 */
[----:B------:R-:W-:Y:S01]  /*69b0*/  FADD R136, R50, R87 ;  /* 0x0000005732887221 */ /* 0x000fe20000000000 */
[----:B------:R-:W-:Y:S01]  /*69c0*/  FADD R49, R41, R128 ;  /* 0x0000008029317221 */ /* 0x000fe20000000000 */
[----:B------:R-:W-:Y:S01]  /*69d0*/  FADD R140, R157, R114 ;  /* 0x000000729d8c7221 */ /* 0x000fe20000000000 */
[----:B------:R-:W-:Y:S01]  /*69e0*/  @!P2 FMUL R33, R33, 0.5 ;  /* 0x3f0000002121a820 */ /* 0x000fe20000400000 */
[----:B---3--:R-:W-:Y:S01]  /*69f0*/  @!P5 FMUL R126, R126, R126 ;  /* 0x0000007e7e7ed220 */ /* 0x008fe20000400000 */
[----:B------:R-:W-:Y:S01]  /*6a00*/  FSETP.GEU.AND P5, PT, R130, -126, PT ;  /* 0xc2fc00008200780b */ /* 0x000fe20003fae000 */
[----:B------:R-:W2:Y:S01]  /*6a10*/  MUFU.EX2 R118, R118 ;  /* 0x0000007600767308 */ /* 0x000ea20000000800 */
[----:B------:R-:W-:Y:S01]  /*6a20*/  FADD R166, R45, R136 ;  /* 0x000000882da67221 */ /* 0x000fe20000000000 */
[----:B------:R-:W-:Y:S01]  /*6a30*/  FADD R45, R40, R105 ;  /* 0x00000069282d7221 */ /* 0x000fe20000000000 */
[----:B------:R-:W-:Y:S01]  /*6a40*/  FADD R136, R72, R125 ;  /* 0x0000007d48887221 */ /* 0x000fe20000000000 */
[----:B------:R-:W-:Y:S01]  /*6a50*/  @!P1 FMUL R141, R141, 0.5 ;  /* 0x3f0000008d8d9820 */ /* 0x000fe20000400000 */
[----:B------:R-:W-:Y:S01]  /*6a60*/  FADD R41, R28, R93 ;  /* 0x0000005d1c297221 */ /* 0x000fe20000000000 */
[----:B-1----:R-:W-:Y:S01]  /*6a70*/  @!P4 FMUL R124, R124, R124 ;  /* 0x0000007c7c7cc220 */ /* 0x002fe20000400000 */
[----:B------:R-:W-:Y:S01]  /*6a80*/  FSETP.GEU.AND P4, PT, R37, -126, PT ;  /* 0xc2fc00002500780b */ /* 0x000fe20003f8e000 */
[----:B------:R1:W3:Y:S01]  /*6a90*/  MUFU.EX2 R137, R33 ;  /* 0x0000002100897308 */ /* 0x0002e20000000800 */
[----:B------:R-:W-:Y:S01]  /*6aa0*/  FADD R144, R45, R136 ;  /* 0x000000882d907221 */ /* 0x000fe20000000000 */
[----:B------:R-:W-:Y:S01]  /*6ab0*/  FADD R136, R147, R116 ;  /* 0x0000007493887221 */ /* 0x000fe20000000000 */
[----:B------:R-:W-:Y:S01]  /*6ac0*/  FADD R45, R131, R104 ;  /* 0x00000068832d7221 */ /* 0x000fe20000000000 */
[----:B------:R-:W-:Y:S01]  /*6ad0*/  @!P5 FMUL R130, R130, 0.5 ;  /* 0x3f0000008282d820 */ /* 0x000fe20000400000 */
[----:B------:R-:W-:Y:S01]  /*6ae0*/  FADD R57, R41, R138 ;  /* 0x0000008a29397221 */ /* 0x000fe20000000000 */
[----:B------:R-:W-:Y:S01]  /*6af0*/  FADD R138, R76, R129 ;  /* 0x000000814c8a7221 */ /* 0x000fe20000000000 */
[----:B------:R-:W-:Y:S01]  /*6b00*/  FADD R146, R45, R140 ;  /* 0x0000008c2d927221 */ /* 0x000fe20000000000 */
[----:B------:R-:W4:Y:S01]  /*6b10*/  MUFU.EX2 R141, R141 ;  /* 0x0000008d008d7308 */ /* 0x000f220000000800 */
[----:B-1----:R-:W-:Y:S01]  /*6b20*/  FADD R33, R115, R88 ;  /* 0x0000005873217221 */ /* 0x002fe20000000000 */
[----:B------:R-:W-:Y:S01]  /*6b30*/  FADD R41, R135, R108 ;  /* 0x0000006c87297221 */ /* 0x000fe20000000000 */
[----:B------:R-:W-:Y:S01]  /*6b40*/  FADD R140, R159, R124 ;  /* 0x0000007c9f8c7221 */ /* 0x000fe20000000000 */
[----:B------:R-:W-:Y:S01]  /*6b50*/  @!P4 FMUL R37, R37, 0.5 ;  /* 0x3f0000002525c820 */ /* 0x000fe20000400000 */
[----:B------:R-:W-:Y:S01]  /*6b60*/  FADD R53, R33, R136 ;  /* 0x0000008821357221 */ /* 0x000fe20000000000 */
[----:B------:R-:W-:Y:S01]  /*6b70*/  FADD R33, R119, R92 ;  /* 0x0000005c77217221 */ /* 0x000fe20000000000 */
[----:B------:R-:W-:Y:S01]  /*6b80*/  FADD R136, R151, R120 ;  /* 0x0000007897887221 */ /* 0x000fe20000000000 */
[----:B------:R1:W5:Y:S01]  /*6b90*/  MUFU.EX2 R128, R37 ;  /* 0x0000002500807308 */ /* 0x0003620000000800 */
[----:B------:R-:W-:Y:S01]  /*6ba0*/  FADD R150, R41, R140 ;  /* 0x0000008c29967221 */ /* 0x000fe20000000000 */
[----:B------:R-:W-:Y:S01]  /*6bb0*/  FADD R41, R48, R113 ;  /* 0x0000007130297221 */ /* 0x000fe20000000000 */
[----:B------:R-:W-:Y:S01]  /*6bc0*/  FADD R61, R33, R136 ;  /* 0x00000088213d7221 */ /* 0x000fe20000000000 */
[----:B------:R-:W-:Y:S01]  /*6bd0*/  FADD R33, R32, R97 ;  /* 0x0000006120217221 */ /* 0x000fe20000000000 */
[----:B------:R-:W-:Y:S01]  /*6be0*/  FADD R136, R64, R3 ;  /* 0x0000000340887221 */ /* 0x000fe20000000000 */
[----:B------:R-:W-:Y:S01]  /*6bf0*/  FADD R140, R80, R133 ;  /* 0x00000085508c7221 */ /* 0x000fe20000000000 */
[----:B------:R-:W-:Y:S01]  /*6c00*/  FADD R45, R139, R112 ;  /* 0x000000708b2d7221 */ /* 0x000fe20000000000 */
[----:B------:R-:W5:Y:S01]  /*6c10*/  MUFU.EX2 R130, R130 ;  /* 0x0000008200827308 */ /* 0x000f620000000800 */
[----:B-1----:R-:W-:Y:S01]  /*6c20*/  FADD R37, R44, R109 ;  /* 0x0000006d2c257221 */ /* 0x002fe20000000000 */
[----:B------:R-:W-:Y:S01]  /*6c30*/  FADD R142, R161, R126 ;  /* 0x0000007ea18e7221 */ /* 0x000fe20000000000 */
[----:B--2---:R-:W-:Y:S01]  /*6c40*/  @!P6 FMUL R118, R118, R118 ;  /* 0x000000767676e220 */ /* 0x004fe20000400000 */
[----:B---3--:R-:W-:Y:S01]  /*6c50*/  @!P2 FMUL R137, R137, R137 ;  /* 0x000000898989a220 */ /* 0x008fe20000400000 */
[----:B------:R-:W-:Y:S01]  /*6c60*/  FADD R148, R37, R138 ;  /* 0x0000008a25947221 */ /* 0x000fe20000000000 */
[----:B------:R-:W-:Y:S01]  /*6c70*/  FADD R37, R123, R96 ;  /* 0x000000607b257221 */ /* 0x000fe20000000000 */
[----:B------:R-:W-:Y:S01]  /*6c80*/  FADD R138, R153, R122 ;  /* 0x0000007a998a7221 */ /* 0x000fe20000000000 */
[----:B----4-:R-:W-:Y:S01]  /*6c90*/  @!P1 FMUL R141, R141, R141 ;  /* 0x0000008d8d8d9220 */ /* 0x010fe20000400000 */
[----:B-----5:R-:W-:Y:S01]  /*6ca0*/  @!P4 FMUL R128, R128, R128 ;  /* 0x000000808080c220 */ /* 0x020fe20000400000 */
[----:B------:R-:W-:Y:S01]  /*6cb0*/  FADD R65, R33, R136 ;  /* 0x0000008821417221 */ /* 0x000fe20000000000 */
[----:B------:R-:W-:Y:S01]  /*6cc0*/  FADD R152, R41, R140 ;  /* 0x0000008c29987221 */ /* 0x000fe20000000000 */
[----:B------:R-:W-:Y:S01]  /*6cd0*/  FADD R69, R37, R138 ;  /* 0x0000008a25457221 */ /* 0x000fe20000000000 */
[----:B------:R-:W-:Y:S01]  /*6ce0*/  FADD R154, R45, R142 ;  /* 0x0000008e2d9a7221 */ /* 0x000fe20000000000 */
[----:B------:R-:W-:Y:S01]  /*6cf0*/  FADD R33, R36, R101 ;  /* 0x0000006524217221 */ /* 0x000fe20000000000 */
[----:B------:R-:W-:Y:S01]  /*6d00*/  FADD R136, R68, R137 ;  /* 0x0000008944887221 */ /* 0x000fe20000000000 */
[----:B------:R-:W-:Y:S01]  /*6d10*/  FADD R41, R52, R121 ;  /* 0x0000007934297221 */ /* 0x000fe20000000000 */
[----:B------:R-:W-:Y:S01]  /*6d20*/  @!P5 FMUL R130, R130, R130 ;  /* 0x000000828282d220 */ /* 0x000fe20000400000 */
[----:B------:R-:W-:Y:S01]  /*6d30*/  FADD R140, R84, R141 ;  /* 0x0000008d548c7221 */ /* 0x000fe20000000000 */
        /* <DEDUP_REMOVED lines=34> */
[----:B------:R-:W-:Y:S01]  /*6f60*/  MOV R29, UR10 ;  /* 0x0000000a001d7c02 */ /* 0x000fe20008000f00 */
[----:B------:R-:W-:Y:S01]  /*6f70*/  FADD R142, R53, R142 ;  /* 0x0000008e358e7221 */ /* 0x000fe20000000000 */
[----:B------:R-:W-:Y:S01]  /*6f80*/  FADD R49, R49, R140 ;  /* 0x0000008c31317221 */ /* 0x000fe20000000000 */
[----:B------:R-:W-:Y:S01]  /*6f90*/  FADD R33, R25, R168 ;  /* 0x000000a819217221 */ /* 0x000fe20000000000 */
[----:B------:R1:W-:Y:S01]  /*6fa0*/  SYNCS.ARRIVE.TRANS64.A1T0 RZ, [R29+UR14], RZ ;  /* 0x000000ff1dff79a7 */ /* 0x0003e2000810000e */
[----:B------:R-:W-:-:S02]  /*6fb0*/  F2FP.F16.F32.PACK_AB R45, R30, R15 ;  /* 0x0000000f1e2d723e */ /* 0x000fc400000000ff */
[----:B------:R-:W-:Y:S01]  /*6fc0*/  F2FP.F16.F32.PACK_AB R26, R119, R28 ;  /* 0x0000001c771a723e */ /* 0x000fe200000000ff */
[----:B------:R-:W-:Y:S01]  /*6fd0*/  STL [R1+0x90], R33 ;  /* 0x0000902101007387 */ /* 0x000fe20000100800 */
[----:B------:R-:W-:Y:S02]  /*6fe0*/  F2FP.F16.F32.PACK_AB R47, R34, R47 ;  /* 0x0000002f222f723e */ /* 0x000fe400000000ff */
[----:B------:R-:W-:Y:S01]  /*6ff0*/  F2FP.F16.F32.PACK_AB R65, R67, R70 ;  /* 0x000000464341723e */ /* 0x000fe200000000ff */
[----:B-1----:R-:W-:Y:S01]  /*7000*/  FADD R29, R49, R142 ;  /* 0x0000008e311d7221 */ /* 0x002fe20000000000 */
[----:B------:R-:W-:Y:S02]  /*7010*/  F2FP.F16.F32.PACK_AB R49, R38, R17 ;  /* 0x000000112631723e */ /* 0x000fe400000000ff */
[----:B------:R-:W-:Y:S02]  /*7020*/  F2FP.F16.F32.PACK_AB R28, R123, R32 ;  /* 0x000000207b1c723e */ /* 0x000fe400000000ff */
[----:B------:R-:W-:Y:S01]  /*7030*/  F2FP.F16.F32.PACK_AB R30, R127, R36 ;  /* 0x000000247f1e723e */ /* 0x000fe200000000ff */
[----:B------:R1:W-:Y:S01]  /*7040*/  STL [R1+0x94], R29 ;  /* 0x0000941d01007387 */ /* 0x0003e20000100800 */
[----:B------:R-:W-:-:S02]  /*7050*/  F2FP.F16.F32.PACK_AB R53, R46, R19 ;  /* 0x000000132e35723e */ /* 0x000fc400000000ff */
[----:B------:R-:W-:Y:S02]  /*7060*/  F2FP.F16.F32.PACK_AB R57, R21, R54 ;  /* 0x000000361539723e */ /* 0x000fe400000000ff */
[----:B------:R-:W-:Y:S02]  /*7070*/  F2FP.F16.F32.PACK_AB R67, R71, R74 ;  /* 0x0000004a4743723e */ /* 0x000fe400000000ff */
[----:B------:R-:W-:Y:S02]  /*7080*/  F2FP.F16.F32.PACK_AB R32, R131, R40 ;  /* 0x000000288320723e */ /* 0x000fe400000000ff */
[----:B------:R-:W-:Y:S02]  /*7090*/  F2FP.F16.F32.PACK_AB R34, R135, R44 ;  /* 0x0000002c8722723e */ /* 0x000fe400000000ff */
[----:B------:R-:W-:Y:S02]  /*70a0*/  F2FP.F16.F32.PACK_AB R36, R139, R48 ;  /* 0x000000308b24723e */ /* 0x000fe400000000ff */
        /* <DEDUP_REMOVED lines=16> */
[----:B-1----:R-:W-:Y:S02]  /*71b0*/  F2FP.F16.F32.PACK_AB R29, R10, R7 ;  /* 0x000000070a1d723e */ /* 0x002fe400000000ff */
        /* <DEDUP_REMOVED lines=27> */
[----:B------:R-:W-:Y:S01]  /*7370*/  F2FP.F16.F32.PACK_AB R86, R130, R141 ;  /* 0x0000008d8256723e */ /* 0x000fe200000000ff */
[----:B------:R-:W-:Y:S06]  /*7380*/  @!P0 BRA `(.L_x_19) ;  /* 0x0000000000048947 */ /* 0x000fec0003800000 */
[----:B------:R-:W-:Y:S01]  /*7390*/  BPT.TRAP 0x1 ;  /* 0x000000040000795c */ /* 0x000fe20000300000 */
.L_x_19:
[----:B------:R-:W-:-:S13]  /*73a0*/  R2UR UR4, R167 ;  /* 0x00000000a70472ca */ /* 0x000fda00000e0000 */
[----:B------:R-:W1:Y:S02]  /*73b0*/  SYNCS.PHASECHK.TRANS64.TRYWAIT P1, [UR4+0x9a008], R0 ;  /* 0x09a00800ff0075a7 */ /* 0x000e640008020144 */
[----:B-1----:R-:W-:Y:S05]  /*73c0*/  @!P1 BRA `(.L_x_20) ;  /* 0x0000017c00089947 */ /* 0x002fea0003800000 */
.L_x_114:
[----:B------:R-:W-:Y:S01]  /*73d0*/  UIADD3 UR4, UR60, 0x1c00, URZ ;  /* 0x00001c003c047890 */ /* 0x000fe2000fffe03f */
[----:B------:R-:W-:Y:S01]  /*73e0*/  WARPGROUP.ARRIVE ;  /* 0x00000000000079c5 */ /* 0x000fe20000000000 */
[----:B------:R-:W-:Y:S01]  /*73f0*/  UMOV UR19, 0x80000020 ;  /* 0x8000002000137882 */ /* 0x000fe20000000000 */
[----:B------:R-:W-:Y:S01]  /*7400*/  UIADD3 UR6, UR60, 0x2000, URZ ;  /* 0x000020003c067890 */ /* 0x000fe2000fffe03f */
[----:B------:R-:W-:Y:S01]  /*7410*/  F2FP.F16.F32.PACK_AB R87, R4, R87 ;  /* 0x000000570457723e */ /* 0x000fe200000000ff */
[----:B------:R-:W-:Y:S01]  /*7420*/  UMOV UR7, 0x80000020 ;  /* 0x8000002000077882 */ /* 0x000fe20000000000 */
[----:B------:R-:W-:Y:S01]  /*7430*/  UIADD3 UR10, UR60, 0x2400, URZ ;  /* 0x000024003c0a7890 */ /* 0x000fe2000fffe03f */
[----:B------:R-:W-:Y:S01]  /*7440*/  UMOV UR18, UR4 ;  /* 0x0000000400127c82 */ /* 0x000fe20008000000 */
[----:B------:R-:W-:Y:S01]  /*7450*/  UMOV UR11, 0x80000020 ;  /* 0x80000020000b7882 */ /* 0x000fe20000000000 */
[----:B------:R-:W-:Y:S01]  /*7460*/  HGMMA.64x32x16.F32 R104, R24, gdesc[UR16].tnspB, RZ, !UPT, gsb0 ;  /* 0x4060001018687df0 */ /* 0x000fe2000c0008ff */
[----:B------:R-:W-:Y:S01]  /*7470*/  UIADD3 UR14, UR60, 0x2800, URZ ;  /* 0x000028003c0e7890 */ /* 0x000fe2000fffe03f */
[----:B------:R-:W-:Y:S01]  /*7480*/  UMOV UR19, 0x80000020 ;  /* 0x8000002000137882 */ /* 0x000fe20000000000 */
[----:B------:R-:W-:-:S05]  /*7490*/  UIADD3 UR4, UR60, 0x2c00, URZ ;  /* 0x00002c003c047890 */ /* 0x000fca000fffe03f */
[----:B------:R-:W-:Y:S01]  /*74a0*/  UMOV UR18, UR14 ;  /* 0x0000000e00127c82 */ /* 0x000fe20008000000 */
[----:B------:R-:W-:Y:S01]  /*74b0*/  UIADD3 UR14, UR60, 0x2840, URZ ;  /* 0x000028403c0e7890 */ /* 0x000fe2000fffe03f */
[----:B------:R-:W-:Y:S02]  /*74c0*/  WARPGROUP.DEPBAR.LE gsb0, 0x0 ;  /* 0x00008000000079c5 */ /* 0x000fe40000010000 */
[----:B------:R-:W-:-:S06]  /*74d0*/  WARPGROUP.ARRIVE ;  /* 0x00000000000079c5 */ /* 0x000fcc0000000000 */
[----:B------:R-:W-:Y:S01]  /*74e0*/  HGMMA.64x32x16.F32 R88, R24, gdesc[UR4].tnspB, RZ, !UPT, gsb0 ;  /* 0x4060000418587df0 */ /* 0x000fe2000c0008ff */
[----:B------:R-:W-:Y:S01]  /*74f0*/  UIADD3 UR6, UR60, 0x3000, URZ ;  /* 0x000030003c067890 */ /* 0x000fe2000fffe03f */
[----:B------:R-:W-:Y:S01]  /*7500*/  UMOV UR7, 0x80000020 ;  /* 0x8000002000077882 */ /* 0x000fe20000000000 */
        /* <DEDUP_REMOVED lines=8> */
[----:B------:R-:W-:Y:S01]  /*7590*/  UMOV UR18, UR4 ;  /* 0x0000000400127c82 */ /* 0x000fe20008000000 */
[----:B------:R-:W-:Y:S01]  /*75a0*/  UMOV UR19, 0x80000020 ;  /* 0x8000002000137882 */ /* 0x000fe20000000000 */
[----:B------:R-:W-:Y:S01]  /*75b0*/  UIADD3 UR4, UR60, 0x1c40, URZ ;  /* 0x00001c403c047890 */ /* 0x000fe2000fffe03f */
        /* <DEDUP_REMOVED lines=18> */
[----:B------:R-:W-:Y:S01]  /*76e0*/  HGMMA.64x32x16.F32 R104, R28, gdesc[UR16].tnspB, R104, gsb0 ;  /* 0x406000101c687df0 */ /* 0x000fe20008000868 */
[----:B------:R-:W-:Y:S01]  /*76f0*/  UMOV UR18, UR14 ;  /* 0x0000000e00127c82 */ /* 0x000fe20008000000 */
[----:B------:R-:W-:Y:S01]  /*7700*/  UMOV UR19, 0x80000020 ;  /* 0x8000002000137882 */ /* 0x000fe20000000000 */
[----:B------:R-:W-:Y:S01]  /*7710*/  UIADD3 UR14, UR60, 0x2880, URZ ;  /* 0x000028803c0e7890 */ /* 0x000fe2000fffe03f */
[----:B------:R-:W-:Y:S02]  /*7720*/  WARPGROUP.DEPBAR.LE gsb0, 0x0 ;  /* 0x00008000000079c5 */ /* 0x000fe40000010000 */
[----:B------:R-:W-:-:S06]  /*7730*/  WARPGROUP.ARRIVE ;  /* 0x00000000000079c5 */ /* 0x000fcc0000000000 */
[----:B------:R-:W-:Y:S01]  /*7740*/  HGMMA.64x32x16.F32 R88, R28, gdesc[UR4].tnspB, R88, gsb0 ;  /* 0x406000041c587df0 */ /* 0x000fe20008000858 */
[----:B------:R-:W-:Y:S01]  /*7750*/  UIADD3 UR6, UR60, 0x3040, URZ ;  /* 0x000030403c067890 */ /* 0x000fe2000fffe03f */
[----:B------:R-:W-:Y:S01]  /*7760*/  UMOV UR7, 0x80000020 ;  /* 0x8000002000077882 */ /* 0x000fe20000000000 */
        /* <DEDUP_REMOVED lines=526> */
[----:B------:R-:W-:Y:S02]  /*9850*/  WARPGROUP.DEPBAR.LE gsb0, 0x0 ;  /* 0x00008000000079c5 */ /* 0x000fe40000010000 */
[----:B------:R-:W-:Y:S01]  /*9860*/  WARPGROUP.ARRIVE ;  /* 0x00000000000079c5 */ /* 0x000fe20000000000 */
[----:B------:R2:W-:Y:S04]  /*9870*/  STL.64 [R1+0x40], R104 ;  /* 0x0000406801007387 */ /* 0x0005e80000100a00 */
[----:B------:R2:W-:Y:S01]  /*9880*/  STL.64 [R1+0x48], R106 ;  /* 0x0000486a01007387 */ /* 0x0005e20000100a00 */
[----:B------:R-:W-:Y:S01]  /*9890*/  HGMMA.64x32x16.F32 R88, R84, gdesc[UR4].tnspB, R88, gsb0 ;  /* 0x4060000454587df0 */ /* 0x000fe20008000858 */
[----:B------:R-:W-:Y:S01]  /*98a0*/  UIADD3 UR6, UR60, 0x33c0, URZ ;  /* 0x000033c03c067890 */ /* 0x000fe2000fffe03f */
[----:B------:R-:W-:Y:S01]  /*98b0*/  UMOV UR7, 0x80000020 ;  /* 0x8000002000077882 */ /* 0x000fe20000000000 */
[----:B------:R2:W-:Y:S04]  /*98c0*/  STL.64 [R1+0x50], R108 ;  /* 0x0000506c01007387 */ /* 0x0005e80000100a00 */
[----:B------:R2:W-:Y:S04]  /*98d0*/  STL.64 [R1+0x58], R110 ;  /* 0x0000586e01007387 */ /* 0x0005e80000100a00 */
[----:B------:R2:W-:Y:S04]  /*98e0*/  STL.64 [R1+0x60], R112 ;  /* 0x0000607001007387 */ /* 0x0005e80000100a00 */
[----:B------:R2:W-:Y:S04]  /*98f0*/  STL.64 [R1+0x68], R114 ;  /* 0x0000687201007387 */ /* 0x0005e80000100a00 */
[----:B------:R2:W-:Y:S04]  /*9900*/  STL.64 [R1+0x70], R116 ;  /* 0x0000707401007387 */ /* 0x0005e80000100a00 */
[----:B------:R2:W-:Y:S01]  /*9910*/  STL.64 [R1+0x78], R118 ;  /* 0x0000787601007387 */ /* 0x0005e20000100a00 */
[----:B------:R-:W-:-:S02]  /*9920*/  WARPGROUP.DEPBAR.LE gsb0, 0x0 ;  /* 0x00008000000079c5 */ /* 0x000fc40000010000 */
[----:B------:R-:W-:Y:S01]  /*9930*/  WARPGROUP.ARRIVE ;  /* 0x00000000000079c5 */ /* 0x000fe20000000000 */
[----:B------:R2:W-:Y:S04]  /*9940*/  STL.64 [R1], R88 ;  /* 0x0000005801007387 */ /* 0x0005e80000100a00 */
        /* <DEDUP_REMOVED lines=11> */
[----:B------:R-:W-:-:S06]  /*9a00*/  WARPGROUP.ARRIVE ;  /* 0x00000000000079c5 */ /* 0x000fcc0000000000 */
[----:B------:R-:W-:Y:S01]  /*9a10*/  HGMMA.64x32x16.F32 R200, R84, gdesc[UR16].tnspB, R200, gsb0 ;  /* 0x4060001054c87df0 */ /* 0x000fe200080008c8 */
[----:B------:R-:W-:Y:S01]  /*9a20*/  UMOV UR18, UR4 ;  /* 0x0000000400127c82 */ /* 0x000fe20008000000 */
[----:B------:R-:W-:Y:S01]  /*9a30*/  UMOV UR19, 0x80000020 ;  /* 0x8000002000137882 */ /* 0x000fe20000000000 */
[----:B------:R-:W-:Y:S02]  /*9a40*/  WARPGROUP.DEPBAR.LE gsb0, 0x0 ;  /* 0x00008000000079c5 */ /* 0x000fe40000010000 */
[----:B------:R-:W-:-:S06]  /*9a50*/  WARPGROUP.ARRIVE ;  /* 0x00000000000079c5 */ /* 0x000fcc0000000000 */
[----:B------:R-:W-:Y:S03]  /*9a60*/  HGMMA.64x32x16.F32 R184, R84, gdesc[UR16].tnspB, R184, gsb0 ;  /* 0x4060001054b87df0 */ /* 0x000fe600080008b8 */
[----:B------:R-:W-:Y:S02]  /*9a70*/  WARPGROUP.DEPBAR.LE gsb0, 0x0 ;  /* 0x00008000000079c5 */ /* 0x000fe40000010000 */
[----:B------:R-:W-:-:S06]  /*9a80*/  WARPGROUP.ARRIVE ;  /* 0x00000000000079c5 */ /* 0x000fcc0000000000 */
[----:B------:R-:W-:Y:S03]  /*9a90*/  HGMMA.64x32x16.F32 R168, R84, gdesc[UR4].tnspB, R168, gsb0 ;  /* 0x4060000454a87df0 */ /* 0x000fe600080008a8 */
[----:B------:R-:W-:Y:S02]  /*9aa0*/  WARPGROUP.DEPBAR.LE gsb0, 0x0 ;  /* 0x00008000000079c5 */ /* 0x000fe40000010000 */
[----:B------:R-:W-:-:S06]  /*9ab0*/  WARPGROUP.ARRIVE ;  /* 0x00000000000079c5 */ /* 0x000fcc0000000000 */
[----:B------:R-:W-:Y:S03]  /*9ac0*/  HGMMA.64x32x16.F32 R152, R84, gdesc[UR8].tnspB, R152, gsb0 ;  /* 0x4060000854987df0 */ /* 0x000fe60008000898 */
[----:B------:R-:W-:Y:S02]  /*9ad0*/  WARPGROUP.DEPBAR.LE gsb0, 0x0 ;  /* 0x00008000000079c5 */ /* 0x000fe40000010000 */
[----:B--2---:R-:W-:Y:S05]  /*9ae0*/  @!P0 BRA `(.L_x_21) ;  /* 0x0000000000048947 */ /* 0x004fea0003800000 */
[----:B------:R-:W-:Y:S01]  /*9af0*/  BPT.TRAP 0x1 ;  /* 0x000000040000795c */ /* 0x000fe20000300000 */
.L_x_21:
[----:B-1----:R-:W2:Y:S01]  /*9b00*/  LDL R0, [R1+0x8c] ;  /* 0x00008c0001007983 */ /* 0x002ea20000100800 */
[----:B------:R-:W-:-:S06]  /*9b10*/  UISETP.GT.U32.AND UP0, UPT, UR15, 0x1, UPT ;  /* 0x000000010f00788c */ /* 0x000fcc000bf04070 */
[----:B------:R-:W-:Y:S02]  /*9b20*/  PLOP3.LUT P1, PT, PT, PT, UP0, 0x80, 0x0 ;  /* 0x000000000000781c */ /* 0x000fe40003f2f008 */
[----:B--2---:R-:W-:-:S13]  /*9b30*/  R2UR UR4, R0 ;  /* 0x00000000000472ca */ /* 0x004fda00000e0000 */
[----:B------:R-:W-:-:S04]  /*9b40*/  UIADD3 UR4, UR4, 0x9a028, URZ ;  /* 0x0009a02804047890 */ /* 0x000fc8000fffe03f */
[----:B------:R-:W-:-:S09]  /*9b50*/  UPRMT UR4, URZ, 0x654, UR4 ;  /* 0x000006543f047896 */ /* 0x000fd20008000004 */
[----:B------:R-:W-:Y:S01]  /*9b60*/  SYNCS.ARRIVE.TRANS64.RED.A1T0 RZ, [UR4], RZ ;  /* 0x000000ffffff79a7 */ /* 0x000fe20008100404 */
[----:B------:R-:W-:Y:S02]  /*9b70*/  UMOV UR4, URZ ;  /* 0x0000003f00047c82 */ /* 0x000fe40008000000 */
[----:B------:R-:W-:Y:S01]  /*9b80*/  MOV R0, UR4 ;  /* 0x0000000400007c02 */ /* 0x000fe20008000f00 */
[----:B------:R-:W-:Y:S06]  /*9b90*/  @P1 BRA `(.L_x_22) ;  /* 0x0000000000041947 */ /* 0x000fec0003800000 */
[----:B------:R-:W-:Y:S01]  /*9ba0*/  BPT.TRAP 0x1 ;  /* 0x000000040000795c */ /* 0x000fe20000300000 */
.L_x_22:
[----:B------:R-:W-:Y:S01]  /*9bb0*/  UISETP.GE.AND UP0, UPT, UR5, 0x201, UPT ;  /* 0x000002010500788c */ /* 0x000fe2000bf06270 */
[----:B------:R-:W-:Y:S01]  /*9bc0*/  IADD3 R2, R2, 0x100, RZ ;  /* 0x0000010002027810 */ /* 0x000fe20007ffe0ff */
[----:B------:R-:W-:Y:S01]  /*9bd0*/  UIADD3 UR4, UR5, 0xff, URZ ;  /* 0x000000ff05047890 */ /* 0x000fe2000fffe03f */
[----:B------:R-:W-:-:S03]  /*9be0*/  UMOV UR61, 0x1 ;  /* 0x00000001003d7882 */ /* 0x000fc60000000000 */
[----:B------:R-:W-:Y:S01]  /*9bf0*/  PLOP3.LUT P2, PT, PT, PT, UP0, 0x80, 0x0 ;  /* 0x000000000000781c */ /* 0x000fe20003f4f008 */
[----:B------:R-:W-:-:S04]  /*9c00*/  USHF.R.S32.HI UR6, URZ, 0x1f, UR4 ;  /* 0x0000001f3f067899 */ /* 0x000fc80008011404 */
[----:B------:R-:W-:-:S03]  /*9c10*/  ULEA.HI UR6, UR6, UR4, URZ, 0x8 ;  /* 0x0000000406067291 */ /* 0x000fc6000f8f403f */
[----:B------:R-:W-:Y:S01]  /*9c20*/  UMOV UR4, 0x2 ;  /* 0x0000000200047882 */ /* 0x000fe20000000000 */
[----:B------:R-:W-:-:S04]  /*9c30*/  ULEA.HI.SX32 UR54, UR6, 0xffffffff, 0x18 ;  /* 0xffffffff06367891 */ /* 0x000fc8000f8fc23f */
[----:B------:R-:W-:Y:S08]  /*9c40*/  @!P2 BRA `(.L_x_23) ;  /* 0x0000007800d8a947 */ /* 0x000ff00003800000 */
[----:B------:R1:W5:Y:S01]  /*9c50*/  LDL.LU R3, [R1+0x80] ;  /* 0x0000800001037983 */ /* 0x0003620000300800 */
[----:B------:R-:W-:Y:S01]  /*9c60*/  UMOV UR5, URZ ;  /* 0x0000003f00057c82 */ /* 0x000fe20008000000 */
[----:B------:R-:W-:Y:S01]  /*9c70*/  UMOV UR4, 0x2 ;  /* 0x0000000200047882 */ /* 0x000fe20000000000 */
[----:B------:R-:W-:Y:S01]  /*9c80*/  MOV R0, UR5 ;  /* 0x0000000500007c02 */ /* 0x000fe20008000f00 */
[----:B------:R1:W-:Y:S01]  /*9c90*/  STL [R1+0x88], R132 ;  /* 0x0000888401007387 */ /* 0x0003e20000100800 */
[----:B------:R-:W-:Y:S01]  /*9ca0*/  UMOV UR61, 0x1 ;  /* 0x00000001003d7882 */ /* 0x000fe20000000000 */
[----:B------:R-:W-:Y:S01]  /*9cb0*/  UMOV UR7, UR54 ;  /* 0x0000003600077c82 */ /* 0x000fe20008000000 */
[----:B------:R-:W-:-:S05]  /*9cc0*/  ULDC UR5, c[0x0][0x604] ;  /* 0x0001810000057ab9 */ /* 0x000fca0000000800 */
.L_x_34:
[----:B------:R-:W-:-:S13]  /*9cd0*/  PLOP3.LUT P3, PT, PT, PT, UP1, 0x80, 0x0 ;  /* 0x000000000000781c */ /* 0x000fda0003f6f018 */
[----:B------:R-:W-:Y:S05]  /*9ce0*/  @!P3 BRA `(.L_x_24) ;  /* 0x000000000004b947 */ /* 0x000fea0003800000 */
[----:B------:R-:W-:Y:S01]  /*9cf0*/  BPT.TRAP 0x1 ;  /* 0x000000040000795c */ /* 0x000fe20000300000 */
.L_x_24:
[----:B------:R-:W2:Y:S01]  /*9d00*/  LDL R4, [R1+0x8c] ;  /* 0x00008c0001047983 */ /* 0x000ea20000100800 */
[----:B------:R-:W-:Y:S02]  /*9d10*/  R2UR UR10, R0 ;  /* 0x00000000000a72ca */ /* 0x000fe400000e0000 */
[----:B--2---:R-:W-:-:S11]  /*9d20*/  R2UR UR6, R4 ;  /* 0x00000000040672ca */ /* 0x004fd600000e0000 */
[----:B------:R-:W-:-:S04]  /*9d30*/  MOV R4, UR10 ;  /* 0x0000000a00047c02 */ /* 0x000fc80008000f00 */
[----:B------:R-:W-:Y:S01]  /*9d40*/  SHF.L.U32 R4, R4, 0x1f, RZ ;  /* 0x0000001f04047819 */ /* 0x000fe200000006ff */
[----:B------:R-:W-:-:S09]  /*9d50*/  ULEA UR6, UR4, UR6, 0x3 ;  /* 0x0000000604067291 */ /* 0x000fd2000f8e183f */
[----:B------:R-:W2:Y:S02]  /*9d60*/  SYNCS.PHASECHK.TRANS64.TRYWAIT P2, [UR6+0x9a000], R4 ;  /* 0x09a00004ff0075a7 */ /* 0x000ea40008040146 */
[----:B--2---:R-:W-:Y:S05]  /*9d70*/  @!P2 BRA `(.L_x_25) ;  /* 0x0000015000bca947 */ /* 0x004fea0003800000 */
.L_x_115:
[----:B------:R-:W3:Y:S04]  /*9d80*/  LDL.64 R8, [R1+0xa0] ;  /* 0x0000a00001087983 */ /* 0x000ee80000100a00 */
[----:B------:R-:W4:Y:S01]  /*9d90*/  LDL.64 R6, [R1+0x98] ;  /* 0x0000980001067983 */ /* 0x000f220000100a00 */
[----:B--2---:R-:W-:Y:S01]  /*9da0*/  MOV R5, UR53 ;  /* 0x0000003500057c02 */ /* 0x004fe20008000f00 */
[----:B------:R-:W-:Y:S01]  /*9db0*/  ULOP3.LUT UR6, UR60, 0x10000, URZ, 0xfc, !UPT ;  /* 0x000100003c067892 */ /* 0x000fe2000f8efc3f */
[----:B------:R-:W-:Y:S01]  /*9dc0*/  MOV R4, UR52 ;  /* 0x0000003400047c02 */ /* 0x000fe20008000f00 */
[----:B-1----:R-:W-:Y:S01]  /*9dd0*/  WARPGROUP.ARRIVE ;  /* 0x00000000000079c5 */ /* 0x002fe20000000000 */
[----:B------:R-:W-:Y:S01]  /*9de0*/  UMOV UR55, 0x80000020 ;  /* 0x8000002000377882 */ /* 0x000fe20000000000 */
[----:B------:R-:W-:Y:S01]  /*9df0*/  UIMAD UR6, UR4, 0x1c00, UR6 ;  /* 0x00001c00040678a4 */ /* 0x000fe2000f8e0206 */
[----:B------:R-:W-:Y:S01]  /*9e00*/  UMOV UR51, 0x80000020 ;  /* 0x8000002000337882 */ /* 0x000fe20000000000 */
[----:B------:R-:W-:-:S02]  /*9e10*/  UMOV UR59, 0x80000020 ;  /* 0x80000020003b7882 */ /* 0x000fc40000000000 */
[----:B------:R-:W-:Y:S02]  /*9e20*/  UIADD3 UR10, UR6, 0x2, URZ ;  /* 0x00000002060a7890 */ /* 0x000fe4000fffe03f */
[----:B------:R-:W-:Y:S02]  /*9e30*/  UIADD3 UR58, UR6, 0x400, URZ ;  /* 0x00000400063a7890 */ /* 0x000fe4000fffe03f */
[----:B------:R-:W-:Y:S01]  /*9e40*/  UMOV UR54, UR6 ;  /* 0x0000000600367c82 */ /* 0x000fe20008000000 */
[----:B------:R-:W-:Y:S01]  /*9e50*/  UMOV UR11, 0x80000020 ;  /* 0x80000020000b7882 */ /* 0x000fe20000000000 */
[----:B------:R-:W-:Y:S01]  /*9e60*/  UIADD3 UR14, UR6, 0x800, URZ ;  /* 0x00000800060e7890 */ /* 0x000fe2000fffe03f */
[----:B------:R-:W-:Y:S01]  /*9e70*/  UMOV UR50, UR10 ;  /* 0x0000000a00327c82 */ /* 0x000fe20008000000 */
[----:B------:R-:W-:Y:S01]  /*9e80*/  UIADD3 UR10, UR6, 0x402, URZ ;  /* 0x00000402060a7890 */ /* 0x000fe2000fffe03f */
[----:B------:R-:W-:Y:S01]  /*9e90*/  UMOV UR15, 0x80000020 ;  /* 0x80000020000f7882 */ /* 0x000fe20000000000 */
        /* <DEDUP_REMOVED lines=16> */
[----:B------:R-:W-:-:S04]  /*9fa0*/  UIADD3 UR4, UR4, 0x1, URZ ;  /* 0x0000000104047890 */ /* 0x000fc8000fffe03f */
[----:B------:R-:W-:-:S04]  /*9fb0*/  UISETP.NE.AND UP0, UPT, UR4, 0x5, UPT ;  /* 0x000000050400788c */ /* 0x000fc8000bf05270 */
[----:B------:R-:W-:Y:S01]  /*9fc0*/  USEL UR4, UR4, URZ, UP0 ;  /* 0x0000003f04047287 */ /* 0x000fe20008000000 */
[----:B---3--:R-:W-:Y:S02]  /*9fd0*/  R2UR UR52, R8 ;  /* 0x00000000083472ca */ /* 0x008fe400000e0000 */
[----:B------:R-:W-:Y:S02]  /*9fe0*/  R2UR UR53, R9 ;  /* 0x00000000093572ca */ /* 0x000fe400000e0000 */
[----:B----4-:R-:W-:Y:S02]  /*9ff0*/  R2UR UR48, R6 ;  /* 0x00000000063072ca */ /* 0x010fe400000e0000 */
[----:B------:R-:W-:-:S09]  /*a000*/  R2UR UR49, R7 ;  /* 0x00000000073172ca */ /* 0x000fd200000e0000 */
[----:B------:R-:W-:Y:S01]  /*a010*/  HGMMA.64x256x16.F32 R24, gdesc[UR52], RZ, !UPT, gsb0 ;  /* 0x03e00000341879f0 */ /* 0x000fe2000c0008ff */
[----:B------:R-:W-:Y:S01]  /*a020*/  R2UR UR53, R5 ;  /* 0x00000000053572ca */ /* 0x000fe200000e0000 */
[----:B------:R-:W-:Y:S01]  /*a030*/  UIADD3 UR54, UR6, 0x1802, URZ ;  /* 0x0000180206367890 */ /* 0x000fe2000fffe03f */
[----:B------:R-:W-:Y:S01]  /*a040*/  R2UR UR52, R4 ;  /* 0x00000000043472ca */ /* 0x000fe200000e0000 */
[----:B------:R-:W-:Y:S01]  /*a050*/  UMOV UR55, 0x80000020 ;  /* 0x8000002000377882 */ /* 0x000fe20000000000 */
[----:B------:R-:W-:Y:S01]  /*a060*/  USEL UR6, URZ, 0x1, UP0 ;  /* 0x000000013f067887 */ /* 0x000fe20008000000 */
[----:B------:R-:W-:Y:S02]  /*a070*/  WARPGROUP.DEPBAR.LE gsb0, 0x0 ;  /* 0x00008000000079c5 */ /* 0x000fe40000010000 */
[----:B------:R-:W-:-:S15]  /*a080*/  WARPGROUP.ARRIVE ;  /* 0x00000000000079c5 */ /* 0x000fde0000000000 */
[----:B------:R-:W-:-:S05]  /*a090*/  NOP ;  /* 0x0000000000007918 */ /* 0x000fca0000000000 */
[----:B------:R-:W-:Y:S01]  /*a0a0*/  HGMMA.64x256x16.F32 R24, gdesc[UR48], R24, gsb0 ;  /* 0x03e00000301879f0 */ /* 0x000fe20008000818 */
[----:B------:R-:W-:-:S13]  /*a0b0*/  R2UR UR48, R0 ;  /* 0x00000000003072ca */ /* 0x000fda00000e0000 */
[----:B------:R-:W-:Y:S01]  /*a0c0*/  ULOP3.LUT UR6, UR48, UR6, URZ, 0x3c, !UPT ;  /* 0x0000000630067292 */ /* 0x000fe2000f8e3c3f */
[----:B------:R-:W-:Y:S02]  /*a0d0*/  WARPGROUP.DEPBAR.LE gsb0, 0x0 ;  /* 0x00008000000079c5 */ /* 0x000fe40000010000 */
[----:B------:R-:W-:-:S11]  /*a0e0*/  WARPGROUP.ARRIVE ;  /* 0x00000000000079c5 */ /* 0x000fd60000000000 */
[----:B------:R-:W-:Y:S03]  /*a0f0*/  HGMMA.64x256x16.F32 R24, gdesc[UR56], R24, gsb0 ;  /* 0x03e00000381879f0 */ /* 0x000fe60008000818 */
[----:B------:R-:W-:Y:S02]  /*a100*/  WARPGROUP.DEPBAR.LE gsb0, 0x0 ;  /* 0x00008000000079c5 */ /* 0x000fe40000010000 */
[----:B------:R-:W-:-:S15]  /*a110*/  WARPGROUP.ARRIVE ;  /* 0x00000000000079c5 */ /* 0x000fde0000000000 */
[----:B------:R-:W-:-:S08]  /*a120*/  NOP ;  /* 0x0000000000007918 */ /* 0x000fd00000000000 */
        /* <DEDUP_REMOVED lines=42> */
[----:B------:R-:W-:Y:S05]  /*a3d0*/  @!P3 BRA `(.L_x_26) ;  /* 0x000000000004b947 */ /* 0x000fea0003800000 */
[----:B------:R-:W-:Y:S01]  /*a3e0*/  BPT.TRAP 0x1 ;  /* 0x000000040000795c */ /* 0x000fe20000300000 */
.L_x_26:
[----:B------:R-:W2:Y:S04]  /*a3f0*/  LDL R0, [R1+0x8c] ;  /* 0x00008c0001007983 */ /* 0x000ea80000100800 */
[----:B------:R-:W-:Y:S01]  /*a400*/  STL [R1+0xb0], R2 ;  /* 0x0000b00201007387 */ /* 0x000fe20000100800 */
[----:B--2---:R-:W-:Y:S02]  /*a410*/  R2UR UR10, R0 ;  /* 0x00000000000a72ca */ /* 0x004fe400000e0000 */
[----:B-----5:R-:W-:-:S04]  /*a420*/  FMNMX R0, R24, R3, !PT ;  /* 0x0000000318007209 */ /* 0x020fc80007800000 */
[----:B------:R-:W-:-:S04]  /*a430*/  FMNMX R0, R25, R0, !PT ;  /* 0x0000000019007209 */ /* 0x000fc80007800000 */
        /* <DEDUP_REMOVED lines=61> */
[----:B------:R-:W-:-:S05]  /*a810*/  FMNMX R0, R149, R0, !PT ;  /* 0x0000000095007209 */ /* 0x000fca0007800000 */
[----:B------:R-:W1:Y:S02]  /*a820*/  SHFL.BFLY PT, R4, R0, 0x1, 0x1f ;  /* 0x0c201f0000047f89 */ /* 0x000e6400000e0000 */
[----:B-1----:R-:W-:-:S05]  /*a830*/  FMNMX R0, R0, R4, !PT ;  /* 0x0000000400007209 */ /* 0x002fca0007800000 */
[----:B------:R-:W1:Y:S02]  /*a840*/  SHFL.BFLY PT, R4, R0, 0x2, 0x1f ;  /* 0x0c401f0000047f89 */ /* 0x000e6400000e0000 */
[----:B-1----:R-:W-:-:S04]  /*a850*/  FMNMX R2, R0, R4, !PT ;  /* 0x0000000400027209 */ /* 0x002fc80007800000 */
[C---:B------:R-:W-:Y:S01]  /*a860*/  FSETP.NEU.AND P2, PT, R2.reuse, -INF , PT ;  /* 0xff8000000200780b */ /* 0x040fe20003f4d000 */
[----:B------:R1:W-:Y:S03]  /*a870*/  STL [R1+0x80], R2 ;  /* 0x0000800201007387 */ /* 0x0003e60000100800 */
[----:B------:R-:W-:-:S05]  /*a880*/  FSEL R4, R2, RZ, P2 ;  /* 0x000000ff02047208 */ /* 0x000fca0001000000 */
[C---:B------:R-:W-:Y:S01]  /*a890*/  FMUL R0, R4.reuse, UR5 ;  /* 0x0000000504007c20 */ /* 0x040fe20008400000 */
[----:B-1----:R-:W-:-:S03]  /*a8a0*/  FADD R2, -R4, R3 ;  /* 0x0000000304027221 */ /* 0x002fc60000000100 */
[--C-:B------:R-:W-:Y:S01]  /*a8b0*/  FFMA R24, R24, UR5, -R0.reuse ;  /* 0x0000000518187c23 */ /* 0x100fe20008000800 */
[--C-:B------:R-:W-:Y:S01]  /*a8c0*/  FFMA R29, R29, UR5, -R0.reuse ;  /* 0x000000051d1d7c23 */ /* 0x100fe20008000800 */
[--C-:B------:R-:W-:Y:S01]  /*a8d0*/  FFMA R25, R25, UR5, -R0.reuse ;  /* 0x0000000519197c23 */ /* 0x100fe20008000800 */
[--C-:B------:R-:W-:Y:S01]  /*a8e0*/  FFMA R28, R28, UR5, -R0.reuse ;  /* 0x000000051c1c7c23 */ /* 0x100fe20008000800 */
[--C-:B------:R-:W-:Y:S01]  /*a8f0*/  FFMA R33, R33, UR5, -R0.reuse ;  /* 0x0000000521217c23 */ /* 0x100fe20008000800 */
[----:B------:R-:W-:Y:S01]  /*a900*/  FSETP.GEU.AND P5, PT, R24, -126, PT ;  /* 0xc2fc00001800780b */ /* 0x000fe20003fae000 */
        /* <DEDUP_REMOVED lines=9> */
[--C-:B------:R-:W-:Y:S01]  /*a9a0*/  FFMA R49, R49, UR5, -R0.reuse ;  /* 0x0000000531317c23 */ /* 0x100fe20008000800 */
[--C-:B------:R-:W-:Y:S01]  /*a9b0*/  FFMA R44, R44, UR5, -R0.reuse ;  /* 0x000000052c2c7c23 */ /* 0x100fe20008000800 */
[--C-:B------:R-:W-:Y:S01]  /*a9c0*/  FFMA R45, R45, UR5, -R0.reuse ;  /* 0x000000052d2d7c23 */ /* 0x100fe20008000800 */
[----:B------:R-:W-:Y:S01]  /*a9d0*/  @!P5 FMUL R24, R24, 0.5 ;  /* 0x3f0000001818d820 */ /* 0x000fe20000400000 */
[--C-:B------:R-:W-:Y:S01]  /*a9e0*/  FFMA R48, R48, UR5, -R0.reuse ;  /* 0x0000000530307c23 */ /* 0x100fe20008000800 */
[----:B------:R-:W-:Y:S01]  /*a9f0*/  @!P2 FMUL R29, R29, 0.5 ;  /* 0x3f0000001d1da820 */ /* 0x000fe20000400000 */
[--C-:B------:R-:W-:Y:S01]  /*aa00*/  FFMA R60, R60, UR5, -R0.reuse ;  /* 0x000000053c3c7c23 */ /* 0x100fe20008000800 */
[----:B------:R-:W1:Y:S01]  /*aa10*/  MUFU.EX2 R12, R24 ;  /* 0x00000018000c7308 */ /* 0x000e620000000800 */
[----:B------:R-:W-:Y:S01]  /*aa20*/  @!P4 FMUL R25, R25, 0.5 ;  /* 0x3f0000001919c820 */ /* 0x000fe20000400000 */
[----:B------:R-:W-:Y:S01]  /*aa30*/  @!P3 FMUL R28, R28, 0.5 ;  /* 0x3f0000001c1cb820 */ /* 0x000fe20000400000 */
[--C-:B------:R-:W-:Y:S01]  /*aa40*/  FFMA R56, R56, UR5, -R0.reuse ;  /* 0x0000000538387c23 */ /* 0x100fe20008000800 */
[----:B------:R-:W-:Y:S01]  /*aa50*/  @!P6 FMUL R32, R32, 0.5 ;  /* 0x3f0000002020e820 */ /* 0x000fe20000400000 */
[--C-:B------:R-:W-:Y:S01]  /*aa60*/  FFMA R57, R57, UR5, -R0.reuse ;  /* 0x0000000539397c23 */ /* 0x100fe20008000800 */
[--C-:B------:R-:W-:Y:S01]  /*aa70*/  FFMA R53, R53, UR5, -R0.reuse ;  /* 0x0000000535357c23 */ /* 0x100fe20008000800 */
[--C-:B------:R-:W-:Y:S01]  /*aa80*/  FFMA R52, R52, UR5, -R0.reuse ;  /* 0x0000000534347c23 */ /* 0x100fe20008000800 */
[----:B------:R-:W-:Y:S01]  /*aa90*/  MUFU.EX2 R5, R29 ;  /* 0x0000001d00057308 */ /* 0x000fe20000000800 */
[--C-:B------:R-:W-:Y:S01]  /*aaa0*/  FFMA R69, R69, UR5, -R0.reuse ;  /* 0x0000000545457c23 */ /* 0x100fe20008000800 */
[--C-:B------:R-:W-:Y:S01]  /*aab0*/  FFMA R65, R65, UR5, -R0.reuse ;  /* 0x0000000541417c23 */ /* 0x100fe20008000800 */
[--C-:B------:R-:W-:Y:S01]  /*aac0*/  FFMA R68, R68, UR5, -R0.reuse ;  /* 0x0000000544447c23 */ /* 0x100fe20008000800 */
[--C-:B------:R-:W-:Y:S01]  /*aad0*/  FFMA R64, R64, UR5, -R0.reuse ;  /* 0x0000000540407c23 */ /* 0x100fe20008000800 */
[--C-:B------:R-:W-:Y:S01]  /*aae0*/  FFMA R61, R61, UR5, -R0.reuse ;  /* 0x000000053d3d7c23 */ /* 0x100fe20008000800 */
[--C-:B------:R-:W-:Y:S01]  /*aaf0*/  FFMA R80, R80, UR5, -R0.reuse ;  /* 0x0000000550507c23 */ /* 0x100fe20008000800 */
[--C-:B------:R-:W-:Y:S01]  /*ab00*/  FFMA R76, R76, UR5, -R0.reuse ;  /* 0x000000054c4c7c23 */ /* 0x100fe20008000800 */
[----:B------:R-:W2:Y:S01]  /*ab10*/  MUFU.EX2 R10, R25 ;  /* 0x00000019000a7308 */ /* 0x000ea20000000800 */
[----:B-1----:R-:W-:Y:S01]  /*ab20*/  @!P5 FMUL R12, R12, R12 ;  /* 0x0000000c0c0cd220 */ /* 0x002fe20000400000 */
[----:B------:R-:W-:Y:S01]  /*ab30*/  FSETP.GEU.AND P5, PT, R33, -126, PT ;  /* 0xc2fc00002100780b */ /* 0x000fe20003fae000 */
[--C-:B------:R-:W-:Y:S01]  /*ab40*/  FFMA R77, R77, UR5, -R0.reuse ;  /* 0x000000054d4d7c23 */ /* 0x100fe20008000800 */
[--C-:B------:R-:W-:Y:S01]  /*ab50*/  FFMA R73, R73, UR5, -R0.reuse ;  /* 0x0000000549497c23 */ /* 0x100fe20008000800 */
[--C-:B------:R-:W-:Y:S01]  /*ab60*/  FFMA R72, R72, UR5, -R0.reuse ;  /* 0x0000000548487c23 */ /* 0x100fe20008000800 */
[--C-:B------:R-:W-:Y:S01]  /*ab70*/  FFMA R3, R92, UR5, -R0.reuse ;  /* 0x000000055c037c23 */ /* 0x100fe20008000800 */
[--C-:B------:R-:W-:Y:S01]  /*ab80*/  FFMA R88, R88, UR5, -R0.reuse ;  /* 0x0000000558587c23 */ /* 0x100fe20008000800 */
[----:B------:R-:W1:Y:S01]  /*ab90*/  MUFU.EX2 R6, R28 ;  /* 0x0000001c00067308 */ /* 0x000e620000000800 */
[--C-:B------:R-:W-:Y:S01]  /*aba0*/  FFMA R89, R89, UR5, -R0.reuse ;  /* 0x0000000559597c23 */ /* 0x100fe20008000800 */
[--C-:B------:R-:W-:Y:S01]  /*abb0*/  FFMA R84, R84, UR5, -R0.reuse ;  /* 0x0000000554547c23 */ /* 0x100fe20008000800 */
[--C-:B------:R-:W-:Y:S01]  /*abc0*/  FFMA R4, R104, UR5, -R0.reuse ;  /* 0x0000000568047c23 */ /* 0x100fe20008000800 */
[--C-:B------:R-:W-:Y:S01]  /*abd0*/  FFMA R104, R136, UR5, -R0.reuse ;  /* 0x0000000588687c23 */ /* 0x100fe20008000800 */
[--C-:B------:R-:W-:Y:S01]  /*abe0*/  FFMA R18, R109, UR5, -R0.reuse ;  /* 0x000000056d127c23 */ /* 0x100fe20008000800 */
[--C-:B------:R-:W-:Y:S01]  /*abf0*/  FFMA R92, R93, UR5, -R0.reuse ;  /* 0x000000055d5c7c23 */ /* 0x100fe20008000800 */
[----:B------:R-:W-:Y:S01]  /*ac00*/  @!P5 FMUL R33, R33, 0.5 ;  /* 0x3f0000002121d820 */ /* 0x000fe20000400000 */
[----:B------:R1:W3:Y:S01]  /*ac10*/  MUFU.EX2 R28, R32 ;  /* 0x00000020001c7308 */ /* 0x0002e20000000800 */
[----:B--2---:R-:W-:Y:S01]  /*ac20*/  @!P4 FMUL R10, R10, R10 ;  /* 0x0000000a0a0ac220 */ /* 0x004fe20000400000 */
[----:B------:R-:W-:Y:S01]  /*ac30*/  FSETP.GEU.AND P4, PT, R36, -126, PT ;  /* 0xc2fc00002400780b */ /* 0x000fe20003f8e000 */
[----:B------:R-:W2:Y:S01]  /*ac40*/  LDL.LU R109, [R1+0x40] ;  /* 0x00004000016d7983 */ /* 0x000ea20000300800 */
[--C-:B------:R-:W-:Y:S01]  /*ac50*/  FFMA R21, R85, UR5, -R0.reuse ;  /* 0x0000000555157c23 */ /* 0x100fe20008000800 */
[--C-:B------:R-:W-:Y:S01]  /*ac60*/  FFMA R20, R101, UR5, -R0.reuse ;  /* 0x0000000565147c23 */ /* 0x100fe20008000800 */
[--C-:B------:R-:W-:Y:S01]  /*ac70*/  FFMA R19, R100, UR5, -R0.reuse ;  /* 0x0000000564137c23 */ /* 0x100fe20008000800 */
[--C-:B------:R-:W-:Y:S01]  /*ac80*/  FFMA R101, R144, UR5, -R0.reuse ;  /* 0x0000000590657c23 */ /* 0x100fe20008000800 */
[----:B------:R4:W3:Y:S01]  /*ac90*/  MUFU.EX2 R29, R33 ;  /* 0x00000021001d7308 */ /* 0x0008e20000000800 */
[----:B-1----:R-:W-:Y:S01]  /*aca0*/  MOV R32, R6 ;  /* 0x0000000600207202 */ /* 0x002fe20000000f00 */
[--C-:B------:R-:W-:Y:S01]  /*acb0*/  FFMA R100, R145, UR5, -R0.reuse ;  /* 0x0000000591647c23 */ /* 0x100fe20008000800 */
[--C-:B------:R-:W-:Y:S01]  /*acc0*/  FFMA R81, R81, UR5, -R0.reuse ;  /* 0x0000000551517c23 */ /* 0x100fe20008000800 */
[----:B------:R-:W-:-:S02]  /*acd0*/  FFMA R121, R121, UR5, -R0 ;  /* 0x0000000579797c23 */ /* 0x000fc40008000800 */
[----:B------:R-:W-:Y:S01]  /*ace0*/  @!P3 FMUL R32, R32, R32 ;  /* 0x000000202020b220 */ /* 0x000fe20000400000 */
[----:B------:R-:W-:Y:S01]  /*acf0*/  FSETP.GEU.AND P3, PT, R37, -126, PT ;  /* 0xc2fc00002500780b */ /* 0x000fe20003f6e000 */
[----:B------:R-:W-:Y:S01]  /*ad00*/  @!P4 FMUL R36, R36, 0.5 ;  /* 0x3f0000002424c820 */ /* 0x000fe20000400000 */
[----:B----4-:R-:W-:Y:S01]  /*ad10*/  MOV R33, R5 ;  /* 0x0000000500217202 */ /* 0x010fe20000000f00 */
[----:B---3--:R-:W-:Y:S01]  /*ad20*/  @!P6 FMUL R28, R28, R28 ;  /* 0x0000001c1c1ce220 */ /* 0x008fe20000400000 */
[----:B------:R-:W-:Y:S01]  /*ad30*/  FSETP.GEU.AND P6, PT, R41, -126, PT ;  /* 0xc2fc00002900780b */ /* 0x000fe20003fce000 */
[----:B------:R-:W1:Y:S02]  /*ad40*/  MUFU.EX2 R23, R36 ;  /* 0x0000002400177308 */ /* 0x000e640000000800 */
[----:B------:R-:W-:Y:S01]  /*ad50*/  @!P2 FMUL R33, R33, R33 ;  /* 0x000000212121a220 */ /* 0x000fe20000400000 */
[----:B------:R-:W-:Y:S01]  /*ad60*/  FSETP.GEU.AND P2, PT, R40, -126, PT ;  /* 0xc2fc00002800780b */ /* 0x000fe20003f4e000 */
[----:B------:R-:W-:Y:S01]  /*ad70*/  @!P5 FMUL R29, R29, R29 ;  /* 0x0000001d1d1dd220 */ /* 0x000fe20000400000 */
[----:B------:R-:W-:-:S03]  /*ad80*/  FSETP.GEU.AND P5, PT, R44, -126, PT ;  /* 0xc2fc00002c00780b */ /* 0x000fc60003fae000 */
[----:B------:R-:W-:-:S04]  /*ad90*/  @!P3 FMUL R37, R37, 0.5 ;  /* 0x3f0000002525b820 */ /* 0x000fc80000400000 */
[----:B------:R-:W3:Y:S01]  /*ada0*/  MUFU.EX2 R25, R37 ;  /* 0x0000002500197308 */ /* 0x000ee20000000800 */
[----:B------:R-:W-:-:S03]  /*adb0*/  @!P6 FMUL R41, R41, 0.5 ;  /* 0x3f0000002929e820 */ /* 0x000fc60000400000 */
[----:B------:R-:W-:Y:S01]  /*adc0*/  @!P2 FMUL R40, R40, 0.5 ;  /* 0x3f0000002828a820 */ /* 0x000fe20000400000 */
[----:B-1----:R-:W-:Y:S01]  /*add0*/  @!P4 FMUL R23, R23, R23 ;  /* 0x000000171717c220 */ /* 0x002fe20000400000 */
[----:B------:R-:W-:Y:S01]  /*ade0*/  FSETP.GEU.AND P4, PT, R45, -126, PT ;  /* 0xc2fc00002d00780b */ /* 0x000fe20003f8e000 */
[----:B------:R-:W-:Y:S01]  /*adf0*/  @!P5 FMUL R44, R44, 0.5 ;  /* 0x3f0000002c2cd820 */ /* 0x000fe20000400000 */
[----:B------:R-:W1:Y:S08]  /*ae00*/  MUFU.EX2 R36, R40 ;  /* 0x0000002800247308 */ /* 0x000e700000000800 */
[----:B------:R-:W4:Y:S01]  /*ae10*/  MUFU.EX2 R22, R41 ;  /* 0x0000002900167308 */ /* 0x000f220000000800 */
[----:B---3--:R-:W-:Y:S01]  /*ae20*/  @!P3 FMUL R25, R25, R25 ;  /* 0x000000191919b220 */ /* 0x008fe20000400000 */
[----:B------:R-:W-:Y:S01]  /*ae30*/  FSETP.GEU.AND P3, PT, R48, -126, PT ;  /* 0xc2fc00003000780b */ /* 0x000fe20003f6e000 */
[----:B------:R-:W-:-:S05]  /*ae40*/  @!P4 FMUL R45, R45, 0.5 ;  /* 0x3f0000002d2dc820 */ /* 0x000fca0000400000 */
[----:B------:R-:W3:Y:S01]  /*ae50*/  MUFU.EX2 R24, R45 ;  /* 0x0000002d00187308 */ /* 0x000ee20000000800 */
[----:B-1----:R-:W-:Y:S01]  /*ae60*/  @!P2 FMUL R36, R36, R36 ;  /* 0x000000242424a220 */ /* 0x002fe20000400000 */
[----:B------:R-:W-:-:S05]  /*ae70*/  FSETP.GEU.AND P2, PT, R49, -126, PT ;  /* 0xc2fc00003100780b */ /* 0x000fca0003f4e000 */
[----:B------:R-:W-:Y:S01]  /*ae80*/  @!P3 FMUL R48, R48, 0.5 ;  /* 0x3f0000003030b820 */ /* 0x000fe20000400000 */
[----:B------:R-:W1:Y:S01]  /*ae90*/  MUFU.EX2 R40, R44 ;  /* 0x0000002c00287308 */ /* 0x000e620000000800 */
[----:B----4-:R-:W-:Y:S01]  /*aea0*/  @!P6 FMUL R22, R22, R22 ;  /* 0x000000161616e220 */ /* 0x010fe20000400000 */
[----:B------:R-:W-:-:S05]  /*aeb0*/  FSETP.GEU.AND P6, PT, R52, -126, PT ;  /* 0xc2fc00003400780b */ /* 0x000fca0003fce000 */
[----:B------:R-:W-:Y:S01]  /*aec0*/  @!P2 FMUL R49, R49, 0.5 ;  /* 0x3f0000003131a820 */ /* 0x000fe20000400000 */
[----:B------:R-:W4:Y:S01]  /*aed0*/  MUFU.EX2 R44, R48 ;  /* 0x00000030002c7308 */ /* 0x000f220000000800 */
[----:B---3--:R-:W-:Y:S01]  /*aee0*/  @!P4 FMUL R24, R24, R24 ;  /* 0x000000181818c220 */ /* 0x008fe20000400000 */
[----:B------:R-:W-:-:S05]  /*aef0*/  FSETP.GEU.AND P4, PT, R56, -126, PT ;  /* 0xc2fc00003800780b */ /* 0x000fca0003f8e000 */
[----:B------:R-:W-:Y:S01]  /*af00*/  @!P6 FMUL R52, R52, 0.5 ;  /* 0x3f0000003434e820 */ /* 0x000fe20000400000 */
[----:B------:R-:W3:Y:S01]  /*af10*/  MUFU.EX2 R41, R49 ;  /* 0x0000003100297308 */ /* 0x000ee20000000800 */
[----:B-1----:R-:W-:Y:S01]  /*af20*/  @!P5 FMUL R40, R40, R40 ;  /* 0x000000282828d220 */ /* 0x002fe20000400000 */
[----:B------:R-:W-:-:S05]  /*af30*/  FSETP.GEU.AND P5, PT, R53, -126, PT ;  /* 0xc2fc00003500780b */ /* 0x000fca0003fae000 */
[----:B------:R-:W-:Y:S01]  /*af40*/  @!P4 FMUL R56, R56, 0.5 ;  /* 0x3f0000003838c820 */ /* 0x000fe20000400000 */
[----:B------:R-:W1:Y:S01]  /*af50*/  MUFU.EX2 R9, R52 ;  /* 0x0000003400097308 */ /* 0x000e620000000800 */
[----:B----4-:R-:W-:Y:S01]  /*af60*/  @!P3 FMUL R44, R44, R44 ;  /* 0x0000002c2c2cb220 */ /* 0x010fe20000400000 */
[----:B------:R-:W-:-:S04]  /*af70*/  FSETP.GEU.AND P3, PT, R57, -126, PT ;  /* 0xc2fc00003900780b */ /* 0x000fc80003f6e000 */
[----:B------:R-:W-:Y:S01]  /*af80*/  MOV R144, R44 ;  /* 0x0000002c00907202 */ /* 0x000fe20000000f00 */
[----:B------:R-:W-:Y:S01]  /*af90*/  @!P5 FMUL R53, R53, 0.5 ;  /* 0x3f0000003535d820 */ /* 0x000fe20000400000 */
[----:B------:R4:W4:Y:S01]  /*afa0*/  MUFU.EX2 R5, R56 ;  /* 0x0000003800057308 */ /* 0x0009220000000800 */
[----:B---3--:R-:W-:Y:S01]  /*afb0*/  @!P2 FMUL R41, R41, R41 ;  /* 0x000000292929a220 */ /* 0x008fe20000400000 */
[----:B------:R-:W-:-:S04]  /*afc0*/  FSETP.GEU.AND P2, PT, R60, -126, PT ;  /* 0xc2fc00003c00780b */ /* 0x000fc80003f4e000 */
[----:B------:R-:W-:Y:S01]  /*afd0*/  MOV R145, R41 ;  /* 0x0000002900917202 */ /* 0x000fe20000000f00 */
[----:B------:R-:W-:Y:S01]  /*afe0*/  @!P3 FMUL R57, R57, 0.5 ;  /* 0x3f0000003939b820 */ /* 0x000fe20000400000 */
[----:B------:R-:W3:Y:S01]  /*aff0*/  MUFU.EX2 R45, R53 ;  /* 0x00000035002d7308 */ /* 0x000ee20000000800 */
[----:B-1----:R-:W-:Y:S01]  /*b000*/  @!P6 FMUL R9, R9, R9 ;  /* 0x000000090909e220 */ /* 0x002fe20000400000 */
[----:B------:R-:W-:Y:S02]  /*b010*/  FSETP.GEU.AND P6, PT, R61, -126, PT ;  /* 0xc2fc00003d00780b */ /* 0x000fe40003fce000 */
[----:B----4-:R-:W-:Y:S01]  /*b020*/  MOV R56, R12 ;  /* 0x0000000c00387202 */ /* 0x010fe20000000f00 */
[----:B------:R-:W-:Y:S02]  /*b030*/  FFMA R12, R132, UR5, -R0 ;  /* 0x00000005840c7c23 */ /* 0x000fe40008000800 */
[----:B------:R-:W-:Y:S01]  /*b040*/  @!P2 FMUL R60, R60, 0.5 ;  /* 0x3f0000003c3ca820 */ /* 0x000fe20000400000 */
[----:B------:R-:W1:Y:S01]  /*b050*/  MUFU.EX2 R7, R57 ;  /* 0x0000003900077308 */ /* 0x000e620000000800 */
[----:B------:R-:W-:Y:S01]  /*b060*/  @!P4 FMUL R5, R5, R5 ;  /* 0x000000050505c220 */ /* 0x000fe20000400000 */
[----:B------:R-:W-:-:S05]  /*b070*/  FSETP.GEU.AND P4, PT, R65, -126, PT ;  /* 0xc2fc00004100780b */ /* 0x000fca0003f8e000 */
[----:B------:R-:W-:Y:S01]  /*b080*/  @!P6 FMUL R61, R61, 0.5 ;  /* 0x3f0000003d3de820 */ /* 0x000fe20000400000 */
[----:B------:R4:W4:Y:S01]  /*b090*/  MUFU.EX2 R13, R60 ;  /* 0x0000003c000d7308 */ /* 0x0009220000000800 */
[----:B---3--:R-:W-:Y:S01]  /*b0a0*/  @!P5 FMUL R45, R45, R45 ;  /* 0x0000002d2d2dd220 */ /* 0x008fe20000400000 */
[----:B------:R-:W-:-:S05]  /*b0b0*/  FSETP.GEU.AND P5, PT, R64, -126, PT ;  /* 0xc2fc00004000780b */ /* 0x000fca0003fae000 */
[----:B------:R-:W-:Y:S01]  /*b0c0*/  @!P4 FMUL R65, R65, 0.5 ;  /* 0x3f0000004141c820 */ /* 0x000fe20000400000 */
[----:B------:R-:W3:Y:S01]  /*b0d0*/  MUFU.EX2 R237, R61 ;  /* 0x0000003d00ed7308 */ /* 0x000ee20000000800 */
[----:B-1----:R-:W-:Y:S01]  /*b0e0*/  @!P3 FMUL R7, R7, R7 ;  /* 0x000000070707b220 */ /* 0x002fe20000400000 */
[----:B------:R-:W-:Y:S01]  /*b0f0*/  FSETP.GEU.AND P3, PT, R68, -126, PT ;  /* 0xc2fc00004400780b */ /* 0x000fe20003f6e000 */
[--C-:B----4-:R-:W-:Y:S01]  /*b100*/  FFMA R60, R96, UR5, -R0.reuse ;  /* 0x00000005603c7c23 */ /* 0x110fe20008000800 */
[----:B------:R-:W-:Y:S01]  /*b110*/  FFMA R96, R149, UR5, -R0 ;  /* 0x0000000595607c23 */ /* 0x000fe20008000800 */
[----:B------:R-:W-:Y:S02]  /*b120*/  MOV R149, R24 ;  /* 0x0000001800957202 */ /* 0x000fe40000000f00 */
        /* <DEDUP_REMOVED lines=9> */
[----:B------:R3:W3:Y:S01]  /*b1c0*/  MUFU.EX2 R37, R68 ;  /* 0x0000004400257308 */ /* 0x0006e20000000800 */
[----:B-1----:R-:W-:Y:S01]  /*b1d0*/  @!P4 FMUL R236, R236, R236 ;  /* 0x000000ecececc220 */ /* 0x002fe20000400000 */
[----:B------:R-:W-:Y:S01]  /*b1e0*/  FSETP.GEU.AND P4, PT, R76, -126, PT ;  /* 0xc2fc00004c00780b */ /* 0x000fe20003f8e000 */
[----:B----4-:R-:W-:-:S04]  /*b1f0*/  FFMA R64, R112, UR5, -R0 ;  /* 0x0000000570407c23 */ /* 0x010fc80008000800 */
[----:B------:R-:W-:Y:S01]  /*b200*/  @!P6 FMUL R72, R72, 0.5 ;  /* 0x3f0000004848e820 */ /* 0x000fe20000400000 */
[----:B------:R-:W1:Y:S01]  /*b210*/  MUFU.EX2 R235, R69 ;  /* 0x0000004500eb7308 */ /* 0x000e620000000800 */
[----:B------:R-:W-:Y:S01]  /*b220*/  @!P5 FMUL R11, R11, R11 ;  /* 0x0000000b0b0bd220 */ /* 0x000fe20000400000 */
[----:B------:R-:W-:Y:S01]  /*b230*/  FSETP.GEU.AND P5, PT, R73, -126, PT ;  /* 0xc2fc00004900780b */ /* 0x000fe20003fae000 */
[--C-:B---3--:R-:W-:Y:S01]  /*b240*/  FFMA R68, R105, UR5, -R0.reuse ;  /* 0x0000000569447c23 */ /* 0x108fe20008000800 */
[----:B------:R-:W-:-:S03]  /*b250*/  FFMA R105, R120, UR5, -R0 ;  /* 0x0000000578697c23 */ /* 0x000fc60008000800 */
[----:B------:R-:W-:Y:S01]  /*b260*/  @!P4 FMUL R76, R76, 0.5 ;  /* 0x3f0000004c4cc820 */ /* 0x000fe20000400000 */
[----:B------:R3:W4:Y:S01]  /*b270*/  MUFU.EX2 R8, R72 ;  /* 0x0000004800087308 */ /* 0x0007220000000800 */
[----:B------:R-:W-:Y:S01]  /*b280*/  @!P3 FMUL R37, R37, R37 ;  /* 0x000000252525b220 */ /* 0x000fe20000400000 */
[----:B------:R-:W-:-:S05]  /*b290*/  FSETP.GEU.AND P3, PT, R77, -126, PT ;  /* 0xc2fc00004d00780b */ /* 0x000fca0003f6e000 */
[----:B------:R-:W-:Y:S01]  /*b2a0*/  @!P5 FMUL R73, R73, 0.5 ;  /* 0x3f0000004949d820 */ /* 0x000fe20000400000 */
[----:B------:R4:W4:Y:S01]  /*b2b0*/  MUFU.EX2 R6, R76 ;  /* 0x0000004c00067308 */ /* 0x0009220000000800 */
[----:B-1----:R-:W-:Y:S01]  /*b2c0*/  @!P2 FMUL R235, R235, R235 ;  /* 0x000000ebebeba220 */ /* 0x002fe20000400000 */
[----:B------:R-:W-:Y:S02]  /*b2d0*/  FSETP.GEU.AND P2, PT, R80, -126, PT ;  /* 0xc2fc00005000780b */ /* 0x000fe40003f4e000 */
[----:B---3--:R-:W-:-:S03]  /*b2e0*/  MOV R72, R22 ;  /* 0x0000001600487202 */ /* 0x008fc60000000f00 */
[----:B------:R-:W-:Y:S01]  /*b2f0*/  @!P3 FMUL R77, R77, 0.5 ;  /* 0x3f0000004d4db820 */ /* 0x000fe20000400000 */
[----:B------:R-:W1:Y:S01]  /*b300*/  MUFU.EX2 R234, R73 ;  /* 0x0000004900ea7308 */ /* 0x000e620000000800 */
[----:B----4-:R-:W-:Y:S01]  /*b310*/  @!P6 FMUL R8, R8, R8 ;  /* 0x000000080808e220 */ /* 0x010fe20000400000 */
[----:B------:R-:W-:Y:S02]  /*b320*/  FSETP.GEU.AND P6, PT, R81, -126, PT ;  /* 0xc2fc00005100780b */ /* 0x000fe40003fce000 */
[----:B------:R-:W-:-:S03]  /*b330*/  MOV R76, R32 ;  /* 0x00000020004c7202 */ /* 0x000fc60000000f00 */
[----:B------:R-:W-:Y:S01]  /*b340*/  @!P2 FMUL R80, R80, 0.5 ;  /* 0x3f0000005050a820 */ /* 0x000fe20000400000 */
[----:B------:R-:W3:Y:S01]  /*b350*/  MUFU.EX2 R233, R77 ;  /* 0x0000004d00e97308 */ /* 0x000ee20000000800 */
[----:B------:R-:W-:Y:S01]  /*b360*/  @!P4 FMUL R6, R6, R6 ;  /* 0x000000060606c220 */ /* 0x000fe20000400000 */
[----:B------:R-:W-:-:S04]  /*b370*/  FSETP.GEU.AND P4, PT, R88, -126, PT ;  /* 0xc2fc00005800780b */ /* 0x000fc80003f8e000 */
[----:B------:R-:W-:Y:S01]  /*b380*/  MOV R136, R6 ;  /* 0x0000000600887202 */ /* 0x000fe20000000f00 */
[--C-:B------:R-:W-:Y:S01]  /*b390*/  FFMA R6, R124, UR5, -R0.reuse ;  /* 0x000000057c067c23 */ /* 0x100fe20008000800 */
[----:B------:R-:W4:Y:S01]  /*b3a0*/  MUFU.EX2 R48, R80 ;  /* 0x0000005000307308 */ /* 0x000f220000000800 */
[----:B-1----:R-:W-:Y:S01]  /*b3b0*/  @!P5 FMUL R234, R234, R234 ;  /* 0x000000eaeaead220 */ /* 0x002fe20000400000 */
[----:B------:R-:W-:Y:S01]  /*b3c0*/  FSETP.GEU.AND P5, PT, R84, -126, PT ;  /* 0xc2fc00005400780b */ /* 0x000fe20003fae000 */
[----:B------:R-:W-:Y:S01]  /*b3d0*/  @!P6 FMUL R81, R81, 0.5 ;  /* 0x3f0000005151e820 */ /* 0x000fe20000400000 */
[----:B------:R-:W-:Y:S01]  /*b3e0*/  MOV R124, R8 ;  /* 0x00000008007c7202 */ /* 0x000fe20000000f00 */
[--C-:B------:R-:W-:Y:S01]  /*b3f0*/  FFMA R8, R125, UR5, -R0.reuse ;  /* 0x000000057d087c23 */ /* 0x100fe20008000800 */
[----:B------:R-:W-:Y:S01]  /*b400*/  MOV R125, R37 ;  /* 0x00000025007d7202 */ /* 0x000fe20000000f00 */
[----:B------:R-:W-:Y:S01]  /*b410*/  @!P4 FMUL R88, R88, 0.5 ;  /* 0x3f0000005858c820 */ /* 0x000fe20000400000 */
[----:B------:R-:W-:Y:S01]  /*b420*/  MOV R37, R10 ;  /* 0x0000000a00257202 */ /* 0x000fe20000000f00 */
[----:B---3--:R-:W-:Y:S01]  /*b430*/  @!P3 FMUL R233, R233, R233 ;  /* 0x000000e9e9e9b220 */ /* 0x008fe20000400000 */
[----:B------:R-:W-:Y:S01]  /*b440*/  FSETP.GEU.AND P3, PT, R89, -126, PT ;  /* 0xc2fc00005900780b */ /* 0x000fe20003f6e000 */
[----:B------:R-:W1:Y:S01]  /*b450*/  MUFU.EX2 R16, R88 ;  /* 0x0000005800107308 */ /* 0x000e620000000800 */
[--C-:B------:R-:W-:Y:S01]  /*b460*/  FFMA R10, R128, UR5, -R0.reuse ;  /* 0x00000005800a7c23 */ /* 0x100fe20008000800 */
[----:B------:R-:W-:Y:S01]  /*b470*/  MOV R128, R11 ;  /* 0x0000000b00807202 */ /* 0x000fe20000000f00 */
[--C-:B------:R-:W-:Y:S01]  /*b480*/  FFMA R11, R129, UR5, -R0.reuse ;  /* 0x00000005810b7c23 */ /* 0x100fe20008000800 */
[----:B------:R-:W-:Y:S01]  /*b490*/  @!P5 FMUL R84, R84, 0.5 ;  /* 0x3f0000005454d820 */ /* 0x000fe20000400000 */
[----:B------:R-:W-:Y:S01]  /*b4a0*/  MOV R129, R13 ;  /* 0x0000000d00817202 */ /* 0x000fe20000000f00 */
[----:B----4-:R-:W-:Y:S01]  /*b4b0*/  @!P2 FMUL R48, R48, R48 ;  /* 0x000000303030a220 */ /* 0x010fe20000400000 */
[----:B------:R-:W-:Y:S01]  /*b4c0*/  FSETP.GEU.AND P2, PT, R3, -126, PT ;  /* 0xc2fc00000300780b */ /* 0x000fe20003f4e000 */
[----:B------:R-:W3:Y:S01]  /*b4d0*/  MUFU.EX2 R15, R84 ;  /* 0x00000054000f7308 */ /* 0x000ee20000000800 */
[--C-:B------:R-:W-:Y:S01]  /*b4e0*/  FFMA R13, R133, UR5, -R0.reuse ;  /* 0x00000005850d7c23 */ /* 0x100fe20008000800 */
[----:B------:R-:W-:Y:S01]  /*b4f0*/  MOV R133, R5 ;  /* 0x0000000500857202 */ /* 0x000fe20000000f00 */
[--C-:B------:R-:W-:Y:S01]  /*b500*/  FFMA R5, R137, UR5, -R0.reuse ;  /* 0x0000000589057c23 */ /* 0x100fe20008000800 */
[----:B------:R-:W-:Y:S01]  /*b510*/  @!P3 FMUL R89, R89, 0.5 ;  /* 0x3f0000005959b820 */ /* 0x000fe20000400000 */
[----:B------:R-:W-:Y:S01]  /*b520*/  MOV R137, R7 ;  /* 0x0000000700897202 */ /* 0x000fe20000000f00 */
[--C-:B------:R-:W-:Y:S01]  /*b530*/  FFMA R7, R140, UR5, -R0.reuse ;  /* 0x000000058c077c23 */ /* 0x100fe20008000800 */
[----:B------:R-:W-:Y:S01]  /*b540*/  MOV R140, R9 ;  /* 0x00000009008c7202 */ /* 0x000fe20000000f00 */
[----:B------:R-:W4:Y:S01]  /*b550*/  MUFU.EX2 R14, R89 ;  /* 0x00000059000e7308 */ /* 0x000f220000000800 */
[----:B-1----:R-:W-:Y:S01]  /*b560*/  @!P4 FMUL R16, R16, R16 ;  /* 0x000000101010c220 */ /* 0x002fe20000400000 */
[----:B------:R-:W-:Y:S01]  /*b570*/  FFMA R9, R141, UR5, -R0 ;  /* 0x000000058d097c23 */ /* 0x000fe20008000800 */
[----:B------:R-:W-:Y:S01]  /*b580*/  MOV R141, R45 ;  /* 0x0000002d008d7202 */ /* 0x000fe20000000f00 */
[----:B------:R-:W-:Y:S01]  /*b590*/  @!P2 FMUL R3, R3, 0.5 ;  /* 0x3f0000000303a820 */ /* 0x000fe20000400000 */
[----:B------:R-:W-:-:S02]  /*b5a0*/  MOV R88, R23 ;  /* 0x0000001700587202 */ /* 0x000fc40000000f00 */
[----:B------:R-:W-:Y:S01]  /*b5b0*/  MOV R112, R16 ;  /* 0x0000001000707202 */ /* 0x000fe20000000f00 */
[----:B------:R1:W1:Y:S01]  /*b5c0*/  MUFU.EX2 R17, R3 ;  /* 0x0000000300117308 */ /* 0x0002620000000800 */
[----:B---3--:R-:W-:Y:S01]  /*b5d0*/  @!P5 FMUL R15, R15, R15 ;  /* 0x0000000f0f0fd220 */ /* 0x008fe20000400000 */
[----:B------:R-:W-:Y:S01]  /*b5e0*/  FFMA R16, R113, UR5, -R0 ;  /* 0x0000000571107c23 */ /* 0x000fe20008000800 */
[----:B------:R-:W-:Y:S01]  /*b5f0*/  FSETP.GEU.AND P5, PT, R60, -126, PT ;  /* 0xc2fc00003c00780b */ /* 0x000fe20003fae000 */
[----:B------:R-:W-:Y:S01]  /*b600*/  FADD R22, R56, R112 ;  /* 0x0000007038167221 */ /* 0x000fe20000000000 */
[----:B------:R-:W-:Y:S02]  /*b610*/  MOV R52, R37 ;  /* 0x0000002500347202 */ /* 0x000fe40000000f00 */
[----:B------:R-:W-:Y:S01]  /*b620*/  MOV R84, R25 ;  /* 0x0000001900547202 */ /* 0x000fe20000000f00 */
[----:B------:R-:W3:Y:S01]  /*b630*/  MUFU.EX2 R232, R81 ;  /* 0x0000005100e87308 */ /* 0x000ee20000000800 */
[----:B----4-:R-:W-:Y:S01]  /*b640*/  @!P3 FMUL R14, R14, R14 ;  /* 0x0000000e0e0eb220 */ /* 0x010fe20000400000 */
[--C-:B-1----:R-:W-:Y:S01]  /*b650*/  FFMA R3, R97, UR5, -R0.reuse ;  /* 0x0000000561037c23 */ /* 0x102fe20008000800 */
[----:B------:R-:W-:Y:S01]  /*b660*/  FFMA R97, R148, UR5, -R0 ;  /* 0x0000000594617c23 */ /* 0x000fe20008000800 */
[----:B------:R-:W-:-:S02]  /*b670*/  MOV R148, R40 ;  /* 0x0000002800947202 */ /* 0x000fc40000000f00 */
[----:B------:R-:W-:Y:S01]  /*b680*/  MOV R113, R14 ;  /* 0x0000000e00717202 */ /* 0x000fe20000000f00 */
[--C-:B------:R-:W-:Y:S01]  /*b690*/  FFMA R14, R116, UR5, -R0.reuse ;  /* 0x00000005740e7c23 */ /* 0x100fe20008000800 */
[----:B------:R-:W-:Y:S01]  /*b6a0*/  MOV R116, R15 ;  /* 0x0000000f00747202 */ /* 0x000fe20000000f00 */
[--C-:B------:R-:W-:Y:S01]  /*b6b0*/  FFMA R15, R117, UR5, -R0.reuse ;  /* 0x00000005750f7c23 */ /* 0x100fe20008000800 */
[----:B------:R-:W-:Y:S01]  /*b6c0*/  MOV R120, R17 ;  /* 0x0000001100787202 */ /* 0x000fe20000000f00 */
[----:B------:R-:W-:Y:S01]  /*b6d0*/  FFMA R17, R108, UR5, -R0 ;  /* 0x000000056c117c23 */ /* 0x000fe20008000800 */
[----:B------:R-:W-:Y:S01]  /*b6e0*/  MOV R117, R48 ;  /* 0x0000003000757202 */ /* 0x000fe20000000f00 */
[----:B------:R-:W4:Y:S01]  /*b6f0*/  LDL.LU R108, [R1+0x44] ;  /* 0x00004400016c7983 */ /* 0x000f220000300800 */
[----:B------:R-:W-:Y:S01]  /*b700*/  FSETP.GEU.AND P4, PT, R3, -126, PT ;  /* 0xc2fc00000300780b */ /* 0x000fe20003f8e000 */
[----:B------:R-:W-:Y:S01]  /*b710*/  @!P2 FMUL R120, R120, R120 ;  /* 0x000000787878a220 */ /* 0x000fe20000400000 */
[----:B------:R-:W-:Y:S01]  /*b720*/  FSETP.GEU.AND P2, PT, R4, -126, PT ;  /* 0xc2fc00000400780b */ /* 0x000fe20003f4e000 */
[----:B------:R-:W4:Y:S01]  /*b730*/  LDL.LU R93, [R1+0x50] ;  /* 0x00005000015d7983 */ /* 0x000f220000300800 */
[----:B---3--:R-:W-:Y:S01]  /*b740*/  @!P6 FMUL R232, R232, R232 ;  /* 0x000000e8e8e8e220 */ /* 0x008fe20000400000 */
[----:B------:R-:W-:Y:S01]  /*b750*/  FSETP.GEU.AND P6, PT, R92, -126, PT ;  /* 0xc2fc00005c00780b */ /* 0x000fe20003fce000 */
[----:B------:R-:W-:Y:S01]  /*b760*/  @!P5 FMUL R60, R60, 0.5 ;  /* 0x3f0000003c3cd820 */ /* 0x000fe20000400000 */
[----:B------:R-:W3:Y:S01]  /*b770*/  LDL.LU R89, [R1+0x54] ;  /* 0x0000540001597983 */ /* 0x000ee20000300800 */
[----:B------:R-:W-:-:S02]  /*b780*/  FSETP.GEU.AND P3, PT, R105, -126, PT ;  /* 0xc2fc00006900780b */ /* 0x000fc40003f6e000 */
[----:B------:R-:W-:Y:S01]  /*b790*/  MOV R81, R28 ;  /* 0x0000001c00517202 */ /* 0x000fe20000000f00 */
[----:B------:R-:W3:Y:S01]  /*b7a0*/  LDL.LU R85, [R1+0x60] ;  /* 0x0000600001557983 */ /* 0x000ee20000300800 */
[----:B------:R-:W1:Y:S01]  /*b7b0*/  MUFU.EX2 R60, R60 ;  /* 0x0000003c003c7308 */ /* 0x000e620000000800 */
[----:B------:R-:W-:Y:S01]  /*b7c0*/  @!P4 FMUL R3, R3, 0.5 ;  /* 0x3f0000000303c820 */ /* 0x000fe20000400000 */
[----:B------:R-:W-:Y:S01]  /*b7d0*/  MOV R77, R33 ;  /* 0x00000021004d7202 */ /* 0x000fe20000000f00 */
[----:B------:R-:W3:Y:S01]  /*b7e0*/  LDL.LU R73, [R1+0x64] ;  /* 0x0000640001497983 */ /* 0x000ee20000300800 */
[----:B------:R-:W-:Y:S01]  /*b7f0*/  @!P2 FMUL R4, R4, 0.5 ;  /* 0x3f0000000404a820 */ /* 0x000fe20000400000 */
[----:B------:R-:W-:Y:S01]  /*b800*/  MOV R80, R29 ;  /* 0x0000001d00507202 */ /* 0x000fe20000000f00 */
[----:B------:R-:W-:Y:S01]  /*b810*/  @!P6 FMUL R92, R92, 0.5 ;  /* 0x3f0000005c5ce820 */ /* 0x000fe20000400000 */
[----:B------:R-:W3:Y:S01]  /*b820*/  LDL.LU R69, [R1+0x70] ;  /* 0x0000700001457983 */ /* 0x000ee20000300800 */
[----:B------:R-:W1:Y:S01]  /*b830*/  MUFU.EX2 R3, R3 ;  /* 0x0000000300037308 */ /* 0x000e620000000800 */
[----:B------:R-:W-:-:S02]  /*b840*/  @!P3 FMUL R105, R105, 0.5 ;  /* 0x3f0000006969b820 */ /* 0x000fc40000400000 */
[----:B------:R-:W3:Y:S04]  /*b850*/  LDL.LU R65, [R1+0x74] ;  /* 0x0000740001417983 */ /* 0x000ee80000300800 */
[----:B------:R-:W3:Y:S01]  /*b860*/  LDL.LU R61, [R1] ;  /* 0x00000000013d7983 */ /* 0x000ee20000300800 */
[----:B------:R-:W2:Y:S01]  /*b870*/  MUFU.EX2 R92, R92 ;  /* 0x0000005c005c7308 */ /* 0x000ea20000000800 */
[----:B-1----:R-:W-:Y:S01]  /*b880*/  @!P5 FMUL R60, R60, R60 ;  /* 0x0000003c3c3cd220 */ /* 0x002fe20000400000 */
[----:B------:R-:W-:Y:S01]  /*b890*/  FSETP.GEU.AND P5, PT, R19, -126, PT ;  /* 0xc2fc00001300780b */ /* 0x000fe20003fae000 */
[----:B------:R-:W3:Y:S04]  /*b8a0*/  LDL.LU R57, [R1+0x4] ;  /* 0x0000040001397983 */ /* 0x000ee80000300800 */
[----:B------:R-:W3:Y:S01]  /*b8b0*/  LDL.LU R53, [R1+0x10] ;  /* 0x0000100001357983 */ /* 0x000ee20000300800 */
[----:B------:R-:W1:Y:S01]  /*b8c0*/  MUFU.EX2 R4, R4 ;  /* 0x0000000400047308 */ /* 0x000e620000000800 */
[----:B------:R-:W-:Y:S01]  /*b8d0*/  @!P4 FMUL R3, R3, R3 ;  /* 0x000000030303c220 */ /* 0x000fe20000400000 */
[----:B------:R-:W-:Y:S01]  /*b8e0*/  FSETP.GEU.AND P4, PT, R68, -126, PT ;  /* 0xc2fc00004400780b */ /* 0x000fe20003f8e000 */
[----:B------:R-:W3:Y:S04]  /*b8f0*/  LDL.LU R49, [R1+0x14] ;  /* 0x0000140001317983 */ /* 0x000ee80000300800 */
[----:B------:R-:W3:Y:S01]  /*b900*/  LDL.LU R48, [R1+0x20] ;  /* 0x0000200001307983 */ /* 0x000ee20000300800 */
[----:B------:R-:W1:Y:S01]  /*b910*/  MUFU.EX2 R105, R105 ;  /* 0x0000006900697308 */ /* 0x000e620000000800 */
[----:B--2---:R-:W-:Y:S01]  /*b920*/  @!P6 FMUL R92, R92, R92 ;  /* 0x0000005c5c5ce220 */ /* 0x004fe20000400000 */
[----:B------:R-:W-:Y:S01]  /*b930*/  FSETP.GEU.AND P6, PT, R104, -126, PT ;  /* 0xc2fc00006800780b */ /* 0x000fe20003fce000 */
[----:B------:R-:W2:Y:S01]  /*b940*/  LDL.LU R45, [R1+0x24] ;  /* 0x00002400012d7983 */ /* 0x000ea20000300800 */
[----:B------:R-:W-:-:S03]  /*b950*/  @!P5 FMUL R19, R19, 0.5 ;  /* 0x3f0000001313d820 */ /* 0x000fc60000400000 */
[----:B------:R-:W2:Y:S01]  /*b960*/  LDL.LU R44, [R1+0x30] ;  /* 0x00003000012c7983 */ /* 0x000ea20000300800 */
[----:B------:R-:W-:Y:S01]  /*b970*/  @!P4 FMUL R68, R68, 0.5 ;  /* 0x3f0000004444c820 */ /* 0x000fe20000400000 */
[----:B-1----:R-:W-:Y:S01]  /*b980*/  @!P2 FMUL R4, R4, R4 ;  /* 0x000000040404a220 */ /* 0x002fe20000400000 */
[----:B------:R-:W-:Y:S01]  /*b990*/  FSETP.GEU.AND P2, PT, R5, -126, PT ;  /* 0xc2fc00000500780b */ /* 0x000fe20003f4e000 */
[----:B------:R-:W2:Y:S01]  /*b9a0*/  LDL.LU R41, [R1+0x34] ;  /* 0x0000340001297983 */ /* 0x000ea20000300800 */
[----:B------:R-:W-:Y:S03]  /*b9b0*/  MUFU.EX2 R19, R19 ;  /* 0x0000001300137308 */ /* 0x000fe60000000800 */
[----:B------:R-:W4:Y:S01]  /*b9c0*/  LDL.LU R40, [R1+0x88] ;  /* 0x0000880001287983 */ /* 0x000f220000300800 */
[----:B------:R-:W-:Y:S01]  /*b9d0*/  @!P6 FMUL R104, R104, 0.5 ;  /* 0x3f0000006868e820 */ /* 0x000fe20000400000 */
[----:B------:R-:W-:Y:S01]  /*b9e0*/  @!P3 FMUL R105, R105, R105 ;  /* 0x000000696969b220 */ /* 0x000fe20000400000 */
[----:B------:R-:W-:-:S02]  /*b9f0*/  FSETP.GEU.AND P3, PT, R121, -126, PT ;  /* 0xc2fc00007900780b */ /* 0x000fc40003f6e000 */
[----:B------:R-:W-:Y:S01]  /*ba00*/  MUFU.EX2 R68, R68 ;  /* 0x0000004400447308 */ /* 0x000fe20000000800 */
[----:B------:R-:W-:Y:S02]  /*ba10*/  FADD R0, R133, R105 ;  /* 0x0000006985007221 */ /* 0x000fe40000000000 */
[----:B------:R-:W-:Y:S02]  /*ba20*/  @!P2 FMUL R5, R5, 0.5 ;  /* 0x3f0000000505a820 */ /* 0x000fe40000400000 */
[----:B------:R-:W-:-:S03]  /*ba30*/  FADD R24, R22, R0 ;  /* 0x0000000016187221 */ /* 0x000fc60000000000 */
[----:B------:R-:W1:Y:S03]  /*ba40*/  MUFU.EX2 R104, R104 ;  /* 0x0000006800687308 */ /* 0x000e660000000800 */
[----:B------:R-:W-:-:S05]  /*ba50*/  @!P3 FMUL R121, R121, 0.5 ;  /* 0x3f0000007979b820 */ /* 0x000fca0000400000 */
[----:B------:R-:W1:Y:S08]  /*ba60*/  MUFU.EX2 R0, R121 ;  /* 0x0000007900007308 */ /* 0x000e700000000800 */
[----:B------:R-:W1:Y:S02]  /*ba70*/  MUFU.EX2 R5, R5 ;  /* 0x0000000500057308 */ /* 0x000e640000000800 */
[----:B-1----:R-:W-:Y:S01]  /*ba80*/  @!P6 FMUL R104, R104, R104 ;  /* 0x000000686868e220 */ /* 0x002fe20000400000 */
[----:B------:R-:W-:Y:S01]  /*ba90*/  @!P4 FMUL R68, R68, R68 ;  /* 0x000000444444c220 */ /* 0x000fe20000400000 */
[----:B------:R-:W-:Y:S01]  /*baa0*/  @!P5 FMUL R19, R19, R19 ;  /* 0x000000131313d220 */ /* 0x000fe20000400000 */
[----:B------:R-:W-:-:S02]  /*bab0*/  FSETP.GEU.AND P6, PT, R6, -126, PT ;  /* 0xc2fc00000600780b */ /* 0x000fc40003fce000 */
[----:B------:R-:W-:Y:S02]  /*bac0*/  FSETP.GEU.AND P4, PT, R17, -126, PT ;  /* 0xc2fc00001100780b */ /* 0x000fe40003f8e000 */
[----:B------:R-:W-:Y:S01]  /*bad0*/  FSETP.GEU.AND P5, PT, R8, -126, PT ;  /* 0xc2fc00000800780b */ /* 0x000fe20003fae000 */
[----:B------:R-:W-:Y:S01]  /*bae0*/  @!P3 FMUL R0, R0, R0 ;  /* 0x000000000000b220 */ /* 0x000fe20000400000 */
[----:B------:R-:W-:Y:S02]  /*baf0*/  FSETP.GEU.AND P3, PT, R7, -126, PT ;  /* 0xc2fc00000700780b */ /* 0x000fe40003f6e000 */
[----:B------:R-:W-:Y:S01]  /*bb00*/  MOV R121, R36 ;  /* 0x0000002400797202 */ /* 0x000fe20000000f00 */
[----:B------:R-:W-:Y:S01]  /*bb10*/  @!P2 FMUL R5, R5, R5 ;  /* 0x000000050505a220 */ /* 0x000fe20000400000 */
[----:B------:R-:W-:-:S03]  /*bb20*/  FSETP.GEU.AND P2, PT, R18, -126, PT ;  /* 0xc2fc00001200780b */ /* 0x000fc60003f4e000 */
[----:B------:R-:W-:Y:S02]  /*bb30*/  @!P6 FMUL R6, R6, 0.5 ;  /* 0x3f0000000606e820 */ /* 0x000fe40000400000 */
[----:B------:R-:W-:Y:S02]  /*bb40*/  @!P4 FMUL R17, R17, 0.5 ;  /* 0x3f0000001111c820 */ /* 0x000fe40000400000 */
[----:B------:R-:W-:Y:S02]  /*bb50*/  @!P5 FMUL R8, R8, 0.5 ;  /* 0x3f0000000808d820 */ /* 0x000fe40000400000 */
[----:B------:R-:W-:Y:S01]  /*bb60*/  @!P3 FMUL R7, R7, 0.5 ;  /* 0x3f0000000707b820 */ /* 0x000fe20000400000 */
[----:B------:R-:W1:Y:S03]  /*bb70*/  MUFU.EX2 R6, R6 ;  /* 0x0000000600067308 */ /* 0x000e660000000800 */
[----:B------:R-:W-:-:S05]  /*bb80*/  @!P2 FMUL R18, R18, 0.5 ;  /* 0x3f0000001212a820 */ /* 0x000fca0000400000 */
[----:B------:R-:W1:Y:S08]  /*bb90*/  MUFU.EX2 R17, R17 ;  /* 0x0000001100117308 */ /* 0x000e700000000800 */
[----:B------:R-:W1:Y:S08]  /*bba0*/  MUFU.EX2 R8, R8 ;  /* 0x0000000800087308 */ /* 0x000e700000000800 */
        /* <DEDUP_REMOVED lines=9> */
[----:B------:R-:W-:Y:S01]  /*bc40*/  FSETP.GEU.AND P3, PT, R16, -126, PT ;  /* 0xc2fc00001000780b */ /* 0x000fe20003f6e000 */
[----:B------:R-:W-:Y:S01]  /*bc50*/  @!P2 FMUL R18, R18, R18 ;  /* 0x000000121212a220 */ /* 0x000fe20000400000 */
[----:B------:R-:W-:-:S05]  /*bc60*/  FSETP.GEU.AND P2, PT, R14, -126, PT ;  /* 0xc2fc00000e00780b */ /* 0x000fca0003f4e000 */
[----:B------:R-:W-:Y:S02]  /*bc70*/  @!P6 FMUL R64, R64, 0.5 ;  /* 0x3f0000004040e820 */ /* 0x000fe40000400000 */
[----:B------:R-:W-:Y:S02]  /*bc80*/  @!P4 FMUL R9, R9, 0.5 ;  /* 0x3f0000000909c820 */ /* 0x000fe40000400000 */
[----:B------:R-:W-:Y:S02]  /*bc90*/  @!P5 FMUL R10, R10, 0.5 ;  /* 0x3f0000000a0ad820 */ /* 0x000fe40000400000 */
[----:B------:R-:W-:Y:S01]  /*bca0*/  @!P3 FMUL R16, R16, 0.5 ;  /* 0x3f0000001010b820 */ /* 0x000fe20000400000 */
[----:B------:R-:W1:Y:S01]  /*bcb0*/  MUFU.EX2 R64, R64 ;  /* 0x0000004000407308 */ /* 0x000e620000000800 */
[----:B------:R-:W-:-:S07]  /*bcc0*/  @!P2 FMUL R14, R14, 0.5 ;  /* 0x3f0000000e0ea820 */ /* 0x000fce0000400000 */
[----:B------:R-:W1:Y:S01]  /*bcd0*/  MUFU.EX2 R9, R9 ;  /* 0x0000000900097308 */ /* 0x000e620000000800 */
[----:B------:R-:W-:Y:S01]  /*bce0*/  FADD R23, R121, R4 ;  /* 0x0000000479177221 */ /* 0x000fe20000000000 */
[----:B------:R-:W-:-:S06]  /*bcf0*/  FADD R22, R124, R104 ;  /* 0x000000687c167221 */ /* 0x000fcc0000000000 */
[----:B------:R-:W1:Y:S01]  /*bd00*/  MUFU.EX2 R10, R10 ;  /* 0x0000000a000a7308 */ /* 0x000e620000000800 */
[----:B------:R-:W-:-:S07]  /*bd10*/  FADD R22, R23, R22 ;  /* 0x0000001617167221 */ /* 0x000fce0000000000 */
[----:B------:R-:W1:Y:S08]  /*bd20*/  MUFU.EX2 R16, R16 ;  /* 0x0000001000107308 */ /* 0x000e700000000800 */
[----:B------:R-:W1:Y:S01]  /*bd30*/  MUFU.EX2 R14, R14 ;  /* 0x0000000e000e7308 */ /* 0x000e620000000800 */
[----:B------:R-:W-:Y:S01]  /*bd40*/  FADD R32, R24, R22 ;  /* 0x0000001618207221 */ /* 0x000fe20000000000 */
[----:B------:R-:W-:Y:S01]  /*bd50*/  FADD R23, R52, R113 ;  /* 0x0000007134177221 */ /* 0x000fe20000000000 */
[----:B------:R-:W-:Y:S01]  /*bd60*/  FADD R22, R137, R0 ;  /* 0x0000000089167221 */ /* 0x000fe20000000000 */
[----:B-1----:R-:W-:Y:S01]  /*bd70*/  @!P6 FMUL R64, R64, R64 ;  /* 0x000000404040e220 */ /* 0x002fe20000400000 */
[----:B------:R-:W-:Y:S01]  /*bd80*/  @!P4 FMUL R9, R9, R9 ;  /* 0x000000090909c220 */ /* 0x000fe20000400000 */
[----:B------:R-:W-:Y:S01]  /*bd90*/  @!P5 FMUL R10, R10, R10 ;  /* 0x0000000a0a0ad220 */ /* 0x000fe20000400000 */
[----:B------:R-:W-:Y:S01]  /*bda0*/  FSETP.GEU.AND P6, PT, R101, -126, PT ;  /* 0xc2fc00006500780b */ /* 0x000fe20003fce000 */
[----:B------:R-:W-:Y:S01]  /*bdb0*/  FADD R28, R23, R22 ;  /* 0x00000016171c7221 */ /* 0x000fe20000000000 */
[----:B------:R-:W-:-:S02]  /*bdc0*/  FSETP.GEU.AND P4, PT, R11, -126, PT ;  /* 0xc2fc00000b00780b */ /* 0x000fc40003f8e000 */
[----:B------:R-:W-:Y:S01]  /*bdd0*/  FSETP.GEU.AND P5, PT, R100, -126, PT ;  /* 0xc2fc00006400780b */ /* 0x000fe20003fae000 */
[----:B------:R-:W-:Y:S01]  /*bde0*/  FADD R23, R72, R68 ;  /* 0x0000004448177221 */ /* 0x000fe20000000000 */
[----:B------:R-:W-:Y:S01]  /*bdf0*/  FADD R22, R234, R5 ;  /* 0x00000005ea167221 */ /* 0x000fe20000000000 */
[----:B------:R-:W-:Y:S01]  /*be00*/  @!P3 FMUL R16, R16, R16 ;  /* 0x000000101010b220 */ /* 0x000fe20000400000 */
[----:B------:R-:W-:Y:S01]  /*be10*/  FSETP.GEU.AND P3, PT, R12, -126, PT ;  /* 0xc2fc00000c00780b */ /* 0x000fe20003f6e000 */
[----:B------:R-:W-:Y:S01]  /*be20*/  @!P2 FMUL R14, R14, R14 ;  /* 0x0000000e0e0ea220 */ /* 0x000fe20000400000 */
[----:B------:R-:W-:Y:S01]  /*be30*/  FSETP.GEU.AND P2, PT, R97, -126, PT ;  /* 0xc2fc00006100780b */ /* 0x000fe20003f4e000 */
[----:B------:R-:W-:Y:S01]  /*be40*/  FADD R25, R23, R22 ;  /* 0x0000001617197221 */ /* 0x000fe20000000000 */
[----:B------:R-:W-:Y:S01]  /*be50*/  FADD R23, R76, R120 ;  /* 0x000000784c177221 */ /* 0x000fe20000000000 */
[----:B------:R-:W-:Y:S01]  /*be60*/  FADD R22, R129, R6 ;  /* 0x0000000681167221 */ /* 0x000fe20000000000 */
[----:B------:R-:W-:Y:S01]  /*be70*/  @!P6 FMUL R101, R101, 0.5 ;  /* 0x3f0000006565e820 */ /* 0x000fe20000400000 */
[----:B------:R-:W-:-:S02]  /*be80*/  @!P4 FMUL R11, R11, 0.5 ;  /* 0x3f0000000b0bc820 */ /* 0x000fc40000400000 */
[----:B------:R-:W-:Y:S01]  /*be90*/  FADD R24, R23, R22 ;  /* 0x0000001617187221 */ /* 0x000fe20000000000 */
[----:B------:R-:W-:Y:S01]  /*bea0*/  FADD R23, R148, R17 ;  /* 0x0000001194177221 */ /* 0x000fe20000000000 */
[----:B------:R-:W-:Y:S01]  /*beb0*/  FADD R22, R136, R7 ;  /* 0x0000000788167221 */ /* 0x000fe20000000000 */
[----:B------:R-:W-:Y:S01]  /*bec0*/  @!P5 FMUL R100, R100, 0.5 ;  /* 0x3f0000006464d820 */ /* 0x000fe20000400000 */
[----:B------:R-:W-:Y:S02]  /*bed0*/  @!P3 FMUL R12, R12, 0.5 ;  /* 0x3f0000000c0cb820 */ /* 0x000fe40000400000 */
[----:B------:R-:W-:Y:S01]  /*bee0*/  FADD R22, R23, R22 ;  /* 0x0000001617167221 */ /* 0x000fe20000000000 */
[----:B------:R-:W-:Y:S01]  /*bef0*/  @!P2 FMUL R97, R97, 0.5 ;  /* 0x3f0000006161a820 */ /* 0x000fe20000400000 */
[----:B------:R-:W1:Y:S01]  /*bf00*/  MUFU.EX2 R101, R101 ;  /* 0x0000006500657308 */ /* 0x000e620000000800 */
[----:B------:R-:W-:Y:S01]  /*bf10*/  FADD R23, R77, R92 ;  /* 0x0000005c4d177221 */ /* 0x000fe20000000000 */
[----:B------:R-:W-:Y:S01]  /*bf20*/  FADD R37, R24, R22 ;  /* 0x0000001618257221 */ /* 0x000fe20000000000 */
[----:B------:R-:W-:-:S05]  /*bf30*/  FADD R22, R237, R8 ;  /* 0x00000008ed167221 */ /* 0x000fca0000000000 */
[----:B------:R-:W1:Y:S01]  /*bf40*/  MUFU.EX2 R11, R11 ;  /* 0x0000000b000b7308 */ /* 0x000e620000000800 */
[----:B------:R-:W-:-:S07]  /*bf50*/  FADD R24, R23, R22 ;  /* 0x0000001617187221 */ /* 0x000fce0000000000 */
[----:B------:R-:W1:Y:S01]  /*bf60*/  MUFU.EX2 R100, R100 ;  /* 0x0000006400647308 */ /* 0x000e620000000800 */
[----:B------:R-:W-:Y:S01]  /*bf70*/  FADD R23, R149, R18 ;  /* 0x0000001295177221 */ /* 0x000fe20000000000 */
[----:B------:R-:W-:-:S06]  /*bf80*/  FADD R22, R233, R9 ;  /* 0x00000009e9167221 */ /* 0x000fcc0000000000 */
[----:B------:R-:W1:Y:S01]  /*bf90*/  MUFU.EX2 R12, R12 ;  /* 0x0000000c000c7308 */ /* 0x000e620000000800 */
[----:B------:R-:W-:-:S07]  /*bfa0*/  FADD R22, R23, R22 ;  /* 0x0000001617167221 */ /* 0x000fce0000000000 */
[----:B------:R-:W1:Y:S01]  /*bfb0*/  MUFU.EX2 R97, R97 ;  /* 0x0000006100617308 */ /* 0x000e620000000800 */
[----:B------:R-:W-:Y:S01]  /*bfc0*/  FADD R36, R24, R22 ;  /* 0x0000001618247221 */ /* 0x000fe20000000000 */
[----:B------:R-:W-:Y:S01]  /*bfd0*/  FADD R23, R81, R60 ;  /* 0x0000003c51177221 */ /* 0x000fe20000000000 */
[----:B------:R-:W-:Y:S01]  /*bfe0*/  FADD R22, R128, R10 ;  /* 0x0000000a80167221 */ /* 0x000fe20000000000 */
[----:B-1----:R-:W-:Y:S01]  /*bff0*/  @!P6 FMUL R101, R101, R101 ;  /* 0x000000656565e220 */ /* 0x002fe20000400000 */
[----:B------:R-:W-:Y:S01]  /*c000*/  @!P4 FMUL R11, R11, R11 ;  /* 0x0000000b0b0bc220 */ /* 0x000fe20000400000 */
[----:B------:R-:W-:Y:S01]  /*c010*/  @!P5 FMUL R100, R100, R100 ;  /* 0x000000646464d220 */ /* 0x000fe20000400000 */
[----:B------:R-:W-:Y:S02]  /*c020*/  FSETP.GEU.AND P4, PT, R20, -126, PT ;  /* 0xc2fc00001400780b */ /* 0x000fe40003f8e000 */
[----:B------:R-:W-:Y:S01]  /*c030*/  FSETP.GEU.AND P5, PT, R13, -126, PT ;  /* 0xc2fc00000d00780b */ /* 0x000fe20003fae000 */
[----:B------:R-:W-:Y:S01]  /*c040*/  FADD R24, R23, R22 ;  /* 0x0000001617187221 */ /* 0x000fe20000000000 */
[----:B------:R-:W-:Y:S01]  /*c050*/  FADD R23, R144, R64 ;  /* 0x0000004090177221 */ /* 0x000fe20000000000 */
[----:B------:R-:W-:Y:S01]  /*c060*/  FADD R22, R117, R101 ;  /* 0x0000006575167221 */ /* 0x000fe20000000000 */
[----:B------:R-:W-:Y:S01]  /*c070*/  @!P3 FMUL R12, R12, R12 ;  /* 0x0000000c0c0cb220 */ /* 0x000fe20000400000 */
[----:B------:R-:W-:-:S02]  /*c080*/  FSETP.GEU.AND P6, PT, R21, -126, PT ;  /* 0xc2fc00001500780b */ /* 0x000fc40003fce000 */
[----:B------:R-:W-:Y:S01]  /*c090*/  FSETP.GEU.AND P3, PT, R15, -126, PT ;  /* 0xc2fc00000f00780b */ /* 0x000fe20003f6e000 */
[----:B------:R-:W-:Y:S01]  /*c0a0*/  @!P2 FMUL R97, R97, R97 ;  /* 0x000000616161a220 */ /* 0x000fe20000400000 */
[----:B------:R-:W-:Y:S01]  /*c0b0*/  FSETP.GEU.AND P2, PT, R96, -126, PT ;  /* 0xc2fc00006000780b */ /* 0x000fe20003f4e000 */
[----:B------:R-:W-:Y:S01]  /*c0c0*/  FADD R22, R23, R22 ;  /* 0x0000001617167221 */ /* 0x000fe20000000000 */
[----:B------:R-:W-:Y:S01]  /*c0d0*/  FADD R29, R28, R25 ;  /* 0x000000191c1d7221 */ /* 0x000fe20000000000 */
[----:B------:R-:W-:Y:S02]  /*c0e0*/  FADD R23, R80, R3 ;  /* 0x0000000350177221 */ /* 0x000fe40000000000 */
        /* <DEDUP_REMOVED lines=8> */
[----:B------:R-:W-:Y:S01]  /*c170*/  @!P3 FMUL R15, R15, 0.5 ;  /* 0x3f0000000f0fb820 */ /* 0x000fe20000400000 */
[----:B------:R-:W-:Y:S01]  /*c180*/  @!P2 FMUL R96, R96, 0.5 ;  /* 0x3f0000006060a820 */ /* 0x000fe20000400000 */
[----:B------:R-:W1:Y:S01]  /*c190*/  MUFU.EX2 R20, R20 ;  /* 0x0000001400147308 */ /* 0x000e620000000800 */
[----:B------:R-:W-:-:S07]  /*c1a0*/  FADD R22, R23, R22 ;  /* 0x0000001617167221 */ /* 0x000fce0000000000 */
[----:B------:R-:W1:Y:S01]  /*c1b0*/  MUFU.EX2 R13, R13 ;  /* 0x0000000d000d7308 */ /* 0x000e620000000800 */
[----:B------:R-:W-:Y:S01]  /*c1c0*/  FADD R25, R24, R22 ;  /* 0x0000001618197221 */ /* 0x000fe20000000000 */
[----:B------:R-:W-:Y:S01]  /*c1d0*/  FADD R23, R88, R19 ;  /* 0x0000001358177221 */ /* 0x000fe20000000000 */
[----:B------:R-:W-:-:S05]  /*c1e0*/  FADD R22, R125, R12 ;  /* 0x0000000c7d167221 */ /* 0x000fca0000000000 */
[----:B------:R-:W3:Y:S01]  /*c1f0*/  MUFU.EX2 R21, R21 ;  /* 0x0000001500157308 */ /* 0x000ee20000000800 */
[----:B------:R-:W-:-:S07]  /*c200*/  FADD R24, R23, R22 ;  /* 0x0000001617187221 */ /* 0x000fce0000000000 */
[----:B------:R-:W3:Y:S01]  /*c210*/  MUFU.EX2 R15, R15 ;  /* 0x0000000f000f7308 */ /* 0x000ee20000000800 */
[----:B------:R-:W-:-:S07]  /*c220*/  FADD R23, R140, R14 ;  /* 0x0000000e8c177221 */ /* 0x000fce0000000000 */
[----:B------:R-:W2:Y:S01]  /*c230*/  MUFU.EX2 R96, R96 ;  /* 0x0000006000607308 */ /* 0x000ea20000000800 */
[----:B------:R-:W-:Y:S01]  /*c240*/  FADD R22, R116, R97 ;  /* 0x0000006174167221 */ /* 0x000fe20000000000 */
[----:B-1----:R-:W-:Y:S01]  /*c250*/  @!P4 FMUL R20, R20, R20 ;  /* 0x000000141414c220 */ /* 0x002fe20000400000 */
[----:B------:R-:W-:Y:S02]  /*c260*/  @!P5 FMUL R13, R13, R13 ;  /* 0x0000000d0d0dd220 */ /* 0x000fe40000400000 */
[----:B------:R-:W-:Y:S01]  /*c270*/  FADD R22, R23, R22 ;  /* 0x0000001617167221 */ /* 0x000fe20000000000 */
[----:B------:R-:W-:Y:S01]  /*c280*/  FADD R23, R84, R20 ;  /* 0x0000001454177221 */ /* 0x000fe20000000000 */
[----:B---3--:R-:W-:Y:S02]  /*c290*/  @!P6 FMUL R21, R21, R21 ;  /* 0x000000151515e220 */ /* 0x008fe40000400000 */
[----:B------:R-:W-:Y:S01]  /*c2a0*/  FADD R33, R24, R22 ;  /* 0x0000001618217221 */ /* 0x000fe20000000000 */
[----:B------:R-:W-:Y:S01]  /*c2b0*/  FADD R22, R235, R13 ;  /* 0x0000000deb167221 */ /* 0x000fe20000000000 */
[----:B------:R-:W-:-:S03]  /*c2c0*/  @!P3 FMUL R15, R15, R15 ;  /* 0x0000000f0f0fb220 */ /* 0x000fc60000400000 */
[----:B------:R-:W-:Y:S01]  /*c2d0*/  FADD R24, R23, R22 ;  /* 0x0000001617187221 */ /* 0x000fe20000000000 */
[----:B--2---:R-:W-:Y:S01]  /*c2e0*/  @!P2 FMUL R96, R96, R96 ;  /* 0x000000606060a220 */ /* 0x004fe20000400000 */
[----:B------:R-:W-:-:S03]  /*c2f0*/  FADD R23, R141, R15 ;  /* 0x0000000f8d177221 */ /* 0x000fc60000000000 */
[----:B------:R-:W-:-:S04]  /*c300*/  FADD R22, R21, R96 ;  /* 0x0000006015167221 */ /* 0x000fc80000000000 */
[----:B------:R-:W-:-:S04]  /*c310*/  FADD R22, R23, R22 ;  /* 0x0000001617167221 */ /* 0x000fc80000000000 */
[----:B------:R-:W-:Y:S01]  /*c320*/  FADD R24, R24, R22 ;  /* 0x0000001618187221 */ /* 0x000fe20000000000 */
[----:B----4-:R-:W-:-:S04]  /*c330*/  FMNMX R22, R26, R40, !PT ;  /* 0x000000281a167209 */ /* 0x010fc80007800000 */
        /* <DEDUP_REMOVED lines=62> */
[----:B------:R-:W-:Y:S01]  /*c720*/  FMNMX R132, R151, R22, !PT ;  /* 0x0000001697847209 */ /* 0x000fe20007800000 */
[----:B------:R-:W-:Y:S02]  /*c730*/  FMUL R22, R2, UR5 ;  /* 0x0000000502167c20 */ /* 0x000fe40008400000 */
[----:B------:R1:W5:Y:S03]  /*c740*/  LDL.LU R2, [R1+0xb0] ;  /* 0x0000b00001027983 */ /* 0x0003660000300800 */
[----:B------:R-:W-:Y:S01]  /*c750*/  FSETP.GEU.AND P2, PT, R22, -126, PT ;  /* 0xc2fc00001600780b */ /* 0x000fe20003f4e000 */
[----:B------:R-:W2:-:S12]  /*c760*/  SHFL.BFLY PT, R23, R132, 0x1, 0x1f ;  /* 0x0c201f0084177f89 */ /* 0x000e9800000e0000 */
[----:B------:R-:W-:-:S06]  /*c770*/  @!P2 FMUL R22, R22, 0.5 ;  /* 0x3f0000001616a820 */ /* 0x000fcc0000400000 */
[----:B------:R-:W3:Y:S01]  /*c780*/  MUFU.EX2 R22, R22 ;  /* 0x0000001600167308 */ /* 0x000ee20000000800 */
[----:B------:R-:W-:Y:S01]  /*c790*/  FADD R28, R32, R28 ;  /* 0x0000001c201c7221 */ /* 0x000fe20000000000 */
[----:B------:R-:W-:Y:S01]  /*c7a0*/  FADD R29, R29, R25 ;  /* 0x000000191d1d7221 */ /* 0x000fe20000000000 */
[----:B--2---:R-:W-:Y:S01]  /*c7b0*/  FMNMX R132, R132, R23, !PT ;  /* 0x0000001784847209 */ /* 0x004fe20007800000 */
[----:B---3--:R-:W-:-:S04]  /*c7c0*/  @!P2 FMUL R22, R22, R22 ;  /* 0x000000161616a220 */ /* 0x008fc80000400000 */
[-C--:B------:R-:W-:Y:S01]  /*c7d0*/  FMUL R109, R109, R22.reuse ;  /* 0x000000166d6d7220 */ /* 0x080fe20000400000 */
[-C--:B------:R-:W-:Y:S01]  /*c7e0*/  FMUL R108, R108, R22.reuse ;  /* 0x000000166c6c7220 */ /* 0x080fe20000400000 */
[-C--:B------:R-:W-:Y:S01]  /*c7f0*/  FMUL R93, R93, R22.reuse ;  /* 0x000000165d5d7220 */ /* 0x080fe20000400000 */
[-C--:B------:R-:W-:Y:S01]  /*c800*/  FMUL R89, R89, R22.reuse ;  /* 0x0000001659597220 */ /* 0x080fe20000400000 */
[-C--:B------:R-:W-:Y:S01]  /*c810*/  FMUL R85, R85, R22.reuse ;  /* 0x0000001655557220 */ /* 0x080fe20000400000 */
[----:B------:R-:W-:Y:S01]  /*c820*/  STL [R1+0x40], R109 ;  /* 0x0000406d01007387 */ /* 0x000fe20000100800 */
[-C--:B------:R-:W-:Y:S01]  /*c830*/  FMUL R73, R73, R22.reuse ;  /* 0x0000001649497220 */ /* 0x080fe20000400000 */
[-C--:B------:R-:W-:Y:S01]  /*c840*/  FMUL R69, R69, R22.reuse ;  /* 0x0000001645457220 */ /* 0x080fe20000400000 */
[----:B------:R-:W-:Y:S01]  /*c850*/  FADD R23, R36, R24 ;  /* 0x0000001824177221 */ /* 0x000fe20000000000 */
[----:B------:R-:W-:Y:S01]  /*c860*/  STL [R1+0x44], R108 ;  /* 0x0000446c01007387 */ /* 0x000fe20000100800 */
[-C--:B------:R-:W-:Y:S01]  /*c870*/  FMUL R65, R65, R22.reuse ;  /* 0x0000001641417220 */ /* 0x080fe20000400000 */
[----:B------:R-:W-:Y:S01]  /*c880*/  FADD R24, R37, R33 ;  /* 0x0000002125187221 */ /* 0x000fe20000000000 */
[-C--:B------:R-:W-:Y:S01]  /*c890*/  FMUL R61, R61, R22.reuse ;  /* 0x000000163d3d7220 */ /* 0x080fe20000400000 */
[----:B------:R-:W-:Y:S01]  /*c8a0*/  STL [R1+0x50], R93 ;  /* 0x0000505d01007387 */ /* 0x000fe20000100800 */
[-C--:B------:R-:W-:Y:S01]  /*c8b0*/  FMUL R57, R57, R22.reuse ;  /* 0x0000001639397220 */ /* 0x080fe20000400000 */
[----:B------:R-:W-:-:S02]  /*c8c0*/  FMUL R53, R53, R22 ;  /* 0x0000001635357220 */ /* 0x000fc40000400000 */
[----:B------:R-:W-:Y:S01]  /*c8d0*/  STL [R1+0x54], R89 ;  /* 0x0000545901007387 */ /* 0x000fe20000100800 */
[----:B------:R-:W-:-:S03]  /*c8e0*/  FMUL R49, R49, R22 ;  /* 0x0000001631317220 */ /* 0x000fc60000400000 */
[----:B------:R-:W-:Y:S01]  /*c8f0*/  STL [R1+0x60], R85 ;  /* 0x0000605501007387 */ /* 0x000fe20000100800 */
[----:B------:R-:W-:Y:S01]  /*c900*/  FADD R24, R28, R24 ;  /* 0x000000181c187221 */ /* 0x000fe20000000000 */
[----:B------:R-:W-:Y:S02]  /*c910*/  FMUL R48, R48, R22 ;  /* 0x0000001630307220 */ /* 0x000fe40000400000 */
[----:B------:R-:W-:Y:S01]  /*c920*/  STL [R1+0x64], R73 ;  /* 0x0000644901007387 */ /* 0x000fe20000100800 */
[----:B------:R-:W-:-:S03]  /*c930*/  FADD R23, R29, R23 ;  /* 0x000000171d177221 */ /* 0x000fc60000000000 */
[----:B------:R-:W-:Y:S04]  /*c940*/  STL [R1+0x70], R69 ;  /* 0x0000704501007387 */ /* 0x000fe80000100800 */
[----:B------:R-:W-:Y:S04]  /*c950*/  STL [R1+0x74], R65 ;  /* 0x0000744101007387 */ /* 0x000fe80000100800 */
[----:B------:R-:W-:Y:S01]  /*c960*/  STL [R1], R61 ;  /* 0x0000003d01007387 */ /* 0x000fe20000100800 */
[----:B------:R-:W-:-:S03]  /*c970*/  FADD R23, R24, R23 ;  /* 0x0000001718177221 */ /* 0x000fc60000000000 */
[----:B------:R-:W-:Y:S04]  /*c980*/  STL [R1+0x4], R57 ;  /* 0x0000043901007387 */ /* 0x000fe80000100800 */
[----:B------:R-:W-:Y:S04]  /*c990*/  STL [R1+0x10], R53 ;  /* 0x0000103501007387 */ /* 0x000fe80000100800 */
[----:B------:R-:W-:Y:S04]  /*c9a0*/  STL [R1+0x14], R49 ;  /* 0x0000143101007387 */ /* 0x000fe80000100800 */
[----:B------:R-:W-:Y:S04]  /*c9b0*/  STL [R1+0x20], R48 ;  /* 0x0000203001007387 */ /* 0x000fe80000100800 */
[----:B------:R-:W2:Y:S04]  /*c9c0*/  LDL.LU R24, [R1+0x94] ;  /* 0x0000940001187983 */ /* 0x000ea80000300800 */
[----:B------:R-:W3:Y:S02]  /*c9d0*/  SHFL.BFLY PT, R25, R132, 0x2, 0x1f ;  /* 0x0c401f0084197f89 */ /* 0x000ee400000e0000 */
[----:B---3--:R-:W-:-:S04]  /*c9e0*/  FMNMX R132, R132, R25, !PT ;  /* 0x0000001984847209 */ /* 0x008fc80007800000 */
[----:B------:R-:W-:Y:S01]  /*c9f0*/  FSETP.NEU.AND P2, PT, R132, -INF , PT ;  /* 0xff8000008400780b */ /* 0x000fe20003f4d000 */
[-C--:B------:R-:W-:Y:S01]  /*ca00*/  FMUL R45, R45, R22.reuse ;  /* 0x000000162d2d7220 */ /* 0x080fe20000400000 */
        /* <DEDUP_REMOVED lines=41> */
[----:B------:R-:W-:Y:S01]  /*cca0*/  FMUL R165, R165, R22 ;  /* 0x00000016a5a57220 */ /* 0x000fe20000400000 */
[----:B------:R3:W-:Y:S04]  /*ccb0*/  STL [R1+0x24], R45 ;  /* 0x0000242d01007387 */ /* 0x0007e80000100800 */
[----:B------:R4:W-:Y:S04]  /*ccc0*/  STL [R1+0x30], R44 ;  /* 0x0000302c01007387 */ /* 0x0009e80000100800 */
[----:B------:R1:W-:Y:S01]  /*ccd0*/  STL [R1+0x34], R41 ;  /* 0x0000342901007387 */ /* 0x0003e20000100800 */
[----:B--2---:R-:W-:Y:S01]  /*cce0*/  FFMA R24, R22, R24, R23 ;  /* 0x0000001816187223 */ /* 0x004fe20000000017 */
[----:B------:R-:W-:-:S05]  /*ccf0*/  FSEL R23, R132, RZ, P2 ;  /* 0x000000ff84177208 */ /* 0x000fca0001000000 */
[----:B------:R-:W-:-:S04]  /*cd00*/  FMUL R48, R23, UR5 ;  /* 0x0000000517307c20 */ /* 0x000fc80008400000 */
[----:B------:R-:W-:-:S05]  /*cd10*/  FFMA R30, R30, UR5, -R48 ;  /* 0x000000051e1e7c23 */ /* 0x000fca0008000830 */
[----:B------:R-:W-:Y:S01]  /*cd20*/  FSETP.GEU.AND P4, PT, R30, -126, PT ;  /* 0xc2fc00001e00780b */ /* 0x000fe20003f8e000 */
[----:B------:R-:W-:-:S05]  /*cd30*/  FFMA R22, R27, UR5, -R48 ;  /* 0x000000051b167c23 */ /* 0x000fca0008000830 */
[----:B------:R-:W-:-:S07]  /*cd40*/  FSETP.GEU.AND P3, PT, R22, -126, PT ;  /* 0xc2fc00001600780b */ /* 0x000fce0003f6e000 */
[----:B------:R-:W-:-:S04]  /*cd50*/  @!P4 FMUL R30, R30, 0.5 ;  /* 0x3f0000001e1ec820 */ /* 0x000fc80000400000 */
[----:B------:R-:W2:Y:S02]  /*cd60*/  MUFU.EX2 R36, R30 ;  /* 0x0000001e00247308 */ /* 0x000ea40000000800 */
[----:B------:R-:W-:Y:S01]  /*cd70*/  @!P3 FMUL R22, R22, 0.5 ;  /* 0x3f0000001616b820 */ /* 0x000fe20000400000 */
[--C-:B------:R-:W-:Y:S01]  /*cd80*/  FFMA R26, R26, UR5, -R48.reuse ;  /* 0x000000051a1a7c23 */ /* 0x100fe20008000830 */
[--C-:B------:R-:W-:Y:S01]  /*cd90*/  FFMA R53, R34, UR5, -R48.reuse ;  /* 0x0000000522357c23 */ /* 0x100fe20008000830 */
[----:B------:R-:W-:-:S03]  /*cda0*/  FFMA R39, R39, UR5, -R48 ;  /* 0x0000000527277c23 */ /* 0x000fc60008000830 */
[----:B------:R-:W3:Y:S01]  /*cdb0*/  MUFU.EX2 R22, R22 ;  /* 0x0000001600167308 */ /* 0x000ee20000000800 */
[----:B------:R-:W-:Y:S02]  /*cdc0*/  FSETP.GEU.AND P2, PT, R26, -126, PT ;  /* 0xc2fc00001a00780b */ /* 0x000fe40003f4e000 */
[----:B------:R-:W-:Y:S01]  /*cdd0*/  FSETP.GEU.AND P6, PT, R53, -126, PT ;  /* 0xc2fc00003500780b */ /* 0x000fe20003fce000 */
[----:B--2---:R-:W-:Y:S01]  /*cde0*/  @!P4 FMUL R36, R36, R36 ;  /* 0x000000242424c220 */ /* 0x004fe20000400000 */
[----:B------:R-:W-:Y:S01]  /*cdf0*/  FSETP.GEU.AND P4, PT, R39, -126, PT ;  /* 0xc2fc00002700780b */ /* 0x000fe20003f8e000 */
[--C-:B------:R-:W-:Y:S01]  /*ce00*/  FFMA R34, R38, UR5, -R48.reuse ;  /* 0x0000000526227c23 */ /* 0x100fe20008000830 */
[----:B------:R-:W-:-:S07]  /*ce10*/  FFMA R31, R31, UR5, -R48 ;  /* 0x000000051f1f7c23 */ /* 0x000fce0008000830 */
[----:B------:R-:W-:Y:S01]  /*ce20*/  @!P2 FMUL R26, R26, 0.5 ;  /* 0x3f0000001a1aa820 */ /* 0x000fe20000400000 */
[----:B---3--:R-:W-:Y:S01]  /*ce30*/  @!P3 FMUL R22, R22, R22 ;  /* 0x000000161616b220 */ /* 0x008fe20000400000 */
[----:B------:R-:W-:Y:S01]  /*ce40*/  FSETP.GEU.AND P3, PT, R34, -126, PT ;  /* 0xc2fc00002200780b */ /* 0x000fe20003f6e000 */
[----:B------:R-:W-:Y:S01]  /*ce50*/  @!P6 FMUL R53, R53, 0.5 ;  /* 0x3f0000003535e820 */ /* 0x000fe20000400000 */
[----:B------:R-:W-:Y:S01]  /*ce60*/  FSETP.GEU.AND P5, PT, R31, -126, PT ;  /* 0xc2fc00001f00780b */ /* 0x000fe20003fae000 */
[----:B------:R-:W2:Y:S01]  /*ce70*/  MUFU.EX2 R57, R26 ;  /* 0x0000001a00397308 */ /* 0x000ea20000000800 */
[----:B------:R-:W-:Y:S01]  /*ce80*/  @!P4 FMUL R39, R39, 0.5 ;  /* 0x3f0000002727c820 */ /* 0x000fe20000400000 */
[----:B------:R-:W-:-:S06]  /*ce90*/  FFMA R49, R42, UR5, -R48 ;  /* 0x000000052a317c23 */ /* 0x000fcc0008000830 */
[----:B------:R-:W3:Y:S02]  /*cea0*/  MUFU.EX2 R42, R39 ;  /* 0x00000027002a7308 */ /* 0x000ee40000000800 */
[----:B------:R-:W-:-:S06]  /*ceb0*/  @!P3 FMUL R34, R34, 0.5 ;  /* 0x3f0000002222b820 */ /* 0x000fcc0000400000 */
[----:B------:R-:W4:Y:S01]  /*cec0*/  MUFU.EX2 R53, R53 ;  /* 0x0000003500357308 */ /* 0x000f220000000800 */
[----:B------:R-:W-:Y:S01]  /*ced0*/  @!P5 FMUL R31, R31, 0.5 ;  /* 0x3f0000001f1fd820 */ /* 0x000fe20000400000 */
[----:B------:R-:W-:Y:S01]  /*cee0*/  FFMA R35, R35, UR5, -R48 ;  /* 0x0000000523237c23 */ /* 0x000fe20008000830 */
[----:B------:R-:W-:Y:S01]  /*cef0*/  FADD R73, -R23, R40 ;  /* 0x0000002817497221 */ /* 0x000fe20000000100 */
[--C-:B------:R-:W-:Y:S01]  /*cf00*/  FFMA R45, R50, UR5, -R48.reuse ;  /* 0x00000005322d7c23 */ /* 0x100fe20008000830 */
[----:B--2---:R-:W-:Y:S01]  /*cf10*/  @!P2 FMUL R57, R57, R57 ;  /* 0x000000393939a220 */ /* 0x004fe20000400000 */
[----:B------:R-:W-:Y:S02]  /*cf20*/  FFMA R43, R43, UR5, -R48 ;  /* 0x000000052b2b7c23 */ /* 0x000fe40008000830 */
[----:B------:R-:W2:Y:S01]  /*cf30*/  MUFU.EX2 R40, R31 ;  /* 0x0000001f00287308 */ /* 0x000ea20000000800 */
[----:B------:R-:W-:Y:S01]  /*cf40*/  FSETP.GEU.AND P2, PT, R35, -126, PT ;  /* 0xc2fc00002300780b */ /* 0x000fe20003f4e000 */
[----:B---3--:R-:W-:Y:S01]  /*cf50*/  @!P4 FMUL R42, R42, R42 ;  /* 0x0000002a2a2ac220 */ /* 0x008fe20000400000 */
[----:B------:R-:W-:-:S05]  /*cf60*/  FSETP.GEU.AND P4, PT, R45, -126, PT ;  /* 0xc2fc00002d00780b */ /* 0x000fca0003f8e000 */
[----:B------:R-:W3:Y:S01]  /*cf70*/  MUFU.EX2 R34, R34 ;  /* 0x0000002200227308 */ /* 0x000ee20000000800 */
[----:B----4-:R-:W-:Y:S01]  /*cf80*/  @!P6 FMUL R53, R53, R53 ;  /* 0x000000353535e220 */ /* 0x010fe20000400000 */
[----:B------:R-:W-:Y:S01]  /*cf90*/  FSETP.GEU.AND P6, PT, R43, -126, PT ;  /* 0xc2fc00002b00780b */ /* 0x000fe20003fce000 */
[----:B------:R-:W-:-:S03]  /*cfa0*/  FFMA R47, R47, UR5, -R48 ;  /* 0x000000052f2f7c23 */ /* 0x000fc60008000830 */
[----:B------:R-:W-:Y:S02]  /*cfb0*/  @!P2 FMUL R35, R35, 0.5 ;  /* 0x3f0000002323a820 */ /* 0x000fe40000400000 */
[----:B------:R-:W-:Y:S01]  /*cfc0*/  @!P4 FMUL R45, R45, 0.5 ;  /* 0x3f0000002d2dc820 */ /* 0x000fe20000400000 */
[----:B--2---:R-:W-:Y:S01]  /*cfd0*/  @!P5 FMUL R40, R40, R40 ;  /* 0x000000282828d220 */ /* 0x004fe20000400000 */
[----:B------:R-:W-:Y:S01]  /*cfe0*/  FSETP.GEU.AND P5, PT, R49, -126, PT ;  /* 0xc2fc00003100780b */ /* 0x000fe20003fae000 */
[----:B------:R-:W2:Y:S04]  /*cff0*/  MUFU.EX2 R38, R35 ;  /* 0x0000002300267308 */ /* 0x000ea80000000800 */
[----:B------:R-:W-:Y:S01]  /*d000*/  @!P6 FMUL R43, R43, 0.5 ;  /* 0x3f0000002b2be820 */ /* 0x000fe20000400000 */
[----:B---3--:R-:W-:Y:S01]  /*d010*/  @!P3 FMUL R34, R34, R34 ;  /* 0x000000222222b220 */ /* 0x008fe20000400000 */
[----:B------:R-:W-:-:S02]  /*d020*/  FSETP.GEU.AND P3, PT, R47, -126, PT ;  /* 0xc2fc00002f00780b */ /* 0x000fc40003f6e000 */
[----:B------:R3:W4:Y:S08]  /*d030*/  MUFU.EX2 R44, R43 ;  /* 0x0000002b002c7308 */ /* 0x0007300000000800 */
[----:B------:R-:W1:Y:S01]  /*d040*/  MUFU.EX2 R45, R45 ;  /* 0x0000002d002d7308 */ /* 0x000e620000000800 */
[----:B------:R-:W-:Y:S01]  /*d050*/  @!P5 FMUL R49, R49, 0.5 ;  /* 0x3f0000003131d820 */ /* 0x000fe20000400000 */
[--C-:B------:R-:W-:Y:S01]  /*d060*/  FFMA R32, R46, UR5, -R48.reuse ;  /* 0x000000052e207c23 */ /* 0x100fe20008000830 */
[----:B------:R-:W-:Y:S01]  /*d070*/  @!P3 FMUL R47, R47, 0.5 ;  /* 0x3f0000002f2fb820 */ /* 0x000fe20000400000 */
[----:B------:R-:W-:Y:S01]  /*d080*/  FFMA R46, R51, UR5, -R48 ;  /* 0x00000005332e7c23 */ /* 0x000fe20008000830 */
[----:B--2---:R-:W-:-:S02]  /*d090*/  @!P2 FMUL R38, R38, R38 ;  /* 0x000000262626a220 */ /* 0x004fc40000400000 */
[----:B------:R-:W-:Y:S01]  /*d0a0*/  FSETP.GEU.AND P2, PT, R32, -126, PT ;  /* 0xc2fc00002000780b */ /* 0x000fe20003f4e000 */
[----:B------:R2:W-:Y:S01]  /*d0b0*/  MUFU.EX2 R51, R47 ;  /* 0x0000002f00337308 */ /* 0x0005e20000000800 */
[----:B---3--:R-:W-:Y:S01]  /*d0c0*/  FFMA R43, R62, UR5, -R48 ;  /* 0x000000053e2b7c23 */ /* 0x008fe20008000830 */
[----:B----4-:R-:W-:-:S06]  /*d0d0*/  @!P6 FMUL R44, R44, R44 ;  /* 0x0000002c2c2ce220 */ /* 0x010fcc0000400000 */
[----:B------:R-:W3:Y:S01]  /*d0e0*/  MUFU.EX2 R49, R49 ;  /* 0x0000003100317308 */ /* 0x000ee20000000800 */
[----:B--2---:R-:W-:Y:S01]  /*d0f0*/  FFMA R47, R54, UR5, -R48 ;  /* 0x00000005362f7c23 */ /* 0x004fe20008000830 */
[----:B-1----:R-:W-:Y:S01]  /*d100*/  @!P4 FMUL R45, R45, R45 ;  /* 0x0000002d2d2dc220 */ /* 0x002fe20000400000 */
[----:B------:R-:W-:-:S03]  /*d110*/  FSETP.GEU.AND P4, PT, R43, -126, PT ;  /* 0xc2fc00002b00780b */ /* 0x000fc60003f8e000 */
[----:B------:R-:W-:Y:S01]  /*d120*/  FSETP.GEU.AND P6, PT, R47, -126, PT ;  /* 0xc2fc00002f00780b */ /* 0x000fe20003fce000 */
[----:B------:R-:W-:Y:S01]  /*d130*/  @!P2 FMUL R32, R32, 0.5 ;  /* 0x3f0000002020a820 */ /* 0x000fe20000400000 */
[----:B------:R-:W-:-:S05]  /*d140*/  FFMA R23, R59, UR5, -R48 ;  /* 0x000000053b177c23 */ /* 0x000fca0008000830 */
[----:B------:R-:W1:Y:S03]  /*d150*/  MUFU.EX2 R32, R32 ;  /* 0x0000002000207308 */ /* 0x000e660000000800 */
[----:B------:R-:W-:Y:S01]  /*d160*/  @!P4 FMUL R43, R43, 0.5 ;  /* 0x3f0000002b2bc820 */ /* 0x000fe20000400000 */
[----:B---3--:R-:W-:Y:S01]  /*d170*/  @!P5 FMUL R49, R49, R49 ;  /* 0x000000313131d220 */ /* 0x008fe20000400000 */
[----:B------:R-:W-:Y:S01]  /*d180*/  FSETP.GEU.AND P5, PT, R46, -126, PT ;  /* 0xc2fc00002e00780b */ /* 0x000fe20003fae000 */
[----:B------:R-:W-:-:S03]  /*d190*/  @!P6 FMUL R47, R47, 0.5 ;  /* 0x3f0000002f2fe820 */ /* 0x000fc60000400000 */
[----:B------:R-:W2:Y:S01]  /*d1a0*/  MUFU.EX2 R43, R43 ;  /* 0x0000002b002b7308 */ /* 0x000ea20000000800 */
[----:B------:R-:W-:Y:S01]  /*d1b0*/  @!P3 FMUL R51, R51, R51 ;  /* 0x000000333333b220 */ /* 0x000fe20000400000 */
[----:B------:R-:W-:-:S06]  /*d1c0*/  FSETP.GEU.AND P3, PT, R23, -126, PT ;  /* 0xc2fc00001700780b */ /* 0x000fcc0003f6e000 */
[----:B------:R-:W3:Y:S01]  /*d1d0*/  MUFU.EX2 R47, R47 ;  /* 0x0000002f002f7308 */ /* 0x000ee20000000800 */
[----:B------:R-:W-:Y:S01]  /*d1e0*/  @!P5 FMUL R46, R46, 0.5 ;  /* 0x3f0000002e2ed820 */ /* 0x000fe20000400000 */
[--C-:B------:R-:W-:Y:S01]  /*d1f0*/  FFMA R41, R58, UR5, -R48.reuse ;  /* 0x000000053a297c23 */ /* 0x100fe20008000830 */
[----:B-1----:R-:W-:Y:S01]  /*d200*/  @!P2 FMUL R32, R32, R32 ;  /* 0x000000202020a220 */ /* 0x002fe20000400000 */
[--C-:B------:R-:W-:Y:S01]  /*d210*/  FFMA R37, R66, UR5, -R48.reuse ;  /* 0x0000000542257c23 */ /* 0x100fe20008000830 */
[----:B------:R-:W-:Y:S02]  /*d220*/  FFMA R27, R71, UR5, -R48 ;  /* 0x00000005471b7c23 */ /* 0x000fe40008000830 */
[----:B------:R-:W-:Y:S01]  /*d230*/  FSETP.GEU.AND P2, PT, R41, -126, PT ;  /* 0xc2fc00002900780b */ /* 0x000fe20003f4e000 */
[----:B------:R-:W1:Y:S01]  /*d240*/  MUFU.EX2 R46, R46 ;  /* 0x0000002e002e7308 */ /* 0x000e620000000800 */
[----:B------:R-:W-:Y:S01]  /*d250*/  @!P3 FMUL R23, R23, 0.5 ;  /* 0x3f0000001717b820 */ /* 0x000fe20000400000 */
[----:B--2---:R-:W-:Y:S01]  /*d260*/  @!P4 FMUL R43, R43, R43 ;  /* 0x0000002b2b2bc220 */ /* 0x004fe20000400000 */
[----:B------:R-:W-:Y:S01]  /*d270*/  FSETP.GEU.AND P4, PT, R27, -126, PT ;  /* 0xc2fc00001b00780b */ /* 0x000fe20003f8e000 */
[----:B---3--:R-:W-:Y:S01]  /*d280*/  @!P6 FMUL R47, R47, R47 ;  /* 0x0000002f2f2fe220 */ /* 0x008fe20000400000 */
[----:B------:R-:W-:-:S03]  /*d290*/  FSETP.GEU.AND P6, PT, R37, -126, PT ;  /* 0xc2fc00002500780b */ /* 0x000fc60003fce000 */
[----:B------:R-:W2:Y:S01]  /*d2a0*/  MUFU.EX2 R23, R23 ;  /* 0x0000001700177308 */ /* 0x000ea20000000800 */
[----:B------:R3:W-:Y:S03]  /*d2b0*/  STL [R1+0x94], R24 ;  /* 0x0000941801007387 */ /* 0x0007e60000100800 */
[----:B------:R-:W-:-:S04]  /*d2c0*/  @!P2 FMUL R41, R41, 0.5 ;  /* 0x3f0000002929a820 */ /* 0x000fc80000400000 */
[----:B------:R-:W-:Y:S01]  /*d2d0*/  @!P4 FMUL R27, R27, 0.5 ;  /* 0x3f0000001b1bc820 */ /* 0x000fe20000400000 */
[----:B-1----:R-:W-:Y:S01]  /*d2e0*/  @!P5 FMUL R46, R46, R46 ;  /* 0x0000002e2e2ed220 */ /* 0x002fe20000400000 */
[--C-:B---3--:R-:W-:Y:S01]  /*d2f0*/  FFMA R24, R63, UR5, -R48.reuse ;  /* 0x000000053f187c23 */ /* 0x108fe20008000830 */
[----:B------:R-:W-:Y:S01]  /*d300*/  @!P6 FMUL R37, R37, 0.5 ;  /* 0x3f0000002525e820 */ /* 0x000fe20000400000 */
[----:B------:R-:W1:Y:S03]  /*d310*/  MUFU.EX2 R41, R41 ;  /* 0x0000002900297308 */ /* 0x000e660000000800 */
[----:B------:R-:W-:Y:S01]  /*d320*/  FSETP.GEU.AND P5, PT, R24, -126, PT ;  /* 0xc2fc00001800780b */ /* 0x000fe20003fae000 */
[----:B------:R-:W-:Y:S01]  /*d330*/  FFMA R39, R70, UR5, -R48 ;  /* 0x0000000546277c23 */ /* 0x000fe20008000830 */
[----:B--2---:R-:W-:-:S03]  /*d340*/  @!P3 FMUL R23, R23, R23 ;  /* 0x000000171717b220 */ /* 0x004fc60000400000 */
[----:B------:R-:W2:Y:S01]  /*d350*/  MUFU.EX2 R37, R37 ;  /* 0x0000002500257308 */ /* 0x000ea20000000800 */
[----:B------:R-:W-:-:S07]  /*d360*/  FSETP.GEU.AND P3, PT, R39, -126, PT ;  /* 0xc2fc00002700780b */ /* 0x000fce0003f6e000 */
        /* <DEDUP_REMOVED lines=13> */
[----:B------:R-:W2:Y:S04]  /*d440*/  MUFU.EX2 R39, R39 ;  /* 0x0000002700277308 */ /* 0x000ea80000000800 */
[----:B------:R-:W-:Y:S01]  /*d450*/  @!P2 FMUL R26, R26, 0.5 ;  /* 0x3f0000001a1aa820 */ /* 0x000fe20000400000 */
[----:B------:R-:W-:-:S03]  /*d460*/  FFMA R33, R74, UR5, -R48 ;  /* 0x000000054a217c23 */ /* 0x000fc60008000830 */
[----:B------:R-:W-:Y:S01]  /*d470*/  @!P6 FMUL R28, R28, 0.5 ;  /* 0x3f0000001c1ce820 */ /* 0x000fe20000400000 */
[----:B-1----:R-:W-:Y:S01]  /*d480*/  @!P5 FMUL R24, R24, R24 ;  /* 0x000000181818d220 */ /* 0x002fe20000400000 */
[----:B------:R-:W-:Y:S01]  /*d490*/  FSETP.GEU.AND P5, PT, R33, -126, PT ;  /* 0xc2fc00002100780b */ /* 0x000fe20003fae000 */
[----:B------:R-:W1:Y:S01]  /*d4a0*/  MUFU.EX2 R26, R26 ;  /* 0x0000001a001a7308 */ /* 0x000e620000000800 */
[----:B------:R-:W-:Y:S01]  /*d4b0*/  @!P4 FMUL R29, R29, 0.5 ;  /* 0x3f0000001d1dc820 */ /* 0x000fe20000400000 */
[----:B------:R-:W-:-:S06]  /*d4c0*/  FFMA R30, R79, UR5, -R48 ;  /* 0x000000054f1e7c23 */ /* 0x000fcc0008000830 */
[----:B------:R-:W3:Y:S01]  /*d4d0*/  MUFU.EX2 R28, R28 ;  /* 0x0000001c001c7308 */ /* 0x000ee20000000800 */
[----:B--2---:R-:W-:Y:S01]  /*d4e0*/  @!P3 FMUL R39, R39, R39 ;  /* 0x000000272727b220 */ /* 0x004fe20000400000 */
[----:B------:R-:W-:-:S06]  /*d4f0*/  FSETP.GEU.AND P3, PT, R30, -126, PT ;  /* 0xc2fc00001e00780b */ /* 0x000fcc0003f6e000 */
[----:B------:R-:W2:Y:S01]  /*d500*/  MUFU.EX2 R29, R29 ;  /* 0x0000001d001d7308 */ /* 0x000ea20000000800 */
        /* <DEDUP_REMOVED lines=8> */
[----:B---3--:R-:W-:Y:S01]  /*d590*/  @!P6 FMUL R28, R28, R28 ;  /* 0x0000001c1c1ce220 */ /* 0x008fe20000400000 */
[----:B------:R-:W-:Y:S01]  /*d5a0*/  FSETP.GEU.AND P6, PT, R31, -126, PT ;  /* 0xc2fc00001f00780b */ /* 0x000fe20003fce000 */
[----:B--2---:R-:W-:Y:S01]  /*d5b0*/  @!P4 FMUL R29, R29, R29 ;  /* 0x0000001d1d1dc220 */ /* 0x004fe20000400000 */
        /* <DEDUP_REMOVED lines=39> */
[--C-:B------:R-:W-:Y:S01]  /*d830*/  FFMA R71, R110, UR5, -R48.reuse ;  /* 0x000000056e477c23 */ /* 0x100fe20008000830 */
[----:B------:R-:W-:Y:S01]  /*d840*/  MOV R110, R72 ;  /* 0x00000048006e7202 */ /* 0x000fe20000000f00 */
[----:B------:R-:W-:Y:S01]  /*d850*/  @!P5 FMUL R65, R65, 0.5 ;  /* 0x3f0000004141d820 */ /* 0x000fe20000400000 */
[--C-:B------:R-:W-:Y:S01]  /*d860*/  FFMA R72, R122, UR5, -R48.reuse ;  /* 0x000000057a487c23 */ /* 0x100fe20008000830 */
[----:B-1----:R-:W-:Y:S01]  /*d870*/  @!P2 FMUL R25, R25, R25 ;  /* 0x000000191919a220 */ /* 0x002fe20000400000 */
[--C-:B------:R-:W-:Y:S01]  /*d880*/  FFMA R95, R99, UR5, -R48.reuse ;  /* 0x00000005635f7c23 */ /* 0x100fe20008000830 */
[--C-:B------:R-:W-:Y:S02]  /*d890*/  FFMA R91, R107, UR5, -R48.reuse ;  /* 0x000000056b5b7c23 */ /* 0x100fe40008000830 */
[----:B------:R-:W-:Y:S01]  /*d8a0*/  FSETP.GEU.AND P2, PT, R72, -126, PT ;  /* 0xc2fc00004800780b */ /* 0x000fe20003f4e000 */
[----:B------:R-:W1:Y:S01]  /*d8b0*/  MUFU.EX2 R65, R65 ;  /* 0x0000004100417308 */ /* 0x000e620000000800 */
[----:B------:R-:W-:Y:S01]  /*d8c0*/  @!P3 FMUL R70, R70, 0.5 ;  /* 0x3f0000004646b820 */ /* 0x000fe20000400000 */
[----:B---3--:R-:W-:Y:S01]  /*d8d0*/  @!P6 FMUL R69, R69, R69 ;  /* 0x000000454545e220 */ /* 0x008fe20000400000 */
[----:B------:R-:W-:Y:S01]  /*d8e0*/  FSETP.GEU.AND P6, PT, R91, -126, PT ;  /* 0xc2fc00005b00780b */ /* 0x000fe20003fce000 */
[----:B--2---:R-:W-:Y:S01]  /*d8f0*/  @!P4 FMUL R83, R83, R83 ;  /* 0x000000535353c220 */ /* 0x004fe20000400000 */
[----:B------:R-:W-:Y:S01]  /*d900*/  FSETP.GEU.AND P4, PT, R95, -126, PT ;  /* 0xc2fc00005f00780b */ /* 0x000fe20003f8e000 */
[--C-:B------:R-:W-:Y:S01]  /*d910*/  FFMA R67, R118, UR5, -R48.reuse ;  /* 0x0000000576437c23 */ /* 0x100fe20008000830 */
[----:B------:R-:W-:Y:S01]  /*d920*/  MOV R118, R76 ;  /* 0x0000004c00767202 */ /* 0x000fe20000000f00 */
[----:B------:R-:W2:Y:S01]  /*d930*/  MUFU.EX2 R70, R70 ;  /* 0x0000004600467308 */ /* 0x000ea20000000800 */
[--C-:B------:R-:W-:Y:S01]  /*d940*/  FFMA R76, R119, UR5, -R48.reuse ;  /* 0x00000005774c7c23 */ /* 0x100fe20008000830 */
[----:B------:R-:W-:Y:S01]  /*d950*/  MOV R119, R77 ;  /* 0x0000004d00777202 */ /* 0x000fe20000000f00 */
[----:B------:R-:W-:Y:S01]  /*d960*/  FFMA R77, R123, UR5, -R48 ;  /* 0x000000057b4d7c23 */ /* 0x000fe20008000830 */
[----:B------:R-:W-:-:S04]  /*d970*/  @!P2 FMUL R72, R72, 0.5 ;  /* 0x3f0000004848a820 */ /* 0x000fc80000400000 */
[----:B------:R-:W-:Y:S01]  /*d980*/  @!P6 FMUL R91, R91, 0.5 ;  /* 0x3f0000005b5be820 */ /* 0x000fe20000400000 */
[----:B-1----:R-:W-:Y:S01]  /*d990*/  @!P5 FMUL R65, R65, R65 ;  /* 0x000000414141d220 */ /* 0x002fe20000400000 */
[----:B------:R-:W-:Y:S01]  /*d9a0*/  FSETP.GEU.AND P5, PT, R77, -126, PT ;  /* 0xc2fc00004d00780b */ /* 0x000fe20003fae000 */
[----:B------:R-:W-:Y:S01]  /*d9b0*/  @!P4 FMUL R95, R95, 0.5 ;  /* 0x3f0000005f5fc820 */ /* 0x000fe20000400000 */
[----:B------:R-:W1:Y:S01]  /*d9c0*/  MUFU.EX2 R72, R72 ;  /* 0x0000004800487308 */ /* 0x000e620000000800 */
[----:B------:R-:W-:-:S07]  /*d9d0*/  FFMA R79, R126, UR5, -R48 ;  /* 0x000000057e4f7c23 */ /* 0x000fce0008000830 */
[----:B------:R-:W3:Y:S01]  /*d9e0*/  MUFU.EX2 R91, R91 ;  /* 0x0000005b005b7308 */ /* 0x000ee20000000800 */
[----:B--2---:R-:W-:Y:S01]  /*d9f0*/  @!P3 FMUL R70, R70, R70 ;  /* 0x000000464646b220 */ /* 0x004fe20000400000 */
[----:B------:R-:W-:-:S06]  /*da00*/  FSETP.GEU.AND P3, PT, R79, -126, PT ;  /* 0xc2fc00004f00780b */ /* 0x000fcc0003f6e000 */
[----:B------:R-:W2:Y:S01]  /*da10*/  MUFU.EX2 R95, R95 ;  /* 0x0000005f005f7308 */ /* 0x000ea20000000800 */
[----:B------:R-:W-:Y:S01]  /*da20*/  @!P5 FMUL R77, R77, 0.5 ;  /* 0x3f0000004d4dd820 */ /* 0x000fe20000400000 */
[--C-:B------:R-:W-:Y:S01]  /*da30*/  FFMA R89, R139, UR5, -R48.reuse ;  /* 0x000000058b597c23 */ /* 0x100fe20008000830 */
[--C-:B------:R-:W-:Y:S01]  /*da40*/  FFMA R66, R114, UR5, -R48.reuse ;  /* 0x0000000572427c23 */ /* 0x100fe20008000830 */
[----:B------:R-:W-:Y:S01]  /*da50*/  MOV R114, R81 ;  /* 0x0000005100727202 */ /* 0x000fe20000000f00 */
[----:B-1----:R-:W-:Y:S01]  /*da60*/  @!P2 FMUL R72, R72, R72 ;  /* 0x000000484848a220 */ /* 0x002fe20000400000 */
[--C-:B------:R-:W-:Y:S01]  /*da70*/  FFMA R90, R111, UR5, -R48.reuse ;  /* 0x000000056f5a7c23 */ /* 0x100fe20008000830 */
[----:B------:R-:W-:Y:S01]  /*da80*/  FFMA R81, R142, UR5, -R48 ;  /* 0x000000058e517c23 */ /* 0x000fe20008000830 */
        /* <DEDUP_REMOVED lines=8> */
[----:B------:R-:W-:-:S04]  /*db10*/  @!P2 FMUL R89, R89, 0.5 ;  /* 0x3f0000005959a820 */ /* 0x000fc80000400000 */
[----:B------:R-:W-:Y:S01]  /*db20*/  @!P6 FMUL R81, R81, 0.5 ;  /* 0x3f0000005151e820 */ /* 0x000fe20000400000 */
[----:B-1----:R-:W-:Y:S01]  /*db30*/  @!P5 FMUL R77, R77, R77 ;  /* 0x0000004d4d4dd220 */ /* 0x002fe20000400000 */
[----:B------:R-:W-:Y:S01]  /*db40*/  FSETP.GEU.AND P5, PT, R71, -126, PT ;  /* 0xc2fc00004700780b */ /* 0x000fe20003fae000 */
[----:B------:R-:W1:Y:S01]  /*db50*/  MUFU.EX2 R89, R89 ;  /* 0x0000005900597308 */ /* 0x000e620000000800 */
[----:B------:R-:W-:Y:S01]  /*db60*/  @!P4 FMUL R90, R90, 0.5 ;  /* 0x3f0000005a5ac820 */ /* 0x000fe20000400000 */
[----:B------:R-:W-:Y:S01]  /*db70*/  MOV R111, R84 ;  /* 0x00000054006f7202 */ /* 0x000fe20000000f00 */
[----:B------:R-:W-:-:S05]  /*db80*/  FFMA R84, R127, UR5, -R48 ;  /* 0x000000057f547c23 */ /* 0x000fca0008000830 */
[----:B------:R-:W3:Y:S01]  /*db90*/  MUFU.EX2 R81, R81 ;  /* 0x0000005100517308 */ /* 0x000ee20000000800 */
[----:B--2---:R-:W-:Y:S01]  /*dba0*/  @!P3 FMUL R79, R79, R79 ;  /* 0x0000004f4f4fb220 */ /* 0x004fe20000400000 */
[----:B------:R-:W-:-:S06]  /*dbb0*/  FSETP.GEU.AND P3, PT, R84, -126, PT ;  /* 0xc2fc00005400780b */ /* 0x000fcc0003f6e000 */
[----:B------:R-:W2:Y:S01]  /*dbc0*/  MUFU.EX2 R90, R90 ;  /* 0x0000005a005a7308 */ /* 0x000ea20000000800 */
[----:B------:R-:W-:Y:S01]  /*dbd0*/  @!P5 FMUL R71, R71, 0.5 ;  /* 0x3f0000004747d820 */ /* 0x000fe20000400000 */
[--C-:B------:R-:W-:Y:S01]  /*dbe0*/  FFMA R93, R102, UR5, -R48.reuse ;  /* 0x00000005665d7c23 */ /* 0x100fe20008000830 */
[----:B-1----:R-:W-:Y:S01]  /*dbf0*/  @!P2 FMUL R89, R89, R89 ;  /* 0x000000595959a220 */ /* 0x002fe20000400000 */
[----:B------:R-:W-:-:S03]  /*dc00*/  FFMA R85, R130, UR5, -R48 ;  /* 0x0000000582557c23 */ /* 0x000fc60008000830 */
[----:B------:R-:W-:Y:S01]  /*dc10*/  FSETP.GEU.AND P2, PT, R93, -126, PT ;  /* 0xc2fc00005d00780b */ /* 0x000fe20003f4e000 */
[----:B------:R-:W1:Y:S01]  /*dc20*/  MUFU.EX2 R71, R71 ;  /* 0x0000004700477308 */ /* 0x000e620000000800 */
[----:B------:R-:W-:Y:S01]  /*dc30*/  @!P3 FMUL R84, R84, 0.5 ;  /* 0x3f0000005454b820 */ /* 0x000fe20000400000 */
[----:B---3--:R-:W-:Y:S01]  /*dc40*/  @!P6 FMUL R81, R81, R81 ;  /* 0x000000515151e220 */ /* 0x008fe20000400000 */
[----:B------:R-:W-:Y:S01]  /*dc50*/  FSETP.GEU.AND P6, PT, R85, -126, PT ;  /* 0xc2fc00005500780b */ /* 0x000fe20003fce000 */
[----:B--2---:R-:W-:Y:S01]  /*dc60*/  @!P4 FMUL R90, R90, R90 ;  /* 0x0000005a5a5ac220 */ /* 0x004fe20000400000 */
[----:B------:R-:W-:-:S03]  /*dc70*/  FSETP.GEU.AND P4, PT, R66, -126, PT ;  /* 0xc2fc00004200780b */ /* 0x000fc60003f8e000 */
[----:B------:R-:W2:Y:S01]  /*dc80*/  MUFU.EX2 R84, R84 ;  /* 0x0000005400547308 */ /* 0x000ea20000000800 */
[----:B------:R-:W-:-:S03]  /*dc90*/  FFMA R82, R143, UR5, -R48 ;  /* 0x000000058f527c23 */ /* 0x000fc60008000830 */
[----:B------:R-:W-:Y:S01]  /*dca0*/  @!P2 FMUL R93, R93, 0.5 ;  /* 0x3f0000005d5da820 */ /* 0x000fe20000400000 */
[----:B------:R-:W-:Y:S01]  /*dcb0*/  MOV R126, R52 ;  /* 0x00000034007e7202 */ /* 0x000fe20000000f00 */
[----:B------:R-:W-:Y:S01]  /*dcc0*/  FADD R54, R57, R25 ;  /* 0x0000001939367221 */ /* 0x000fe20000000000 */
[----:B------:R-:W-:Y:S01]  /*dcd0*/  FADD R52, R41, R72 ;  /* 0x0000004829347221 */ /* 0x000fe20000000000 */
[----:B-1----:R-:W-:Y:S01]  /*dce0*/  @!P5 FMUL R71, R71, R71 ;  /* 0x000000474747d220 */ /* 0x002fe20000400000 */
[----:B------:R-:W-:Y:S01]  /*dcf0*/  FSETP.GEU.AND P5, PT, R82, -126, PT ;  /* 0xc2fc00005200780b */ /* 0x000fe20003fae000 */
[----:B------:R-:W-:Y:S01]  /*dd00*/  @!P6 FMUL R85, R85, 0.5 ;  /* 0x3f0000005555e820 */ /* 0x000fe20000400000 */
[----:B------:R-:W-:Y:S01]  /*dd10*/  FADD R59, R54, R52 ;  /* 0x00000034363b7221 */ /* 0x000fe20000000000 */
[----:B------:R-:W1:Y:S01]  /*dd20*/  MUFU.EX2 R93, R93 ;  /* 0x0000005d005d7308 */ /* 0x000e620000000800 */
[----:B------:R-:W-:Y:S01]  /*dd30*/  @!P4 FMUL R66, R66, 0.5 ;  /* 0x3f0000004242c820 */ /* 0x000fe20000400000 */
[----:B------:R-:W-:Y:S01]  /*dd40*/  FADD R54, R49, R69 ;  /* 0x0000004531367221 */ /* 0x000fe20000000000 */
[----:B------:R-:W-:Y:S01]  /*dd50*/  FADD R52, R33, R83 ;  /* 0x0000005321347221 */ /* 0x000fe20000000000 */
[----:B------:R-:W-:-:S03]  /*dd60*/  FFMA R75, R146, UR5, -R48 ;  /* 0x00000005924b7c23 */ /* 0x000fc60008000830 */
[----:B------:R-:W-:Y:S01]  /*dd70*/  FADD R58, R54, R52 ;  /* 0x00000034363a7221 */ /* 0x000fe20000000000 */
[----:B------:R-:W3:Y:S01]  /*dd80*/  MUFU.EX2 R85, R85 ;  /* 0x0000005500557308 */ /* 0x000ee20000000800 */
[----:B------:R-:W-:Y:S01]  /*dd90*/  FADD R54, R22, R62 ;  /* 0x0000003e16367221 */ /* 0x000fe20000000000 */
[----:B------:R-:W-:Y:S01]  /*dda0*/  FADD R52, R23, R77 ;  /* 0x0000004d17347221 */ /* 0x000fe20000000000 */
[----:B--2---:R-:W-:Y:S01]  /*ddb0*/  @!P3 FMUL R84, R84, R84 ;  /* 0x000000545454b220 */ /* 0x004fe20000400000 */
[----:B------:R-:W-:-:S04]  /*ddc0*/  MOV R123, R56 ;  /* 0x00000038007b7202 */ /* 0x000fc80000000f00 */
[----:B------:R-:W2:Y:S01]  /*ddd0*/  MUFU.EX2 R66, R66 ;  /* 0x0000004200427308 */ /* 0x000ea20000000800 */
[----:B------:R-:W-:Y:S01]  /*dde0*/  FSETP.GEU.AND P3, PT, R75, -126, PT ;  /* 0xc2fc00004b00780b */ /* 0x000fe20003f6e000 */
[----:B------:R-:W-:Y:S01]  /*ddf0*/  FADD R56, R54, R52 ;  /* 0x0000003436387221 */ /* 0x000fe20000000000 */
[----:B------:R-:W-:Y:S01]  /*de00*/  FADD R54, R44, R91 ;  /* 0x0000005b2c367221 */ /* 0x000fe20000000000 */
[----:B------:R-:W-:Y:S01]  /*de10*/  FADD R52, R28, R89 ;  /* 0x000000591c347221 */ /* 0x000fe20000000000 */
[----:B------:R-:W-:Y:S01]  /*de20*/  @!P5 FMUL R82, R82, 0.5 ;  /* 0x3f0000005252d820 */ /* 0x000fe20000400000 */
[--C-:B------:R-:W-:Y:S01]  /*de30*/  FFMA R86, R131, UR5, -R48.reuse ;  /* 0x0000000583567c23 */ /* 0x100fe20008000830 */
[----:B------:R-:W-:Y:S01]  /*de40*/  FFMA R78, R115, UR5, -R48 ;  /* 0x00000005734e7c23 */ /* 0x000fe20008000830 */
[----:B------:R-:W-:Y:S01]  /*de50*/  FADD R52, R54, R52 ;  /* 0x0000003436347221 */ /* 0x000fe20000000000 */
[----:B------:R-:W-:Y:S01]  /*de60*/  MOV R115, R80 ;  /* 0x0000005000737202 */ /* 0x000fe20000000f00 */
[----:B-1----:R-:W-:Y:S01]  /*de70*/  @!P2 FMUL R93, R93, R93 ;  /* 0x0000005d5d5da220 */ /* 0x002fe20000400000 */
[----:B------:R-:W-:Y:S01]  /*de80*/  FFMA R80, R147, UR5, -R48 ;  /* 0x0000000593507c23 */ /* 0x000fe20008000830 */
[----:B------:R-:W1:Y:S01]  /*de90*/  MUFU.EX2 R82, R82 ;  /* 0x0000005200527308 */ /* 0x000e620000000800 */
[----:B------:R-:W-:Y:S01]  /*dea0*/  FSETP.GEU.AND P2, PT, R86, -126, PT ;  /* 0xc2fc00005600780b */ /* 0x000fe20003f4e000 */
[----:B------:R-:W-:Y:S01]  /*deb0*/  FADD R108, R56, R52 ;  /* 0x00000034386c7221 */ /* 0x000fe20000000000 */
[----:B------:R-:W-:Y:S01]  /*dec0*/  FADD R54, R36, R63 ;  /* 0x0000003f24367221 */ /* 0x000fe20000000000 */
[----:B------:R-:W-:Y:S01]  /*ded0*/  FADD R52, R43, R79 ;  /* 0x0000004f2b347221 */ /* 0x000fe20000000000 */
[----:B------:R-:W-:Y:S01]  /*dee0*/  @!P3 FMUL R75, R75, 0.5 ;  /* 0x3f0000004b4bb820 */ /* 0x000fe20000400000 */
[----:B---3--:R-:W-:Y:S01]  /*def0*/  @!P6 FMUL R85, R85, R85 ;  /* 0x000000555555e220 */ /* 0x008fe20000400000 */
[----:B--2---:R-:W-:Y:S01]  /*df00*/  @!P4 FMUL R66, R66, R66 ;  /* 0x000000424242c220 */ /* 0x004fe20000400000 */
[----:B------:R-:W-:Y:S01]  /*df10*/  FSETP.GEU.AND P6, PT, R78, -126, PT ;  /* 0xc2fc00004e00780b */ /* 0x000fe20003fce000 */
[----:B------:R-:W-:Y:S01]  /*df20*/  FADD R56, R54, R52 ;  /* 0x0000003436387221 */ /* 0x000fe20000000000 */
[----:B------:R-:W-:Y:S01]  /*df30*/  FSETP.GEU.AND P4, PT, R80, -126, PT ;  /* 0xc2fc00005000780b */ /* 0x000fe20003f8e000 */
[----:B------:R-:W-:Y:S01]  /*df40*/  FADD R54, R32, R71 ;  /* 0x0000004720367221 */ /* 0x000fe20000000000 */
[----:B------:R-:W-:Y:S01]  /*df50*/  FADD R52, R35, R81 ;  /* 0x0000005123347221 */ /* 0x000fe20000000000 */
[----:B------:R-:W2:Y:S01]  /*df60*/  MUFU.EX2 R75, R75 ;  /* 0x0000004b004b7308 */ /* 0x000ea20000000800 */
[----:B------:R-:W-:-:S02]  /*df70*/  @!P2 FMUL R86, R86, 0.5 ;  /* 0x3f0000005656a820 */ /* 0x000fc40000400000 */
[----:B------:R-:W-:Y:S01]  /*df80*/  FADD R52, R54, R52 ;  /* 0x0000003436347221 */ /* 0x000fe20000000000 */
[----:B------:R-:W-:Y:S01]  /*df90*/  FADD R54, R40, R65 ;  /* 0x0000004128367221 */ /* 0x000fe20000000000 */
[----:B-1----:R-:W-:Y:S02]  /*dfa0*/  @!P5 FMUL R82, R82, R82 ;  /* 0x000000525252d220 */ /* 0x002fe40000400000 */
[----:B------:R-:W-:Y:S01]  /*dfb0*/  FADD R107, R56, R52 ;  /* 0x00000034386b7221 */ /* 0x000fe20000000000 */
[----:B------:R-:W-:Y:S01]  /*dfc0*/  FADD R52, R24, R84 ;  /* 0x0000005418347221 */ /* 0x000fe20000000000 */
[----:B------:R-:W-:Y:S01]  /*dfd0*/  @!P6 FMUL R78, R78, 0.5 ;  /* 0x3f0000004e4ee820 */ /* 0x000fe20000400000 */
[----:B------:R-:W-:Y:S01]  /*dfe0*/  @!P4 FMUL R80, R80, 0.5 ;  /* 0x3f0000005050c820 */ /* 0x000fe20000400000 */
[----:B------:R-:W-:Y:S01]  /*dff0*/  FADD R109, R59, R58 ;  /* 0x0000003a3b6d7221 */ /* 0x000fe20000000000 */
[----:B------:R-:W1:Y:S01]  /*e000*/  MUFU.EX2 R86, R86 ;  /* 0x0000005600567308 */ /* 0x000e620000000800 */
[----:B------:R-:W-:Y:S01]  /*e010*/  FADD R59, R54, R52 ;  /* 0x00000034363b7221 */ /* 0x000fe20000000000 */
[----:B------:R-:W-:Y:S01]  /*e020*/  FADD R54, R51, R90 ;  /* 0x0000005a33367221 */ /* 0x000fe20000000000 */
[----:B------:R-:W-:Y:S01]  /*e030*/  FADD R52, R30, R82 ;  /* 0x000000521e347221 */ /* 0x000fe20000000000 */
[----:B--2---:R-:W-:-:S03]  /*e040*/  @!P3 FMUL R75, R75, R75 ;  /* 0x0000004b4b4bb220 */ /* 0x004fc60000400000 */
[----:B------:R-:W-:Y:S01]  /*e050*/  FADD R58, R54, R52 ;  /* 0x00000034363a7221 */ /* 0x000fe20000000000 */
[----:B------:R-:W2:Y:S01]  /*e060*/  MUFU.EX2 R78, R78 ;  /* 0x0000004e004e7308 */ /* 0x000ea20000000800 */
[----:B------:R-:W-:Y:S01]  /*e070*/  FADD R54, R53, R70 ;  /* 0x0000004635367221 */ /* 0x000fe20000000000 */
[----:B------:R-:W-:-:S06]  /*e080*/  FADD R52, R37, R85 ;  /* 0x0000005525347221 */ /* 0x000fcc0000000000 */
[----:B------:R-:W3:Y:S01]  /*e090*/  MUFU.EX2 R80, R80 ;  /* 0x0000005000507308 */ /* 0x000ee20000000800 */
[----:B------:R-:W-:Y:S01]  /*e0a0*/  FADD R56, R54, R52 ;  /* 0x0000003436387221 */ /* 0x000fe20000000000 */
[----:B------:R-:W-:Y:S01]  /*e0b0*/  FADD R54, R45, R66 ;  /* 0x000000422d367221 */ /* 0x000fe20000000000 */
[----:B------:R-:W-:Y:S01]  /*e0c0*/  FADD R52, R29, R75 ;  /* 0x0000004b1d347221 */ /* 0x000fe20000000000 */
[----:B-1----:R-:W-:-:S03]  /*e0d0*/  @!P2 FMUL R86, R86, R86 ;  /* 0x000000565656a220 */ /* 0x002fc60000400000 */
[----:B------:R-:W-:Y:S01]  /*e0e0*/  FADD R52, R54, R52 ;  /* 0x0000003436347221 */ /* 0x000fe20000000000 */
[----:B------:R-:W-:Y:S01]  /*e0f0*/  FFMA R94, R103, UR5, -R48 ;  /* 0x00000005675e7c23 */ /* 0x000fe20008000830 */
[----:B------:R-:W-:Y:S02]  /*e100*/  FADD R54, R38, R95 ;  /* 0x0000005f26367221 */ /* 0x000fe40000000000 */
[----:B------:R-:W-:Y:S01]  /*e110*/  FADD R103, R56, R52 ;  /* 0x0000003438677221 */ /* 0x000fe20000000000 */
[----:B------:R-:W-:Y:S01]  /*e120*/  FADD R52, R26, R86 ;  /* 0x000000561a347221 */ /* 0x000fe20000000000 */
[----:B--2---:R-:W-:Y:S01]  /*e130*/  @!P6 FMUL R78, R78, R78 ;  /* 0x0000004e4e4ee220 */ /* 0x004fe20000400000 */
[----:B------:R-:W-:Y:S02]  /*e140*/  FFMA R74, R150, UR5, -R48 ;  /* 0x00000005964a7c23 */ /* 0x000fe40008000830 */
[----:B------:R-:W2:Y:S01]  /*e150*/  LDL.LU R150, [R1+0x48] ;  /* 0x0000480001967983 */ /* 0x000ea20000300800 */
[----:B---3--:R-:W-:Y:S01]  /*e160*/  @!P4 FMUL R80, R80, R80 ;  /* 0x000000505050c220 */ /* 0x008fe20000400000 */
[----:B------:R-:W-:Y:S01]  /*e170*/  FADD R56, R54, R52 ;  /* 0x0000003436387221 */ /* 0x000fe20000000000 */
[----:B------:R-:W-:Y:S01]  /*e180*/  FADD R54, R46, R78 ;  /* 0x0000004e2e367221 */ /* 0x000fe20000000000 */
[----:B------:R-:W3:Y:S01]  /*e190*/  LDL.LU R147, [R1+0x4c] ;  /* 0x00004c0001937983 */ /* 0x000ee20000300800 */
[----:B------:R-:W-:-:S03]  /*e1a0*/  FADD R52, R61, R80 ;  /* 0x000000503d347221 */ /* 0x000fc60000000000 */
[----:B------:R-:W4:Y:S01]  /*e1b0*/  LDL.LU R146, [R1+0x58] ;  /* 0x0000580001927983 */ /* 0x000f220000300800 */
[----:B------:R-:W-:-:S03]  /*e1c0*/  MOV R122, R88 ;  /* 0x00000058007a7202 */ /* 0x000fc60000000f00 */
[----:B------:R-:W4:Y:S01]  /*e1d0*/  LDL.LU R143, [R1+0x5c] ;  /* 0x00005c00018f7983 */ /* 0x000f220000300800 */
[--C-:B------:R-:W-:Y:S01]  /*e1e0*/  FFMA R50, R87, UR5, -R48.reuse ;  /* 0x0000000557327c23 */ /* 0x100fe20008000830 */
[----:B------:R-:W-:Y:S02]  /*e1f0*/  FFMA R88, R135, UR5, -R48 ;  /* 0x0000000587587c23 */ /* 0x000fe40008000830 */
[----:B------:R-:W4:Y:S01]  /*e200*/  LDL.LU R142, [R1+0x68] ;  /* 0x00006800018e7983 */ /* 0x000f220000300800 */
[----:B------:R-:W-:Y:S01]  /*e210*/  FADD R52, R54, R52 ;  /* 0x0000003436347221 */ /* 0x000fe20000000000 */
[----:B------:R-:W-:Y:S02]  /*e220*/  FFMA R87, R134, UR5, -R48 ;  /* 0x0000000586577c23 */ /* 0x000fe40008000830 */
[----:B------:R-:W4:Y:S04]  /*e230*/  LDL.LU R139, [R1+0x6c] ;  /* 0x00006c00018b7983 */ /* 0x000f280000300800 */
[----:B------:R-:W4:Y:S01]  /*e240*/  LDL.LU R138, [R1+0x78] ;  /* 0x00007800018a7983 */ /* 0x000f220000300800 */
[----:B------:R-:W-:-:S03]  /*e250*/  FADD R102, R56, R52 ;  /* 0x0000003438667221 */ /* 0x000fc60000000000 */
[----:B------:R-:W4:Y:S01]  /*e260*/  LDL.LU R135, [R1+0x7c] ;  /* 0x00007c0001877983 */ /* 0x000f220000300800 */
[----:B------:R-:W-:-:S03]  /*e270*/  F2FP.F16.F32.PACK_AB R56, R126, R123 ;  /* 0x0000007b7e38723e */ /* 0x000fc600000000ff */
[----:B------:R-:W4:Y:S01]  /*e280*/  LDL.LU R134, [R1+0x8] ;  /* 0x0000080001867983 */ /* 0x000f220000300800 */
[----:B------:R-:W-:-:S03]  /*e290*/  FADD R106, R59, R58 ;  /* 0x0000003a3b6a7221 */ /* 0x000fc60000000000 */
[----:B------:R-:W4:Y:S01]  /*e2a0*/  LDL.LU R131, [R1+0xc] ;  /* 0x00000c0001837983 */ /* 0x000f220000300800 */
[----:B------:R-:W-:-:S03]  /*e2b0*/  F2FP.F16.F32.PACK_AB R58, R119, R118 ;  /* 0x00000076773a723e */ /* 0x000fc600000000ff */
[----:B------:R-:W4:Y:S04]  /*e2c0*/  LDL.LU R130, [R1+0x18] ;  /* 0x0000180001827983 */ /* 0x000f280000300800 */
[----:B------:R-:W4:Y:S04]  /*e2d0*/  LDL.LU R127, [R1+0x1c] ;  /* 0x00001c00017f7983 */ /* 0x000f280000300800 */
[----:B------:R-:W4:Y:S04]  /*e2e0*/  LDL.LU R126, [R1+0x28] ;  /* 0x00002800017e7983 */ /* 0x000f280000300800 */
[----:B------:R-:W4:Y:S04]  /*e2f0*/  LDL.LU R123, [R1+0x2c] ;  /* 0x00002c00017b7983 */ /* 0x000f280000300800 */
[----:B------:R-:W4:Y:S04]  /*e300*/  LDL.LU R119, [R1+0x38] ;  /* 0x0000380001777983 */ /* 0x000f280000300800 */
[----:B------:R-:W4:Y:S01]  /*e310*/  LDL.LU R118, [R1+0x3c] ;  /* 0x00003c0001767983 */ /* 0x000f220000300800 */
[----:B------:R-:W-:-:S13]  /*e320*/  FSETP.GEU.AND P5, PT, R94, -126, PT ;  /* 0xc2fc00005e00780b */ /* 0x000fda0003fae000 */
[----:B------:R-:W-:-:S06]  /*e330*/  @!P5 FMUL R94, R94, 0.5 ;  /* 0x3f0000005e5ed820 */ /* 0x000fcc0000400000 */
[----:B------:R-:W1:Y:S01]  /*e340*/  MUFU.EX2 R94, R94 ;  /* 0x0000005e005e7308 */ /* 0x000e620000000800 */
[----:B------:R-:W-:Y:S02]  /*e350*/  FSETP.GEU.AND P3, PT, R67, -126, PT ;  /* 0xc2fc00004300780b */ /* 0x000fe40003f6e000 */
[----:B------:R-:W-:Y:S01]  /*e360*/  FSETP.GEU.AND P2, PT, R74, -126, PT ;  /* 0xc2fc00004a00780b */ /* 0x000fe20003f4e000 */
[----:B-1----:R-:W-:Y:S01]  /*e370*/  @!P5 FMUL R94, R94, R94 ;  /* 0x0000005e5e5ed220 */ /* 0x002fe20000400000 */
[----:B------:R-:W-:-:S09]  /*e380*/  FSETP.GEU.AND P5, PT, R87, -126, PT ;  /* 0xc2fc00005700780b */ /* 0x000fd20003fae000 */
[----:B------:R-:W-:-:S06]  /*e390*/  @!P3 FMUL R67, R67, 0.5 ;  /* 0x3f0000004343b820 */ /* 0x000fcc0000400000 */
[----:B------:R-:W1:Y:S01]  /*e3a0*/  MUFU.EX2 R67, R67 ;  /* 0x0000004300437308 */ /* 0x000e620000000800 */
[----:B------:R-:W-:Y:S01]  /*e3b0*/  @!P2 FMUL R74, R74, 0.5 ;  /* 0x3f0000004a4aa820 */ /* 0x000fe20000400000 */
[----:B------:R-:W-:Y:S01]  /*e3c0*/  @!P5 FMUL R87, R87, 0.5 ;  /* 0x3f0000005757d820 */ /* 0x000fe20000400000 */
[----:B------:R-:W-:-:S05]  /*e3d0*/  FSETP.GEU.AND P4, PT, R88, -126, PT ;  /* 0xc2fc00005800780b */ /* 0x000fca0003f8e000 */
[----:B------:R-:W1:Y:S02]  /*e3e0*/  MUFU.EX2 R87, R87 ;  /* 0x0000005700577308 */ /* 0x000e640000000800 */
[----:B-1----:R-:W-:-:S06]  /*e3f0*/  @!P3 FMUL R67, R67, R67 ;  /* 0x000000434343b220 */ /* 0x002fcc0000400000 */
[----:B------:R-:W1:Y:S01]  /*e400*/  MUFU.EX2 R74, R74 ;  /* 0x0000004a004a7308 */ /* 0x000e620000000800 */
[----:B------:R-:W-:Y:S01]  /*e410*/  FSETP.GEU.AND P3, PT, R50, -126, PT ;  /* 0xc2fc00003200780b */ /* 0x000fe20003f6e000 */
[----:B------:R-:W-:Y:S01]  /*e420*/  @!P4 FMUL R88, R88, 0.5 ;  /* 0x3f0000005858c820 */ /* 0x000fe20000400000 */
[----:B------:R-:W-:-:S05]  /*e430*/  FADD R54, R34, R93 ;  /* 0x0000005d22367221 */ /* 0x000fca0000000000 */
[----:B------:R-:W1:Y:S01]  /*e440*/  MUFU.EX2 R88, R88 ;  /* 0x0000005800587308 */ /* 0x000e620000000800 */
[----:B------:R-:W-:-:S04]  /*e450*/  @!P5 FMUL R87, R87, R87 ;  /* 0x000000575757d220 */ /* 0x000fc80000400000 */
[----:B------:R-:W-:Y:S01]  /*e460*/  FADD R52, R39, R87 ;  /* 0x0000005727347221 */ /* 0x000fe20000000000 */
[----:B------:R-:W-:Y:S01]  /*e470*/  @!P3 FMUL R50, R50, 0.5 ;  /* 0x3f0000003232b820 */ /* 0x000fe20000400000 */
[----:B-1----:R-:W-:Y:S02]  /*e480*/  @!P2 FMUL R74, R74, R74 ;  /* 0x0000004a4a4aa220 */ /* 0x002fe40000400000 */
[----:B------:R-:W-:Y:S01]  /*e490*/  FADD R54, R54, R52 ;  /* 0x0000003436367221 */ /* 0x000fe20000000000 */
[----:B------:R1:W-:Y:S01]  /*e4a0*/  MUFU.EX2 R98, R50 ;  /* 0x0000003200627308 */ /* 0x0003e20000000800 */
[----:B------:R-:W-:Y:S01]  /*e4b0*/  FADD R52, R47, R67 ;  /* 0x000000432f347221 */ /* 0x000fe20000000000 */
[----:B------:R-:W-:Y:S01]  /*e4c0*/  FFMA R55, R55, UR5, -R48 ;  /* 0x0000000537377c23 */ /* 0x000fe20008000830 */
[----:B-1----:R-:W-:Y:S01]  /*e4d0*/  FADD R50, R31, R74 ;  /* 0x0000004a1f327221 */ /* 0x002fe20000000000 */
[----:B------:R-:W-:-:S03]  /*e4e0*/  FFMA R48, R151, UR5, -R48 ;  /* 0x0000000597307c23 */ /* 0x000fc60008000830 */
[----:B------:R-:W-:Y:S01]  /*e4f0*/  FADD R52, R52, R50 ;  /* 0x0000003234347221 */ /* 0x000fe20000000000 */
[----:B------:R-:W-:Y:S01]  /*e500*/  FMUL R50, R73, UR5 ;  /* 0x0000000549327c20 */ /* 0x000fe20008400000 */
[----:B------:R-:W-:Y:S01]  /*e510*/  @!P4 FMUL R88, R88, R88 ;  /* 0x000000585858c220 */ /* 0x000fe20000400000 */
[----:B------:R-:W-:-:S03]  /*e520*/  FSETP.GEU.AND P5, PT, R76, -126, PT ;  /* 0xc2fc00004c00780b */ /* 0x000fc60003fae000 */
[----:B------:R-:W-:Y:S02]  /*e530*/  FSETP.GEU.AND P4, PT, R50, -126, PT ;  /* 0xc2fc00003200780b */ /* 0x000fe40003f8e000 */
[----:B------:R-:W-:Y:S02]  /*e540*/  FSETP.GEU.AND P6, PT, R55, -126, PT ;  /* 0xc2fc00003700780b */ /* 0x000fe40003fce000 */
[----:B------:R-:W-:-:S06]  /*e550*/  FSETP.GEU.AND P2, PT, R48, -126, PT ;  /* 0xc2fc00003000780b */ /* 0x000fcc0003f4e000 */
[----:B------:R-:W-:-:S03]  /*e560*/  @!P5 FMUL R76, R76, 0.5 ;  /* 0x3f0000004c4cd820 */ /* 0x000fc60000400000 */
[----:B------:R-:W-:Y:S02]  /*e570*/  @!P4 FMUL R50, R50, 0.5 ;  /* 0x3f0000003232c820 */ /* 0x000fe40000400000 */
[----:B------:R-:W-:Y:S02]  /*e580*/  @!P6 FMUL R55, R55, 0.5 ;  /* 0x3f0000003737e820 */ /* 0x000fe40000400000 */
[----:B------:R-:W-:Y:S01]  /*e590*/  @!P2 FMUL R48, R48, 0.5 ;  /* 0x3f0000003030a820 */ /* 0x000fe20000400000 */
[----:B------:R-:W-:Y:S08]  /*e5a0*/  MUFU.EX2 R76, R76 ;  /* 0x0000004c004c7308 */ /* 0x000ff00000000800 */
[----:B------:R-:W1:Y:S08]  /*e5b0*/  MUFU.EX2 R99, R55 ;  /* 0x0000003700637308 */ /* 0x000e700000000800 */
[----:B------:R1:W1:Y:S08]  /*e5c0*/  MUFU.EX2 R73, R48 ;  /* 0x0000003000497308 */ /* 0x0002700000000800 */
[----:B------:R-:W1:Y:S01]  /*e5d0*/  MUFU.EX2 R50, R50 ;  /* 0x0000003200327308 */ /* 0x000e620000000800 */
[----:B------:R-:W-:Y:S01]  /*e5e0*/  FADD R59, R54, R52 ;  /* 0x00000034363b7221 */ /* 0x000fe20000000000 */
[----:B------:R-:W-:Y:S01]  /*e5f0*/  FADD R52, R42, R94 ;  /* 0x0000005e2a347221 */ /* 0x000fe20000000000 */
[----:B-1----:R-:W-:Y:S01]  /*e600*/  FADD R48, R27, R88 ;  /* 0x000000581b307221 */ /* 0x002fe20000000000 */
[----:B------:R-:W-:Y:S01]  /*e610*/  @!P6 FMUL R99, R99, R99 ;  /* 0x000000636363e220 */ /* 0x000fe20000400000 */
[----:B------:R-:W-:Y:S01]  /*e620*/  @!P3 FMUL R98, R98, R98 ;  /* 0x000000626262b220 */ /* 0x000fe20000400000 */
[----:B------:R-:W-:Y:S01]  /*e630*/  @!P5 FMUL R76, R76, R76 ;  /* 0x0000004c4c4cd220 */ /* 0x000fe20000400000 */
[----:B------:R-:W-:Y:S01]  /*e640*/  @!P2 FMUL R73, R73, R73 ;  /* 0x000000494949a220 */ /* 0x000fe20000400000 */
[----:B------:R-:W-:-:S02]  /*e650*/  FADD R54, R52, R48 ;  /* 0x0000003034367221 */ /* 0x000fc40000000000 */
[----:B------:R-:W-:Y:S01]  /*e660*/  FADD R52, R99, R76 ;  /* 0x0000004c63347221 */ /* 0x000fe20000000000 */
[----:B------:R-:W-:Y:S01]  /*e670*/  FADD R48, R98, R73 ;  /* 0x0000004962307221 */ /* 0x000fe20000000000 */
[----:B------:R-:W-:-:S03]  /*e680*/  @!P4 FMUL R50, R50, R50 ;  /* 0x000000323232c220 */ /* 0x000fc60000400000 */
[----:B------:R-:W-:Y:S01]  /*e690*/  FADD R48, R52, R48 ;  /* 0x0000003034307221 */ /* 0x000fe20000000000 */
[----:B------:R-:W-:-:S03]  /*e6a0*/  FADD R55, R109, R103 ;  /* 0x000000676d377221 */ /* 0x000fc60000000000 */
[----:B------:R-:W-:Y:S01]  /*e6b0*/  FADD R48, R54, R48 ;  /* 0x0000003036307221 */ /* 0x000fe20000000000 */
[----:B------:R-:W-:Y:S01]  /*e6c0*/  FADD R52, R107, R59 ;  /* 0x0000003b6b347221 */ /* 0x000fe20000000000 */
[----:B------:R-:W-:Y:S02]  /*e6d0*/  FADD R54, R108, R102 ;  /* 0x000000666c367221 */ /* 0x000fe40000000000 */
[----:B------:R-:W-:Y:S01]  /*e6e0*/  FADD R48, R106, R48 ;  /* 0x000000306a307221 */ /* 0x000fe20000000000 */
[----:B------:R-:W-:-:S03]  /*e6f0*/  FADD R52, R55, R52 ;  /* 0x0000003437347221 */ /* 0x000fc60000000000 */
[----:B------:R-:W-:-:S04]  /*e700*/  FADD R48, R54, R48 ;  /* 0x0000003036307221 */ /* 0x000fc80000000000 */
[----:B------:R-:W-:Y:S01]  /*e710*/  FADD R48, R52, R48 ;  /* 0x0000003034307221 */ /* 0x000fe20000000000 */
[-C--:B--2---:R-:W-:Y:S01]  /*e720*/  FMUL R150, R150, R50.reuse ;  /* 0x0000003296967220 */ /* 0x084fe20000400000 */
[----:B---3--:R-:W-:-:S04]  /*e730*/  FMUL R147, R147, R50 ;  /* 0x0000003293937220 */ /* 0x008fc80000400000 */
[----:B------:R-:W-:Y:S01]  /*e740*/  STL [R1+0x48], R150 ;  /* 0x0000489601007387 */ /* 0x000fe20000100800 */
[----:B----4-:R-:W-:-:S03]  /*e750*/  FMUL R146, R146, R50 ;  /* 0x0000003292927220 */ /* 0x010fc60000400000 */
[----:B------:R-:W-:Y:S01]  /*e760*/  STL [R1+0x4c], R147 ;  /* 0x00004c9301007387 */ /* 0x000fe20000100800 */
[----:B------:R-:W-:-:S03]  /*e770*/  FMUL R143, R143, R50 ;  /* 0x000000328f8f7220 */ /* 0x000fc60000400000 */
        /* <DEDUP_REMOVED lines=24> */
[----:B------:R-:W-:Y:S04]  /*e900*/  STL [R1+0x38], R119 ;  /* 0x0000387701007387 */ /* 0x000fe80000100800 */
[----:B------:R-:W-:Y:S04]  /*e910*/  STL [R1+0x3c], R118 ;  /* 0x00003c7601007387 */ /* 0x000fe80000100800 */
[----:B------:R-:W2:Y:S01]  /*e920*/  LDL.LU R52, [R1+0x90] ;  /* 0x0000900001347983 */ /* 0x000ea20000300800 */
[----:B------:R-:W-:Y:S01]  /*e930*/  F2FP.F16.F32.PACK_AB R57, R22, R57 ;  /* 0x000000391639723e */ /* 0x000fe200000000ff */
[----:B------:R-:W-:Y:S01]  /*e940*/  ULEA UR10, UR4, UR10, 0x3 ;  /* 0x0000000a040a7291 */ /* 0x000fe2000f8e183f */
[----:B------:R-:W-:-:S04]  /*e950*/  MOV R22, UR6 ;  /* 0x0000000600167c02 */ /* 0x000fc80008000f00 */
[----:B------:R-:W-:Y:S02]  /*e960*/  SHF.L.U32 R22, R22, 0x1f, RZ ;  /* 0x0000001f16167819 */ /* 0x000fe400000006ff */
[----:B------:R-:W-:Y:S02]  /*e970*/  F2FP.F16.F32.PACK_AB R39, R27, R39 ;  /* 0x000000271b27723e */ /* 0x000fe400000000ff */
[----:B------:R1:W3:Y:S01]  /*e980*/  SYNCS.PHASECHK.TRANS64.TRYWAIT P2, [UR10+0x9a000], R22 ;  /* 0x09a00016ff0075a7 */ /* 0x0002e2000804014a */
[----:B------:R-:W-:Y:S01]  /*e990*/  F2FP.F16.F32.PACK_AB R29, R61, R29 ;  /* 0x0000001d3d1d723e */ /* 0x000fe200000000ff */
[-C--:B------:R-:W-:Y:S01]  /*e9a0*/  FMUL R218, R218, R50.reuse ;  /* 0x00000032dada7220 */ /* 0x080fe20000400000 */
[----:B------:R-:W-:Y:S01]  /*e9b0*/  F2FP.F16.F32.PACK_AB R27, R65, R63 ;  /* 0x0000003f411b723e */ /* 0x000fe200000000ff */
        /* <DEDUP_REMOVED lines=92> */
[----:B------:R-:W-:Y:S01]  /*ef80*/  F2FP.F16.F32.PACK_AB R102, R96, R97 ;  /* 0x000000616066723e */ /* 0x000fe200000000ff */
[----:B--2---:R-:W-:Y:S01]  /*ef90*/  FFMA R52, R50, R52, R48 ;  /* 0x0000003432347223 */ /* 0x004fe20000000030 */
[----:B------:R-:W-:-:S02]  /*efa0*/  F2FP.F16.F32.PACK_AB R48, R110, R121 ;  /* 0x000000796e30723e */ /* 0x000fc400000000ff */
[----:B------:R-:W-:Y:S02]  /*efb0*/  F2FP.F16.F32.PACK_AB R50, R149, R148 ;  /* 0x000000949532723e */ /* 0x000fe400000000ff */
[----:B------:R2:W-:Y:S02]  /*efc0*/  STL [R1+0x90], R52 ;  /* 0x0000903401007387 */ /* 0x0005e40000100800 */
[----:B--2---:R-:W-:Y:S01]  /*efd0*/  F2FP.F16.F32.PACK_AB R52, R115, R114 ;  /* 0x000000727334723e */ /* 0x004fe200000000ff */
[----:B-1-3--:R-:W-:Y:S06]  /*efe0*/  @!P0 BRA `(.L_x_27) ;  /* 0x0000000000048947 */ /* 0x00afec0003800000 */
[----:B------:R-:W-:Y:S01]  /*eff0*/  BPT.TRAP 0x1 ;  /* 0x000000040000795c */ /* 0x000fe20000300000 */
.L_x_27:
[----:B------:R-:W-:Y:S05]  /*f000*/  @P2 BRA `(.L_x_28) ;  /* 0x0000000000082947 */ /* 0x000fea0003800000 */
[----:B------:R-:W1:Y:S02]  /*f010*/  SYNCS.PHASECHK.TRANS64.TRYWAIT P2, [UR10+0x9a000], R22 ;  /* 0x09a00016ff0075a7 */ /* 0x000e64000804014a */
[----:B-1----:R-:W-:Y:S05]  /*f020*/  @!P2 BRA `(.L_x_29) ;  /* 0x000001000028a947 */ /* 0x002fea0003800000 */
.L_x_28:
[----:B------:R-:W2:Y:S04]  /*f030*/  LDL.LU.64 R136, [R1+0x40] ;  /* 0x0000400001887983 */ /* 0x000ea80000300a00 */
[----:B------:R-:W2:Y:S04]  /*f040*/  LDL.LU.64 R138, [R1+0x48] ;  /* 0x00004800018a7983 */ /* 0x000ea80000300a00 */
[----:B------:R-:W2:Y:S04]  /*f050*/  LDL.LU.64 R140, [R1+0x50] ;  /* 0x00005000018c7983 */ /* 0x000ea80000300a00 */
[----:B------:R-:W2:Y:S04]  /*f060*/  LDL.LU.64 R142, [R1+0x58] ;  /* 0x00005800018e7983 */ /* 0x000ea80000300a00 */
[----:B------:R-:W2:Y:S04]  /*f070*/  LDL.LU.64 R144, [R1+0x60] ;  /* 0x0000600001907983 */ /* 0x000ea80000300a00 */
[----:B------:R-:W2:Y:S04]  /*f080*/  LDL.LU.64 R146, [R1+0x68] ;  /* 0x0000680001927983 */ /* 0x000ea80000300a00 */
[----:B------:R-:W2:Y:S04]  /*f090*/  LDL.LU.64 R148, [R1+0x70] ;  /* 0x0000700001947983 */ /* 0x000ea80000300a00 */
[----:B------:R-:W2:Y:S04]  /*f0a0*/  LDL.LU.64 R150, [R1+0x78] ;  /* 0x0000780001967983 */ /* 0x000ea80000300a00 */
[----:B------:R-:W3:Y:S04]  /*f0b0*/  LDL.LU.64 R104, [R1] ;  /* 0x0000000001687983 */ /* 0x000ee80000300a00 */
[----:B------:R-:W3:Y:S04]  /*f0c0*/  LDL.LU.64 R106, [R1+0x8] ;  /* 0x00000800016a7983 */ /* 0x000ee80000300a00 */
[----:B------:R-:W3:Y:S04]  /*f0d0*/  LDL.LU.64 R108, [R1+0x10] ;  /* 0x00001000016c7983 */ /* 0x000ee80000300a00 */
[----:B------:R-:W3:Y:S04]  /*f0e0*/  LDL.LU.64 R110, [R1+0x18] ;  /* 0x00001800016e7983 */ /* 0x000ee80000300a00 */
[----:B------:R-:W3:Y:S04]  /*f0f0*/  LDL.LU.64 R112, [R1+0x20] ;  /* 0x0000200001707983 */ /* 0x000ee80000300a00 */
[----:B------:R-:W3:Y:S04]  /*f100*/  LDL.LU.64 R114, [R1+0x28] ;  /* 0x0000280001727983 */ /* 0x000ee80000300a00 */
[----:B------:R-:W3:Y:S04]  /*f110*/  LDL.LU.64 R116, [R1+0x30] ;  /* 0x0000300001747983 */ /* 0x000ee80000300a00 */
[----:B------:R-:W3:Y:S01]  /*f120*/  LDL.LU.64 R118, [R1+0x38] ;  /* 0x0000380001767983 */ /* 0x000ee20000300a00 */
[----:B------:R-:W-:Y:S01]  /*f130*/  UIMAD UR10, UR4, 0x1c00, UR60 ;  /* 0x00001c00040a78a4 */ /* 0x000fe2000f8e023c */
[----:B------:R-:W-:Y:S01]  /*f140*/  F2FP.F16.F32.PACK_AB R103, R73, R74 ;  /* 0x0000004a4967723e */ /* 0x000fe200000000ff */
[----:B------:R-:W-:Y:S01]  /*f150*/  UMOV UR11, 0x80000020 ;  /* 0x80000020000b7882 */ /* 0x000fe20000000000 */
[----:B------:R-:W-:Y:S01]  /*f160*/  UMOV UR15, 0x80000020 ;  /* 0x80000020000f7882 */ /* 0x000fe20000000000 */
[----:B------:R-:W-:-:S02]  /*f170*/  UIADD3 UR14, UR10, 0x400, URZ ;  /* 0x000004000a0e7890 */ /* 0x000fc4000fffe03f */
[----:B------:R-:W-:Y:S01]  /*f180*/  UIADD3 UR18, UR10, 0x800, URZ ;  /* 0x000008000a127890 */ /* 0x000fe2000fffe03f */
[----:B------:R-:W-:Y:S01]  /*f190*/  UMOV UR19, 0x80000020 ;  /* 0x8000002000137882 */ /* 0x000fe20000000000 */
[----:B------:R-:W-:Y:S01]  /*f1a0*/  UIADD3 UR22, UR10, 0xc00, URZ ;  /* 0x00000c000a167890 */ /* 0x000fe2000fffe03f */
[----:B------:R-:W-:Y:S01]  /*f1b0*/  UMOV UR23, 0x80000020 ;  /* 0x8000002000177882 */ /* 0x000fe20000000000 */
[----:B------:R-:W-:Y:S01]  /*f1c0*/  UIADD3 UR26, UR10, 0x1000, URZ ;  /* 0x000010000a1a7890 */ /* 0x000fe2000fffe03f */
[----:B------:R-:W-:Y:S01]  /*f1d0*/  UMOV UR27, 0x80000020 ;  /* 0x80000020001b7882 */ /* 0x000fe20000000000 */
[----:B--2---:R-:W-:-:S06]  /*f1e0*/  WARPGROUP.ARRIVE ;  /* 0x00000000000079c5 */ /* 0x004fcc0000000000 */
[----:B------:R-:W-:Y:S01]  /*f1f0*/  HGMMA.64x32x16.F32 R136, R56, gdesc[UR8].tnspB, R136, gsb0 ;  /* 0x4060000838887df0 */ /* 0x000fe20008000888 */
[----:B------:R-:W-:Y:S02]  /*f200*/  UMOV UR11, 0x80000020 ;  /* 0x80000020000b7882 */ /* 0x000fe40000000000 */
[----:B------:R-:W-:Y:S02]  /*f210*/  WARPGROUP.DEPBAR.LE gsb0, 0x0 ;  /* 0x00008000000079c5 */ /* 0x000fe40000010000 */
[----:B---3--:R-:W-:-:S06]  /*f220*/  WARPGROUP.ARRIVE ;  /* 0x00000000000079c5 */ /* 0x008fcc0000000000 */
        /* <DEDUP_REMOVED lines=530> */
[----:B------:R-:W-:Y:S01]  /*11350*/  UIADD3 UR10, UR10, 0x1bc0, URZ ;  /* 0x00001bc00a0a7890 */ /* 0x000fe2000fffe03f */
        /* <DEDUP_REMOVED lines=10> */
[----:B------:R-:W-:Y:S03]  /*11400*/  HGMMA.64x32x16.F32 R216, R100, gdesc[UR20].tnspB, R216, gsb0 ;  /* 0x4060001464d87df0 */ /* 0x000fe600080008d8 */
        /* <DEDUP_REMOVED lines=21> */
.L_x_30:
[----:B------:R-:W2:Y:S02]  /*11560*/  LDL R0, [R1+0x8c] ;  /* 0x00008c0001007983 */ /* 0x000ea40000100800 */
[----:B--2---:R-:W-:-:S13]  /*11570*/  R2UR UR10, R0 ;  /* 0x00000000000a72ca */ /* 0x004fda00000e0000 */
[----:B------:R-:W-:-:S04]  /*11580*/  ULEA UR10, UR61, UR10, 0x3 ;  /* 0x0000000a3d0a7291 */ /* 0x000fc8000f8e183f */
[----:B------:R-:W-:-:S04]  /*11590*/  UIADD3 UR10, UR10, 0x9a028, URZ ;  /* 0x0009a0280a0a7890 */ /* 0x000fc8000fffe03f */
[----:B------:R-:W-:-:S09]  /*115a0*/  UPRMT UR10, URZ, 0x654, UR10 ;  /* 0x000006543f0a7896 */ /* 0x000fd2000800000a */
[----:B------:R-:W-:Y:S01]  /*115b0*/  SYNCS.ARRIVE.TRANS64.RED.A1T0 RZ, [UR10], RZ ;  /* 0x000000ffffff79a7 */ /* 0x000fe2000810040a */
[----:B------:R-:W-:Y:S05]  /*115c0*/  @P1 BRA `(.L_x_31) ;  /* 0x0000000000041947 */ /* 0x000fea0003800000 */
[----:B------:R-:W-:Y:S01]  /*115d0*/  BPT.TRAP 0x1 ;  /* 0x000000040000795c */ /* 0x000fe20000300000 */
.L_x_31:
[----:B------:R-:W-:-:S04]  /*115e0*/  UIADD3 UR61, UR61, 0x1, URZ ;  /* 0x000000013d3d7890 */ /* 0x000fc8000fffe03f */
[----:B------:R-:W-:-:S04]  /*115f0*/  UISETP.NE.AND UP0, UPT, UR61, 0x5, UPT ;  /* 0x000000053d00788c */ /* 0x000fc8000bf05270 */
[----:B------:R-:W-:Y:S01]  /*11600*/  USEL UR61, UR61, URZ, UP0 ;  /* 0x0000003f3d3d7287 */ /* 0x000fe20008000000 */
[----:B------:R-:W-:Y:S11]  /*11610*/  @!P0 BRA `(.L_x_32) ;  /* 0x0000000000048947 */ /* 0x000ff60003800000 */
[----:B------:R-:W-:Y:S01]  /*11620*/  BPT.TRAP 0x1 ;  /* 0x000000040000795c */ /* 0x000fe20000300000 */
.L_x_32:
[----:B------:R-:W-:-:S13]  /*11630*/  R2UR UR10, R0 ;  /* 0x00000000000a72ca */ /* 0x000fda00000e0000 */
[----:B------:R-:W-:-:S04]  /*11640*/  ULEA UR10, UR61, UR10, 0x3 ;  /* 0x0000000a3d0a7291 */ /* 0x000fc8000f8e183f */
[----:B------:R-:W-:-:S04]  /*11650*/  UIADD3 UR10, UR10, 0x9a028, URZ ;  /* 0x0009a0280a0a7890 */ /* 0x000fc8000fffe03f */
[----:B------:R-:W-:-:S09]  /*11660*/  UPRMT UR10, URZ, 0x654, UR10 ;  /* 0x000006543f0a7896 */ /* 0x000fd2000800000a */
[----:B------:R-:W-:Y:S01]  /*11670*/  SYNCS.ARRIVE.TRANS64.RED.A1T0 RZ, [UR10], RZ ;  /* 0x000000ffffff79a7 */ /* 0x000fe2000810040a */
[----:B------:R-:W-:Y:S05]  /*11680*/  @P1 BRA `(.L_x_33) ;  /* 0x0000000000041947 */ /* 0x000fea0003800000 */
[----:B------:R-:W-:Y:S01]  /*11690*/  BPT.TRAP 0x1 ;  /* 0x000000040000795c */ /* 0x000fe20000300000 */
.L_x_33:
[----:B------:R-:W-:Y:S01]  /*116a0*/  UIADD3 UR4, UR4, 0x1, URZ ;  /* 0x0000000104047890 */ /* 0x000fe2000fffe03f */
[----:B-1----:R2:W5:Y:S01]  /*116b0*/  LDL R3, [R1+0x80] ;  /* 0x0000800001037983 */ /* 0x0025620000100800 */
[----:B------:R-:W-:Y:S01]  /*116c0*/  UISETP.GT.AND UP3, UPT, UR7, 0x2, UPT ;  /* 0x000000020700788c */ /* 0x000fe2000bf64270 */
[----:B-----5:R-:W-:Y:S01]  /*116d0*/  IADD3 R2, R2, 0x100, RZ ;  /* 0x0000010002027810 */ /* 0x020fe20007ffe0ff */
[----:B------:R-:W-:Y:S01]  /*116e0*/  UISETP.NE.AND UP2, UPT, UR4, 0x5, UPT ;  /* 0x000000050400788c */ /* 0x000fe2000bf45270 */
[----:B------:R2:W-:Y:S01]  /*116f0*/  STL [R1+0x88], R132 ;  /* 0x0000888401007387 */ /* 0x0005e20000100800 */
[----:B------:R-:W-:Y:S02]  /*11700*/  UIADD3 UR54, UR7, -0x1, URZ ;  /* 0xffffffff07367890 */ /* 0x000fe4000fffe03f */
[----:B------:R-:W-:Y:S01]  /*11710*/  PLOP3.LUT P2, PT, PT, PT, UP3, 0x80, 0x0 ;  /* 0x000000000000781c */ /* 0x000fe20003f4f038 */
[----:B------:R-:W-:Y:S02]  /*11720*/  USEL UR7, URZ, 0x1, UP2 ;  /* 0x000000013f077887 */ /* 0x000fe40009000000 */
[----:B------:R-:W-:-:S02]  /*11730*/  UIADD3 UR61, UR61, 0x1, URZ ;  /* 0x000000013d3d7890 */ /* 0x000fc4000fffe03f */
[----:B------:R-:W-:Y:S02]  /*11740*/  ULOP3.LUT UR6, UR6, UR7, URZ, 0x3c, !UPT ;  /* 0x0000000706067292 */ /* 0x000fe4000f8e3c3f */
[----:B------:R-:W-:Y:S02]  /*11750*/  UISETP.NE.AND UP0, UPT, UR61, 0x5, UPT ;  /* 0x000000053d00788c */ /* 0x000fe4000bf05270 */
[----:B------:R-:W-:Y:S02]  /*11760*/  USEL UR4, UR4, URZ, UP2 ;  /* 0x0000003f04047287 */ /* 0x000fe40009000000 */
[----:B------:R-:W-:Y:S01]  /*11770*/  USEL UR61, UR61, URZ, UP0 ;  /* 0x0000003f3d3d7287 */ /* 0x000fe20008000000 */
[----:B------:R-:W-:Y:S01]  /*11780*/  MOV R0, UR6 ;  /* 0x0000000600007c02 */ /* 0x000fe20008000f00 */
[----:B------:R-:W-:Y:S01]  /*11790*/  UMOV UR7, UR54 ;  /* 0x0000003600077c82 */ /* 0x000fe20008000000 */
[----:B--2---:R-:W-:Y:S09]  /*117a0*/  @P2 BRA `(.L_x_34) ;  /* 0xffffff8400482947 */ /* 0x004ff2000383ffff */
.L_x_23:
[----:B------:R-:W-:-:S06]  /*117b0*/  UISETP.GE.AND UP0, UPT, UR54, 0x1, UPT ;  /* 0x000000013600788c */ /* 0x000fcc000bf06270 */
[----:B------:R-:W-:-:S13]  /*117c0*/  PLOP3.LUT P2, PT, PT, PT, UP0, 0x80, 0x0 ;  /* 0x000000000000781c */ /* 0x000fda0003f4f008 */
[----:B------:R-:W-:Y:S05]  /*117d0*/  @!P2 BRA `(.L_x_35) ;  /* 0x0000008c0054a947 */ /* 0x000fea0003800000 */
[----:B------:R-:W2:Y:S01]  /*117e0*/  LDL.LU R3, [R1+0x80] ;  /* 0x0000800001037983 */ /* 0x000ea20000300800 */
[----:B------:R-:W-:Y:S01]  /*117f0*/  MOV R12, R132 ;  /* 0x00000084000c7202 */ /* 0x000fe20000000f00 */
[----:B------:R-:W-:Y:S01]  /*11800*/  ULDC UR5, c[0x0][0x604] ;  /* 0x0001810000057ab9 */ /* 0x000fe20000000800 */
[----:B------:R-:W-:Y:S01]  /*11810*/  ULDC UR6, c[0x0][0x28c] ;  /* 0x0000a30000067ab9 */ /* 0x000fe20000000800 */
[----:B--2---:R1:W-:Y:S04]  /*11820*/  STL [R1+0x84], R3 ;  /* 0x0000840301007387 */ /* 0x0043e80000100800 */
.L_x_46:
[----:B--2---:R-:W-:Y:S05]  /*11830*/  @!P0 BRA `(.L_x_36) ;  /* 0x0000000000048947 */ /* 0x004fea0003800000 */
[----:B------:R-:W-:Y:S01]  /*11840*/  BPT.TRAP 0x1 ;  /* 0x000000040000795c */ /* 0x000fe20000300000 */
.L_x_36:
[----:B-1----:R-:W2:Y:S01]  /*11850*/  LDL R3, [R1+0x8c] ;  /* 0x00008c0001037983 */ /* 0x002ea20000100800 */
[----:B------:R-:W-:Y:S02]  /*11860*/  R2UR UR10, R0 ;  /* 0x00000000000a72ca */ /* 0x000fe400000e0000 */
[----:B--2---:R-:W-:-:S11]  /*11870*/  R2UR UR7, R3 ;  /* 0x00000000030772ca */ /* 0x004fd600000e0000 */
[----:B------:R-:W-:-:S04]  /*11880*/  MOV R3, UR10 ;  /* 0x0000000a00037c02 */ /* 0x000fc80008000f00 */
[----:B------:R-:W-:Y:S01]  /*11890*/  SHF.L.U32 R3, R3, 0x1f, RZ ;  /* 0x0000001f03037819 */ /* 0x000fe200000006ff */
[----:B------:R-:W-:-:S09]  /*118a0*/  ULEA UR7, UR4, UR7, 0x3 ;  /* 0x0000000704077291 */ /* 0x000fd2000f8e183f */
[----:B------:R-:W1:Y:S02]  /*118b0*/  SYNCS.PHASECHK.TRANS64.TRYWAIT P2, [UR7+0x9a000], R3 ;  /* 0x09a00003ff0075a7 */ /* 0x000e640008040147 */
[----:B-1----:R-:W-:Y:S05]  /*118c0*/  @!P2 BRA `(.L_x_37) ;  /* 0x000000d80018a947 */ /* 0x002fea0003800000 */
.L_x_116:
[----:B------:R-:W2:Y:S04]  /*118d0*/  LDL.64 R6, [R1+0xa0] ;  /* 0x0000a00001067983 */ /* 0x000ea80000100a00 */
[----:B-1----:R-:W3:Y:S01]  /*118e0*/  LDL.64 R4, [R1+0x98] ;  /* 0x0000980001047983 */ /* 0x002ee20000100a00 */
[----:B------:R-:W-:Y:S01]  /*118f0*/  ULOP3.LUT UR7, UR60, 0x10000, URZ, 0xfc, !UPT ;  /* 0x000100003c077892 */ /* 0x000fe2000f8efc3f */
[----:B------:R-:W-:Y:S01]  /*11900*/  WARPGROUP.ARRIVE ;  /* 0x00000000000079c5 */ /* 0x000fe20000000000 */
[----:B------:R-:W-:Y:S01]  /*11910*/  UMOV UR51, 0x80000020 ;  /* 0x8000002000337882 */ /* 0x000fe20000000000 */
[----:B------:R-:W-:Y:S01]  /*11920*/  UMOV UR11, 0x80000020 ;  /* 0x80000020000b7882 */ /* 0x000fe20000000000 */
[----:B------:R-:W-:Y:S01]  /*11930*/  UIMAD UR7, UR4, 0x1c00, UR7 ;  /* 0x00001c00040778a4 */ /* 0x000fe2000f8e0207 */
[----:B------:R-:W-:Y:S01]  /*11940*/  R2UR UR55, R0 ;  /* 0x00000000003772ca */ /* 0x000fe200000e0000 */
[----:B------:R-:W-:Y:S01]  /*11950*/  UMOV UR15, 0x80000020 ;  /* 0x80000020000f7882 */ /* 0x000fe20000000000 */
[----:B------:R-:W-:Y:S01]  /*11960*/  UMOV UR19, 0x80000020 ;  /* 0x8000002000137882 */ /* 0x000fe20000000000 */
[----:B------:R-:W-:-:S02]  /*11970*/  UIADD3 UR10, UR7, 0x402, URZ ;  /* 0x00000402070a7890 */ /* 0x000fc4000fffe03f */
[----:B------:R-:W-:Y:S02]  /*11980*/  UIADD3 UR14, UR7, 0x800, URZ ;  /* 0x00000800070e7890 */ /* 0x000fe4000fffe03f */
[----:B------:R-:W-:Y:S01]  /*11990*/  UMOV UR50, UR7 ;  /* 0x0000000700327c82 */ /* 0x000fe20008000000 */
[----:B------:R-:W-:Y:S02]  /*119a0*/  UIADD3 UR18, UR7, 0x802, URZ ;  /* 0x0000080207127890 */ /* 0x000fe4000fffe03f */
        /* <DEDUP_REMOVED lines=17> */
[----:B--2---:R-:W-:Y:S02]  /*11ac0*/  R2UR UR48, R6 ;  /* 0x00000000063072ca */ /* 0x004fe400000e0000 */
[----:B------:R-:W-:-:S13]  /*11ad0*/  R2UR UR49, R7 ;  /* 0x00000000073172ca */ /* 0x000fda00000e0000 */
[----:B------:R-:W-:Y:S01]  /*11ae0*/  HGMMA.64x256x16.F32 R24, gdesc[UR48], RZ, !UPT, gsb0 ;  /* 0x03e00000301879f0 */ /* 0x000fe2000c0008ff */
[----:B---3--:R-:W-:Y:S01]  /*11af0*/  R2UR UR48, R4 ;  /* 0x00000000043072ca */ /* 0x008fe200000e0000 */
[----:B------:R-:W-:Y:S01]  /*11b00*/  UIADD3 UR50, UR7, 0x2, URZ ;  /* 0x0000000207327890 */ /* 0x000fe2000fffe03f */
[----:B------:R-:W-:Y:S01]  /*11b10*/  R2UR UR49, R5 ;  /* 0x00000000053172ca */ /* 0x000fe200000e0000 */
        /* <DEDUP_REMOVED lines=17> */
[----:B------:R-:W-:-:S04]  /*11c30*/  USEL UR7, URZ, 0x1, UP0 ;  /* 0x000000013f077887 */ /* 0x000fc80008000000 */
[----:B------:R-:W-:Y:S01]  /*11c40*/  ULOP3.LUT UR7, UR55, UR7, URZ, 0x3c, !UPT ;  /* 0x0000000737077292 */ /* 0x000fe2000f8e3c3f */
[----:B------:R-:W-:Y:S02]  /*11c50*/  WARPGROUP.DEPBAR.LE gsb0, 0x0 ;  /* 0x00008000000079c5 */ /* 0x000fe40000010000 */
[----:B------:R-:W-:-:S15]  /*11c60*/  WARPGROUP.ARRIVE ;  /* 0x00000000000079c5 */ /* 0x000fde0000000000 */
[----:B------:R-:W-:-:S01]  /*11c70*/  NOP ;  /* 0x0000000000007918 */ /* 0x000fc20000000000 */
        /* <DEDUP_REMOVED lines=44> */
.L_x_38:
[----:B------:R-:W2:Y:S01]  /*11f40*/  LDL R3, [R1+0x8c] ;  /* 0x00008c0001037983 */ /* 0x000ea20000100800 */
[C---:B------:R-:W-:Y:S02]  /*11f50*/  ISETP.GE.AND P3, PT, R2.reuse, UR6, PT ;  /* 0x0000000602007c0c */ /* 0x040fe4000bf66270 */
[----:B------:R-:W-:Y:S01]  /*11f60*/  IADD3 R4, R2, 0x21, RZ ;  /* 0x0000002102047810 */ /* 0x000fe20007ffe0ff */
[----:B------:R1:W-:Y:S01]  /*11f70*/  STL [R1+0x110], R213 ;  /* 0x000110d501007387 */ /* 0x0003e20000100800 */
[----:B------:R-:W-:Y:S02]  /*11f80*/  FSEL R26, R26, -INF , !P3 ;  /* 0xff8000001a1a7808 */ /* 0x000fe40005800000 */
[C---:B------:R-:W-:Y:S01]  /*11f90*/  IADD3 R5, R2.reuse, 0x51, RZ ;  /* 0x0000005102057810 */ /* 0x040fe20007ffe0ff */
[----:B------:R3:W-:Y:S01]  /*11fa0*/  STL [R1+0x10c], R184 ;  /* 0x00010cb801007387 */ /* 0x0007e20000100800 */
[C---:B------:R-:W-:Y:S02]  /*11fb0*/  IADD3 R6, R2.reuse, 0x59, RZ ;  /* 0x0000005902067810 */ /* 0x040fe40007ffe0ff */
[C---:B------:R-:W-:Y:S01]  /*11fc0*/  IADD3 R7, R2.reuse, 0x60, RZ ;  /* 0x0000006002077810 */ /* 0x040fe20007ffe0ff */
[----:B------:R4:W-:Y:S01]  /*11fd0*/  STL [R1+0x108], R185 ;  /* 0x000108b901007387 */ /* 0x0009e20000100800 */
[----:B------:R-:W-:-:S02]  /*11fe0*/  IADD3 R8, R2, 0x68, RZ ;  /* 0x0000006802087810 */ /* 0x000fc40007ffe0ff */
[----:B-1----:R-:W-:Y:S01]  /*11ff0*/  FSEL R213, R24, -INF , !P3 ;  /* 0xff80000018d57808 */ /* 0x002fe20005800000 */
[----:B------:R-:W-:Y:S01]  /*12000*/  STL [R1+0x104], R188 ;  /* 0x000104bc01007387 */ /* 0x000fe20000100800 */
[C---:B------:R-:W-:Y:S02]  /*12010*/  IADD3 R9, R2.reuse, 0x69, RZ ;  /* 0x0000006902097810 */ /* 0x040fe40007ffe0ff */
[C---:B------:R-:W-:Y:S01]  /*12020*/  IADD3 R10, R2.reuse, 0x70, RZ ;  /* 0x00000070020a7810 */ /* 0x040fe20007ffe0ff */
[----:B------:R1:W-:Y:S01]  /*12030*/  STL [R1+0x100], R189 ;  /* 0x000100bd01007387 */ /* 0x0003e20000100800 */
[----:B------:R-:W-:Y:S02]  /*12040*/  IADD3 R11, R2, 0x78, RZ ;  /* 0x00000078020b7810 */ /* 0x000fe40007ffe0ff */
[----:B------:R-:W-:Y:S01]  /*12050*/  LOP3.LUT R0, R0, 0xffffffdf, RZ, 0xc0, !PT ;  /* 0xffffffdf00007812 */ /* 0x000fe200078ec0ff */
[----:B------:R5:W-:Y:S03]  /*12060*/  STL [R1+0xfc], R192 ;  /* 0x0000fcc001007387 */ /* 0x000be60000100800 */
[----:B------:R-:W-:Y:S01]  /*12070*/  @P0 LOP3.LUT R0, R0, 0x20, RZ, 0xfc, !PT ;  /* 0x0000002000000812 */ /* 0x000fe200078efcff */
[----:B------:R5:W-:Y:S03]  /*12080*/  STL [R1+0xf8], R193 ;  /* 0x0000f8c101007387 */ /* 0x000be60000100800 */
[----:B------:R-:W-:Y:S01]  /*12090*/  LOP3.LUT R0, R0, 0xffffffef, RZ, 0xc0, !PT ;  /* 0xffffffef00007812 */ /* 0x000fe200078ec0ff */
[----:B------:R5:W-:Y:S03]  /*120a0*/  STL [R1+0xf4], R196 ;  /* 0x0000f4c401007387 */ /* 0x000be60000100800 */
[----:B------:R-:W-:Y:S01]  /*120b0*/  @P1 LOP3.LUT R0, R0, 0x10, RZ, 0xfc, !PT ;  /* 0x0000001000001812 */ /* 0x000fe200078efcff */
[----:B------:R5:W-:Y:S03]  /*120c0*/  STL [R1+0xf0], R197 ;  /* 0x0000f0c501007387 */ /* 0x000be60000100800 */
[----:B------:R-:W-:Y:S01]  /*120d0*/  LOP3.LUT R0, R0, 0xfffffffd, RZ, 0xc0, !PT ;  /* 0xfffffffd00007812 */ /* 0x000fe200078ec0ff */
[----:B------:R5:W-:Y:S04]  /*120e0*/  STL [R1+0xec], R168 ;  /* 0x0000eca801007387 */ /* 0x000be80000100800 */
        /* <DEDUP_REMOVED lines=14> */
[----:B------:R5:W-:Y:S01]  /*121d0*/  STL [R1+0xb0], R165 ;  /* 0x0000b0a501007387 */ /* 0x000be20000100800 */
[----:B--2---:R-:W-:-:S02]  /*121e0*/  R2UR UR10, R3 ;  /* 0x00000000030a72ca */ /* 0x004fc400000e0000 */
[----:B------:R-:W-:-:S04]  /*121f0*/  IADD3 R3, R2, 0x1, RZ ;  /* 0x0000000102037810 */ /* 0x000fc80007ffe0ff */
[----:B------:R-:W-:Y:S02]  /*12200*/  ISETP.GE.AND P6, PT, R3, UR6, PT ;  /* 0x0000000603007c0c */ /* 0x000fe4000bfc6270 */
[C---:B------:R-:W-:Y:S02]  /*12210*/  IADD3 R3, R2.reuse, 0x8, RZ ;  /* 0x0000000802037810 */ /* 0x040fe40007ffe0ff */
[----:B---3--:R-:W-:Y:S02]  /*12220*/  FSEL R184, R25, -INF , !P6 ;  /* 0xff80000019b87808 */ /* 0x008fe40007000000 */
[----:B------:R-:W-:Y:S02]  /*12230*/  ISETP.GE.AND P5, PT, R3, UR6, PT ;  /* 0x0000000603007c0c */ /* 0x000fe4000bfa6270 */
[----:B------:R-:W-:Y:S02]  /*12240*/  IADD3 R3, R2, 0x9, RZ ;  /* 0x0000000902037810 */ /* 0x000fe40007ffe0ff */
[----:B------:R-:W-:-:S02]  /*12250*/  FSEL R27, R27, -INF , !P6 ;  /* 0xff8000001b1b7808 */ /* 0x000fc40007000000 */
[----:B------:R-:W-:Y:S02]  /*12260*/  ISETP.GE.AND P2, PT, R3, UR6, PT ;  /* 0x0000000603007c0c */ /* 0x000fe4000bf46270 */
[----:B------:R-:W-:Y:S02]  /*12270*/  IADD3 R3, R2, 0x10, RZ ;  /* 0x0000001002037810 */ /* 0x000fe40007ffe0ff */
[----:B----4-:R-:W-:Y:S02]  /*12280*/  FSEL R185, R28, -INF , !P5 ;  /* 0xff8000001cb97808 */ /* 0x010fe40006800000 */
[----:B------:R-:W-:Y:S02]  /*12290*/  ISETP.GE.AND P4, PT, R3, UR6, PT ;  /* 0x0000000603007c0c */ /* 0x000fe4000bf86270 */
[----:B------:R-:W-:Y:S02]  /*122a0*/  IADD3 R3, R2, 0x11, RZ ;  /* 0x0000001102037810 */ /* 0x000fe40007ffe0ff */
[----:B------:R-:W-:-:S02]  /*122b0*/  FSEL R30, R30, -INF , !P5 ;  /* 0xff8000001e1e7808 */ /* 0x000fc40006800000 */
[----:B------:R-:W-:Y:S02]  /*122c0*/  ISETP.GE.AND P3, PT, R3, UR6, PT ;  /* 0x0000000603007c0c */ /* 0x000fe4000bf66270 */
[----:B------:R-:W-:Y:S02]  /*122d0*/  IADD3 R3, R2, 0x18, RZ ;  /* 0x0000001802037810 */ /* 0x000fe40007ffe0ff */
[----:B-1----:R-:W-:Y:S02]  /*122e0*/  FSEL R189, R32, -INF , !P4 ;  /* 0xff80000020bd7808 */ /* 0x002fe40006000000 */
[----:B------:R-:W-:Y:S02]  /*122f0*/  ISETP.GE.AND P6, PT, R3, UR6, PT ;  /* 0x0000000603007c0c */ /* 0x000fe4000bfc6270 */
[----:B------:R-:W-:Y:S02]  /*12300*/  IADD3 R3, R2, 0x19, RZ ;  /* 0x0000001902037810 */ /* 0x000fe40007ffe0ff */
[----:B------:R-:W-:-:S02]  /*12310*/  FSEL R34, R34, -INF , !P4 ;  /* 0xff80000022227808 */ /* 0x000fc40006000000 */
[----:B------:R-:W-:Y:S02]  /*12320*/  ISETP.GE.AND P5, PT, R3, UR6, PT ;  /* 0x0000000603007c0c */ /* 0x000fe4000bfa6270 */
[----:B------:R-:W-:Y:S02]  /*12330*/  IADD3 R3, R2, 0x20, RZ ;  /* 0x0000002002037810 */ /* 0x000fe40007ffe0ff */
[----:B------:R-:W-:Y:S02]  /*12340*/  ISETP.GE.AND P4, PT, R4, UR6, PT ;  /* 0x0000000604007c0c */ /* 0x000fe4000bf86270 */
[----:B------:R-:W-:Y:S02]  /*12350*/  IADD3 R4, R2, 0x28, RZ ;  /* 0x0000002802047810 */ /* 0x000fe40007ffe0ff */
[----:B------:R-:W-:Y:S02]  /*12360*/  FSEL R188, R29, -INF , !P2 ;  /* 0xff8000001dbc7808 */ /* 0x000fe40005000000 */
[----:B------:R-:W-:-:S02]  /*12370*/  FSEL R31, R31, -INF , !P2 ;  /* 0xff8000001f1f7808 */ /* 0x000fc40005000000 */
[----:B------:R-:W-:Y:S02]  /*12380*/  ISETP.GE.AND P2, PT, R3, UR6, PT ;  /* 0x0000000603007c0c */ /* 0x000fe4000bf46270 */
[----:B------:R-:W-:Y:S02]  /*12390*/  FMNMX R3, R26, R12, !PT ;  /* 0x0000000c1a037209 */ /* 0x000fe40007800000 */
[----:B-----5:R-:W-:Y:S02]  /*123a0*/  FSEL R192, R33, -INF , !P3 ;  /* 0xff80000021c07808 */ /* 0x020fe40005800000 */
[----:B------:R-:W-:Y:S02]  /*123b0*/  FSEL R35, R35, -INF , !P3 ;  /* 0xff80000023237808 */ /* 0x000fe40005800000 */
[----:B------:R-:W-:Y:S02]  /*123c0*/  ISETP.GE.AND P3, PT, R4, UR6, PT ;  /* 0x0000000604007c0c */ /* 0x000fe4000bf66270 */
[----:B------:R-:W-:-:S02]  /*123d0*/  IADD3 R4, R2, 0x29, RZ ;  /* 0x0000002902047810 */ /* 0x000fc40007ffe0ff */
[----:B------:R-:W-:Y:S02]  /*123e0*/  FMNMX R3, R27, R3, !PT ;  /* 0x000000031b037209 */ /* 0x000fe40007800000 */
[----:B------:R-:W-:Y:S02]  /*123f0*/  FSEL R193, R36, -INF , !P6 ;  /* 0xff80000024c17808 */ /* 0x000fe40007000000 */
[----:B------:R-:W-:Y:S02]  /*12400*/  FSEL R38, R38, -INF , !P6 ;  /* 0xff80000026267808 */ /* 0x000fe40007000000 */
[----:B------:R-:W-:Y:S02]  /*12410*/  ISETP.GE.AND P6, PT, R4, UR6, PT ;  /* 0x0000000604007c0c */ /* 0x000fe4000bfc6270 */
[----:B------:R-:W-:Y:S02]  /*12420*/  IADD3 R4, R2, 0x30, RZ ;  /* 0x0000003002047810 */ /* 0x000fe40007ffe0ff */
[----:B------:R-:W-:-:S02]  /*12430*/  FMNMX R3, R30, R3, !PT ;  /* 0x000000031e037209 */ /* 0x000fc40007800000 */
[----:B------:R-:W-:Y:S02]  /*12440*/  FSEL R196, R37, -INF , !P5 ;  /* 0xff80000025c47808 */ /* 0x000fe40006800000 */
[----:B------:R-:W-:Y:S02]  /*12450*/  FSEL R39, R39, -INF , !P5 ;  /* 0xff80000027277808 */ /* 0x000fe40006800000 */
[----:B------:R-:W-:Y:S02]  /*12460*/  ISETP.GE.AND P5, PT, R4, UR6, PT ;  /* 0x0000000604007c0c */ /* 0x000fe4000bfa6270 */
[----:B------:R-:W-:Y:S02]  /*12470*/  FMNMX R3, R31, R3, !PT ;  /* 0x000000031f037209 */ /* 0x000fe40007800000 */
[----:B------:R-:W-:Y:S02]  /*12480*/  IADD3 R4, R2, 0x31, RZ ;  /* 0x0000003102047810 */ /* 0x000fe40007ffe0ff */
[----:B------:R-:W-:-:S02]  /*12490*/  FSEL R197, R40, -INF , !P2 ;  /* 0xff80000028c57808 */ /* 0x000fc40005000000 */
[----:B------:R-:W-:Y:S02]  /*124a0*/  FSEL R42, R42, -INF , !P2 ;  /* 0xff8000002a2a7808 */ /* 0x000fe40005000000 */
[----:B------:R-:W-:Y:S02]  /*124b0*/  FMNMX R3, R34, R3, !PT ;  /* 0x0000000322037209 */ /* 0x000fe40007800000 */
[----:B------:R-:W-:Y:S02]  /*124c0*/  ISETP.GE.AND P2, PT, R4, UR6, PT ;  /* 0x0000000604007c0c */ /* 0x000fe4000bf46270 */
[----:B------:R-:W-:Y:S02]  /*124d0*/  IADD3 R4, R2, 0x38, RZ ;  /* 0x0000003802047810 */ /* 0x000fe40007ffe0ff */
[----:B------:R-:W-:Y:S02]  /*124e0*/  FMNMX R3, R35, R3, !PT ;  /* 0x0000000323037209 */ /* 0x000fe40007800000 */
[----:B------:R-:W-:-:S02]  /*124f0*/  FSEL R168, R41, -INF , !P4 ;  /* 0xff80000029a87808 */ /* 0x000fc40006000000 */
[----:B------:R-:W-:Y:S02]  /*12500*/  FSEL R43, R43, -INF , !P4 ;  /* 0xff8000002b2b7808 */ /* 0x000fe40006000000 */
[----:B------:R-:W-:Y:S02]  /*12510*/  ISETP.GE.AND P4, PT, R4, UR6, PT ;  /* 0x0000000604007c0c */ /* 0x000fe4000bf86270 */
[----:B------:R-:W-:Y:S02]  /*12520*/  IADD3 R4, R2, 0x39, RZ ;  /* 0x0000003902047810 */ /* 0x000fe40007ffe0ff */
[----:B------:R-:W-:Y:S02]  /*12530*/  FMNMX R3, R38, R3, !PT ;  /* 0x0000000326037209 */ /* 0x000fe40007800000 */
[----:B------:R-:W-:Y:S02]  /*12540*/  FSEL R169, R44, -INF , !P3 ;  /* 0xff8000002ca97808 */ /* 0x000fe40005800000 */
[----:B------:R-:W-:-:S02]  /*12550*/  FSEL R46, R46, -INF , !P3 ;  /* 0xff8000002e2e7808 */ /* 0x000fc40005800000 */
[----:B------:R-:W-:Y:S02]  /*12560*/  ISETP.GE.AND P3, PT, R4, UR6, PT ;  /* 0x0000000604007c0c */ /* 0x000fe4000bf66270 */
[----:B------:R-:W-:Y:S02]  /*12570*/  IADD3 R4, R2, 0x40, RZ ;  /* 0x0000004002047810 */ /* 0x000fe40007ffe0ff */
[----:B------:R-:W-:Y:S02]  /*12580*/  FMNMX R3, R39, R3, !PT ;  /* 0x0000000327037209 */ /* 0x000fe40007800000 */
[----:B------:R-:W-:Y:S02]  /*12590*/  FSEL R172, R45, -INF , !P6 ;  /* 0xff8000002dac7808 */ /* 0x000fe40007000000 */
[----:B------:R-:W-:Y:S02]  /*125a0*/  FSEL R47, R47, -INF , !P6 ;  /* 0xff8000002f2f7808 */ /* 0x000fe40007000000 */
[----:B------:R-:W-:-:S02]  /*125b0*/  ISETP.GE.AND P6, PT, R4, UR6, PT ;  /* 0x0000000604007c0c */ /* 0x000fc4000bfc6270 */
[----:B------:R-:W-:Y:S02]  /*125c0*/  FMNMX R3, R42, R3, !PT ;  /* 0x000000032a037209 */ /* 0x000fe40007800000 */
[----:B------:R-:W-:Y:S02]  /*125d0*/  IADD3 R4, R2, 0x41, RZ ;  /* 0x0000004102047810 */ /* 0x000fe40007ffe0ff */
[----:B------:R-:W-:Y:S02]  /*125e0*/  FSEL R173, R48, -INF , !P5 ;  /* 0xff80000030ad7808 */ /* 0x000fe40006800000 */
[----:B------:R-:W-:Y:S02]  /*125f0*/  FSEL R50, R50, -INF , !P5 ;  /* 0xff80000032327808 */ /* 0x000fe40006800000 */
[----:B------:R-:W-:Y:S02]  /*12600*/  FMNMX R3, R43, R3, !PT ;  /* 0x000000032b037209 */ /* 0x000fe40007800000 */
[----:B------:R-:W-:-:S02]  /*12610*/  ISETP.GE.AND P5, PT, R4, UR6, PT ;  /* 0x0000000604007c0c */ /* 0x000fc4000bfa6270 */
[----:B------:R-:W-:Y:S02]  /*12620*/  IADD3 R4, R2, 0x48, RZ ;  /* 0x0000004802047810 */ /* 0x000fe40007ffe0ff */
[----:B------:R-:W-:Y:S02]  /*12630*/  FMNMX R3, R46, R3, !PT ;  /* 0x000000032e037209 */ /* 0x000fe40007800000 */
[----:B------:R-:W-:Y:S02]  /*12640*/  FSEL R176, R49, -INF , !P2 ;  /* 0xff80000031b07808 */ /* 0x000fe40005000000 */
        /* <DEDUP_REMOVED lines=22> */
[----:B------:R-:W-:Y:S02]  /*127b0*/  FSEL R152, R60, -INF , !P2 ;  /* 0xff8000003c987808 */ /* 0x000fe40005000000 */
[----:B------:R-:W-:Y:S02]  /*127c0*/  FSEL R4, R62, -INF , !P2 ;  /* 0xff8000003e047808 */ /* 0x000fe40005000000 */
[----:B------:R-:W-:Y:S02]  /*127d0*/  ISETP.GE.AND P2, PT, R6, UR6, PT ;  /* 0x0000000606007c0c */ /* 0x000fe4000bf46270 */
        /* <DEDUP_REMOVED lines=9> */
[----:B------:R-:W-:Y:S02]  /*12870*/  FMNMX R7, R4, R6, !PT ;  /* 0x0000000604077209 */ /* 0x000fe40007800000 */
[----:B------:R-:W-:Y:S02]  /*12880*/  FSEL R157, R65, -INF , !P6 ;  /* 0xff800000419d7808 */ /* 0x000fe40007000000 */
[----:B------:R-:W-:Y:S02]  /*12890*/  FSEL R6, R67, -INF , !P6 ;  /* 0xff80000043067808 */ /* 0x000fe40007000000 */
[----:B------:R-:W-:Y:S02]  /*128a0*/  ISETP.GE.AND P6, PT, R8, UR6, PT ;  /* 0x0000000608007c0c */ /* 0x000fe4000bfc6270 */
        /* <DEDUP_REMOVED lines=17> */
[----:B------:R-:W-:Y:S02]  /*129c0*/  IADD3 R11, R2, 0x79, RZ ;  /* 0x00000079020b7810 */ /* 0x000fe40007ffe0ff */
[----:B------:R-:W-:-:S02]  /*129d0*/  FSEL R14, R76, -INF , !P6 ;  /* 0xff8000004c0e7808 */ /* 0x000fc40007000000 */
[----:B------:R-:W-:Y:S02]  /*129e0*/  FSEL R78, R78, -INF , !P6 ;  /* 0xff8000004e4e7808 */ /* 0x000fe40007000000 */
[----:B------:R-:W-:Y:S02]  /*129f0*/  ISETP.GE.AND P6, PT, R11, UR6, PT ;  /* 0x000000060b007c0c */ /* 0x000fe4000bfc6270 */
[----:B------:R-:W-:Y:S02]  /*12a00*/  IADD3 R11, R2, 0x80, RZ ;  /* 0x00000080020b7810 */ /* 0x000fe40007ffe0ff */
        /* <DEDUP_REMOVED lines=9> */
[C---:B------:R-:W-:Y:S02]  /*12aa0*/  IADD3 R11, R2.reuse, 0x88, RZ ;  /* 0x00000088020b7810 */ /* 0x040fe40007ffe0ff */
        /* <DEDUP_REMOVED lines=39> */
[----:B------:R-:W-:Y:S02]  /*12d20*/  ISETP.GE.AND P6, PT, R11, UR6, PT ;  /* 0x000000060b007c0c */ /* 0x000fe4000bfc6270 */
[----:B------:R-:W-:-:S02]  /*12d30*/  FMNMX R10, R94, R10, !PT ;  /* 0x0000000a5e0a7209 */ /* 0x000fc40007800000 */
[C---:B------:R-:W-:Y:S02]  /*12d40*/  IADD3 R11, R2.reuse, 0xa8, RZ ;  /* 0x000000a8020b7810 */ /* 0x040fe40007ffe0ff */
[----:B------:R-:W-:Y:S02]  /*12d50*/  FSEL R84, R97, -INF , !P5 ;  /* 0xff80000061547808 */ /* 0x000fe40006800000 */
[----:B------:R-:W-:Y:S02]  /*12d60*/  FSEL R99, R99, -INF , !P5 ;  /* 0xff80000063637808 */ /* 0x000fe40006800000 */
[----:B------:R-:W-:Y:S02]  /*12d70*/  FMNMX R10, R95, R10, !PT ;  /* 0x0000000a5f0a7209 */ /* 0x000fe40007800000 */
        /* <DEDUP_REMOVED lines=11> */
[----:B------:R-:W-:Y:S02]  /*12e30*/  IADD3 R11, R2, 0xb1, RZ ;  /* 0x000000b1020b7810 */ /* 0x000fe40007ffe0ff */
[----:B------:R-:W-:Y:S02]  /*12e40*/  FMNMX R10, R102, R10, !PT ;  /* 0x0000000a660a7209 */ /* 0x000fe40007800000 */
[----:B------:R-:W-:-:S02]  /*12e50*/  FSEL R13, R104, -INF , !P3 ;  /* 0xff800000680d7808 */ /* 0x000fc40005800000 */
[----:B------:R-:W-:Y:S02]  /*12e60*/  FSEL R106, R106, -INF , !P3 ;  /* 0xff8000006a6a7808 */ /* 0x000fe40005800000 */
[----:B------:R-:W-:Y:S02]  /*12e70*/  ISETP.GE.AND P3, PT, R11, UR6, PT ;  /* 0x000000060b007c0c */ /* 0x000fe4000bf66270 */
[----:B------:R-:W-:Y:S02]  /*12e80*/  FMNMX R10, R103, R10, !PT ;  /* 0x0000000a670a7209 */ /* 0x000fe40007800000 */
[----:B------:R-:W-:Y:S02]  /*12e90*/  IADD3 R11, R2, 0xb8, RZ ;  /* 0x000000b8020b7810 */ /* 0x000fe40007ffe0ff */
[----:B------:R-:W-:Y:S02]  /*12ea0*/  FSEL R237, R105, -INF , !P6 ;  /* 0xff80000069ed7808 */ /* 0x000fe40007000000 */
[----:B------:R-:W-:-:S02]  /*12eb0*/  FSEL R107, R107, -INF , !P6 ;  /* 0xff8000006b6b7808 */ /* 0x000fc40007000000 */
[----:B------:R-:W-:Y:S02]  /*12ec0*/  FMNMX R10, R106, R10, !PT ;  /* 0x0000000a6a0a7209 */ /* 0x000fe40007800000 */
[----:B------:R-:W-:Y:S02]  /*12ed0*/  ISETP.GE.AND P6, PT, R11, UR6, PT ;  /* 0x000000060b007c0c */ /* 0x000fe4000bfc6270 */
[----:B------:R-:W-:Y:S02]  /*12ee0*/  IADD3 R11, R2, 0xb9, RZ ;  /* 0x000000b9020b7810 */ /* 0x000fe40007ffe0ff */
[----:B------:R-:W-:Y:S02]  /*12ef0*/  FSEL R110, R110, -INF , !P5 ;  /* 0xff8000006e6e7808 */ /* 0x000fe40006800000 */
[----:B------:R-:W-:Y:S02]  /*12f00*/  FMNMX R10, R107, R10, !PT ;  /* 0x0000000a6b0a7209 */ /* 0x000fe40007800000 */
[----:B------:R-:W-:-:S02]  /*12f10*/  FSEL R236, R108, -INF , !P5 ;  /* 0xff8000006cec7808 */ /* 0x000fc40006800000 */
[----:B------:R-:W-:Y:S02]  /*12f20*/  ISETP.GE.AND P5, PT, R11, UR6, PT ;  /* 0x000000060b007c0c */ /* 0x000fe4000bfa6270 */
[----:B------:R-:W-:Y:S02]  /*12f30*/  IADD3 R11, R2, 0xc0, RZ ;  /* 0x000000c0020b7810 */ /* 0x000fe40007ffe0ff */
[----:B------:R-:W-:Y:S02]  /*12f40*/  FSEL R111, R111, -INF , !P2 ;  /* 0xff8000006f6f7808 */ /* 0x000fe40005000000 */
[----:B------:R-:W-:Y:S02]  /*12f50*/  FMNMX R10, R110, R10, !PT ;  /* 0x0000000a6e0a7209 */ /* 0x000fe40007800000 */
[----:B------:R-:W-:Y:S02]  /*12f60*/  FSEL R81, R109, -INF , !P2 ;  /* 0xff8000006d517808 */ /* 0x000fe40005000000 */
[----:B------:R-:W-:-:S02]  /*12f70*/  ISETP.GE.AND P2, PT, R11, UR6, PT ;  /* 0x000000060b007c0c */ /* 0x000fc4000bf46270 */
[----:B------:R-:W-:Y:S02]  /*12f80*/  IADD3 R11, R2, 0xc1, RZ ;  /* 0x000000c1020b7810 */ /* 0x000fe40007ffe0ff */
[----:B------:R-:W-:Y:S02]  /*12f90*/  FSEL R114, R114, -INF , !P4 ;  /* 0xff80000072727808 */ /* 0x000fe40006000000 */
[----:B------:R-:W-:Y:S02]  /*12fa0*/  FMNMX R10, R111, R10, !PT ;  /* 0x0000000a6f0a7209 */ /* 0x000fe40007800000 */
[----:B------:R-:W-:Y:S02]  /*12fb0*/  FSEL R235, R112, -INF , !P4 ;  /* 0xff80000070eb7808 */ /* 0x000fe40006000000 */
[----:B------:R-:W-:Y:S02]  /*12fc0*/  ISETP.GE.AND P4, PT, R11, UR6, PT ;  /* 0x000000060b007c0c */ /* 0x000fe4000bf86270 */
[----:B------:R-:W-:-:S02]  /*12fd0*/  FSEL R115, R115, -INF , !P3 ;  /* 0xff80000073737808 */ /* 0x000fc40005800000 */
[----:B------:R-:W-:Y:S02]  /*12fe0*/  FMNMX R10, R114, R10, !PT ;  /* 0x0000000a720a7209 */ /* 0x000fe40007800000 */
[----:B------:R-:W-:Y:S02]  /*12ff0*/  IADD3 R11, R2, 0xc8, RZ ;  /* 0x000000c8020b7810 */ /* 0x000fe40007ffe0ff */
[----:B------:R-:W-:Y:S02]  /*13000*/  FSEL R80, R113, -INF , !P3 ;  /* 0xff80000071507808 */ /* 0x000fe40005800000 */
[----:B------:R-:W-:Y:S02]  /*13010*/  FSEL R118, R118, -INF , !P6 ;  /* 0xff80000076767808 */ /* 0x000fe40007000000 */
[----:B------:R-:W-:Y:S02]  /*13020*/  FMNMX R10, R115, R10, !PT ;  /* 0x0000000a730a7209 */ /* 0x000fe40007800000 */
[----:B------:R-:W-:-:S02]  /*13030*/  ISETP.GE.AND P3, PT, R11, UR6, PT ;  /* 0x000000060b007c0c */ /* 0x000fc4000bf66270 */
[----:B------:R-:W-:Y:S02]  /*13040*/  IADD3 R11, R2, 0xc9, RZ ;  /* 0x000000c9020b7810 */ /* 0x000fe40007ffe0ff */
[----:B------:R-:W-:Y:S02]  /*13050*/  FSEL R119, R119, -INF , !P5 ;  /* 0xff80000077777808 */ /* 0x000fe40006800000 */
[----:B------:R-:W-:Y:S02]  /*13060*/  FMNMX R10, R118, R10, !PT ;  /* 0x0000000a760a7209 */ /* 0x000fe40007800000 */
[----:B------:R-:W-:Y:S02]  /*13070*/  FSEL R234, R116, -INF , !P6 ;  /* 0xff80000074ea7808 */ /* 0x000fe40007000000 */
[----:B------:R-:W-:Y:S02]  /*13080*/  ISETP.GE.AND P6, PT, R11, UR6, PT ;  /* 0x000000060b007c0c */ /* 0x000fe4000bfc6270 */
[----:B------:R-:W-:-:S02]  /*13090*/  IADD3 R11, R2, 0xd0, RZ ;  /* 0x000000d0020b7810 */ /* 0x000fc40007ffe0ff */
[----:B------:R-:W-:Y:S02]  /*130a0*/  FSEL R122, R122, -INF , !P2 ;  /* 0xff8000007a7a7808 */ /* 0x000fe40005000000 */
[----:B------:R-:W-:Y:S02]  /*130b0*/  FMNMX R10, R119, R10, !PT ;  /* 0x0000000a770a7209 */ /* 0x000fe40007800000 */
[----:B------:R-:W-:Y:S02]  /*130c0*/  FSEL R77, R117, -INF , !P5 ;  /* 0xff800000754d7808 */ /* 0x000fe40006800000 */
[----:B------:R-:W-:Y:S02]  /*130d0*/  ISETP.GE.AND P5, PT, R11, UR6, PT ;  /* 0x000000060b007c0c */ /* 0x000fe4000bfa6270 */
[----:B------:R-:W-:Y:S02]  /*130e0*/  IADD3 R11, R2, 0xd1, RZ ;  /* 0x000000d1020b7810 */ /* 0x000fe40007ffe0ff */
[----:B------:R-:W-:-:S02]  /*130f0*/  FSEL R123, R123, -INF , !P4 ;  /* 0xff8000007b7b7808 */ /* 0x000fc40006000000 */
[----:B------:R-:W-:Y:S02]  /*13100*/  FMNMX R10, R122, R10, !PT ;  /* 0x0000000a7a0a7209 */ /* 0x000fe40007800000 */
[----:B------:R-:W-:Y:S02]  /*13110*/  FSEL R24, R120, -INF , !P2 ;  /* 0xff80000078187808 */ /* 0x000fe40005000000 */
[----:B------:R-:W-:Y:S02]  /*13120*/  ISETP.GE.AND P2, PT, R11, UR6, PT ;  /* 0x000000060b007c0c */ /* 0x000fe4000bf46270 */
[----:B------:R-:W-:Y:S02]  /*13130*/  FSEL R126, R126, -INF , !P3 ;  /* 0xff8000007e7e7808 */ /* 0x000fe40005800000 */
[----:B------:R-:W-:Y:S02]  /*13140*/  FMNMX R10, R123, R10, !PT ;  /* 0x0000000a7b0a7209 */ /* 0x000fe40007800000 */
[----:B------:R-:W-:-:S02]  /*13150*/  IADD3 R11, R2, 0xd8, RZ ;  /* 0x000000d8020b7810 */ /* 0x000fc40007ffe0ff */
[----:B------:R-:W-:Y:S02]  /*13160*/  FSEL R23, R121, -INF , !P4 ;  /* 0xff80000079177808 */ /* 0x000fe40006000000 */
[----:B------:R-:W-:Y:S01]  /*13170*/  FSEL R127, R127, -INF , !P6 ;  /* 0xff8000007f7f7808 */ /* 0x000fe20007000000 */
[----:B------:R-:W2:Y:S01]  /*13180*/  LDL.LU R121, [R1+0x7c] ;  /* 0x00007c0001797983 */ /* 0x000ea20000300800 */
[----:B------:R-:W-:Y:S02]  /*13190*/  FMNMX R10, R126, R10, !PT ;  /* 0x0000000a7e0a7209 */ /* 0x000fe40007800000 */
[----:B------:R-:W-:Y:S01]  /*131a0*/  ISETP.GE.AND P4, PT, R11, UR6, PT ;  /* 0x000000060b007c0c */ /* 0x000fe2000bf86270 */
[----:B------:R-:W3:Y:S01]  /*131b0*/  LDL.LU R120, [R1+0x8] ;  /* 0x0000080001787983 */ /* 0x000ee20000300800 */
[----:B------:R-:W-:Y:S02]  /*131c0*/  IADD3 R11, R2, 0xd9, RZ ;  /* 0x000000d9020b7810 */ /* 0x000fe40007ffe0ff */
[----:B------:R-:W-:Y:S01]  /*131d0*/  FSEL R130, R130, -INF , !P5 ;  /* 0xff80000082827808 */ /* 0x000fe20006800000 */
[----:B------:R-:W4:Y:S01]  /*131e0*/  LDL.LU R117, [R1+0xc] ;  /* 0x00000c0001757983 */ /* 0x000f220000300800 */
[----:B------:R-:W-:-:S02]  /*131f0*/  FMNMX R10, R127, R10, !PT ;  /* 0x0000000a7f0a7209 */ /* 0x000fc40007800000 */
[----:B------:R-:W-:Y:S01]  /*13200*/  FSEL R233, R124, -INF , !P3 ;  /* 0xff8000007ce97808 */ /* 0x000fe20005800000 */
[----:B------:R-:W5:Y:S01]  /*13210*/  LDL.LU R116, [R1+0x18] ;  /* 0x0000180001747983 */ /* 0x000f620000300800 */
[----:B------:R-:W-:Y:S02]  /*13220*/  ISETP.GE.AND P3, PT, R11, UR6, PT ;  /* 0x000000060b007c0c */ /* 0x000fe4000bf66270 */
[----:B------:R-:W-:Y:S01]  /*13230*/  IADD3 R11, R2, 0xe0, RZ ;  /* 0x000000e0020b7810 */ /* 0x000fe20007ffe0ff */
[----:B------:R-:W5:Y:S01]  /*13240*/  LDL.LU R113, [R1+0x1c] ;  /* 0x00001c0001717983 */ /* 0x000f620000300800 */
[----:B------:R-:W-:Y:S02]  /*13250*/  FSEL R131, R131, -INF , !P2 ;  /* 0xff80000083837808 */ /* 0x000fe40005000000 */
[----:B------:R-:W-:Y:S01]  /*13260*/  FMNMX R10, R130, R10, !PT ;  /* 0x0000000a820a7209 */ /* 0x000fe20007800000 */
[----:B------:R-:W5:Y:S01]  /*13270*/  LDL.LU R112, [R1+0x28] ;  /* 0x0000280001707983 */ /* 0x000f620000300800 */
[----:B------:R-:W-:-:S02]  /*13280*/  ISETP.GE.AND P1, PT, R11, UR6, PT ;  /* 0x000000060b007c0c */ /* 0x000fc4000bf26270 */
[----:B------:R-:W-:Y:S01]  /*13290*/  IADD3 R11, R2, 0xe1, RZ ;  /* 0x000000e1020b7810 */ /* 0x000fe20007ffe0ff */
[----:B------:R-:W5:Y:S01]  /*132a0*/  LDL.LU R108, [R1+0x2c] ;  /* 0x00002c00016c7983 */ /* 0x000f620000300800 */
[----:B------:R-:W-:Y:S02]  /*132b0*/  FSEL R134, R134, -INF , !P4 ;  /* 0xff80000086867808 */ /* 0x000fe40006000000 */
[----:B------:R-:W-:Y:S01]  /*132c0*/  FMNMX R10, R131, R10, !PT ;  /* 0x0000000a830a7209 */ /* 0x000fe20007800000 */
[----:B------:R-:W5:Y:S01]  /*132d0*/  LDL.LU R105, [R1+0x38] ;  /* 0x0000380001697983 */ /* 0x000f620000300800 */
[----:B------:R-:W-:Y:S02]  /*132e0*/  ISETP.GE.AND P0, PT, R11, UR6, PT ;  /* 0x000000060b007c0c */ /* 0x000fe4000bf06270 */
[----:B------:R-:W-:Y:S01]  /*132f0*/  FSEL R135, R135, -INF , !P3 ;  /* 0xff80000087877808 */ /* 0x000fe20005800000 */
[----:B------:R-:W5:Y:S01]  /*13300*/  LDL.LU R104, [R1+0x3c] ;  /* 0x00003c0001687983 */ /* 0x000f620000300800 */
[----:B------:R-:W-:-:S02]  /*13310*/  FMNMX R10, R134, R10, !PT ;  /* 0x0000000a860a7209 */ /* 0x000fc40007800000 */
[----:B------:R-:W-:Y:S02]  /*13320*/  IADD3 R11, R2, 0xe8, RZ ;  /* 0x000000e8020b7810 */ /* 0x000fe40007ffe0ff */
[----:B------:R-:W-:Y:S02]  /*13330*/  FSEL R19, R129, -INF , !P2 ;  /* 0xff80000081137808 */ /* 0x000fe40005000000 */
[----:B------:R-:W-:Y:S02]  /*13340*/  FSEL R138, R138, -INF , !P1 ;  /* 0xff8000008a8a7808 */ /* 0x000fe40004800000 */
[----:B------:R-:W-:Y:S02]  /*13350*/  FMNMX R10, R135, R10, !PT ;  /* 0x0000000a870a7209 */ /* 0x000fe40007800000 */
[----:B------:R-:W-:Y:S02]  /*13360*/  ISETP.GE.AND P2, PT, R11, UR6, PT ;  /* 0x000000060b007c0c */ /* 0x000fe4000bf46270 */
[----:B------:R-:W-:-:S02]  /*13370*/  IADD3 R11, R2, 0xe9, RZ ;  /* 0x000000e9020b7810 */ /* 0x000fc40007ffe0ff */
[----:B------:R-:W-:Y:S02]  /*13380*/  FSEL R139, R139, -INF , !P0 ;  /* 0xff8000008b8b7808 */ /* 0x000fe40004000000 */
[----:B------:R-:W-:Y:S02]  /*13390*/  FMNMX R10, R138, R10, !PT ;  /* 0x0000000a8a0a7209 */ /* 0x000fe40007800000 */
[----:B------:R-:W-:Y:S02]  /*133a0*/  @P1 LOP3.LUT R0, R0, 0x2, RZ, 0xfc, !PT ;  /* 0x0000000200001812 */ /* 0x000fe400078efcff */
        /* <DEDUP_REMOVED lines=10> */
[----:B------:R-:W-:Y:S02]  /*13450*/  MOV R133, R13 ;  /* 0x0000000d00857202 */ /* 0x000fe40000000f00 */
[----:B------:R-:W-:Y:S02]  /*13460*/  FSEL R146, R146, -INF , !P3 ;  /* 0xff80000092927808 */ /* 0x000fe40005800000 */
[----:B------:R-:W-:Y:S02]  /*13470*/  FMNMX R10, R143, R10, !PT ;  /* 0x0000000a8f0a7209 */ /* 0x000fe40007800000 */
[----:B------:R-:W-:Y:S02]  /*13480*/  ISETP.GE.AND P4, PT, R11, UR6, PT ;  /* 0x000000060b007c0c */ /* 0x000fe4000bf86270 */
[----:B------:R-:W-:-:S02]  /*13490*/  IADD3 R13, R2, 0xf8, RZ ;  /* 0x000000f8020d7810 */ /* 0x000fc40007ffe0ff */
[----:B------:R-:W-:Y:S02]  /*134a0*/  FSEL R76, R128, -INF , !P5 ;  /* 0xff800000804c7808 */ /* 0x000fe40006800000 */
[----:B------:R-:W-:Y:S02]  /*134b0*/  FSEL R147, R147, -INF , !P4 ;  /* 0xff80000093937808 */ /* 0x000fe40006000000 */
[----:B------:R-:W-:Y:S02]  /*134c0*/  FMNMX R10, R146, R10, !PT ;  /* 0x0000000a920a7209 */ /* 0x000fe40007800000 */
[----:B------:R-:W-:Y:S02]  /*134d0*/  IADD3 R11, R2, 0xf9, RZ ;  /* 0x000000f9020b7810 */ /* 0x000fe40007ffe0ff */
[----:B------:R-:W-:Y:S02]  /*134e0*/  ISETP.GE.AND P5, PT, R13, UR6, PT ;  /* 0x000000060d007c0c */ /* 0x000fe4000bfa6270 */
[----:B------:R-:W-:-:S02]  /*134f0*/  FSEL R21, R125, -INF , !P6 ;  /* 0xff8000007d157808 */ /* 0x000fc40007000000 */
[----:B------:R-:W-:Y:S02]  /*13500*/  FSEL R150, R150, -INF , !P5 ;  /* 0xff80000096967808 */ /* 0x000fe40006800000 */
[----:B------:R-:W-:Y:S02]  /*13510*/  FMNMX R10, R147, R10, !PT ;  /* 0x0000000a930a7209 */ /* 0x000fe40007800000 */
[----:B------:R-:W-:Y:S02]  /*13520*/  ISETP.GE.AND P6, PT, R11, UR6, PT ;  /* 0x000000060b007c0c */ /* 0x000fe4000bfc6270 */
[----:B------:R-:W-:Y:S02]  /*13530*/  FMNMX R10, R150, R10, !PT ;  /* 0x0000000a960a7209 */ /* 0x000fe40007800000 */
[----:B------:R-:W-:Y:S02]  /*13540*/  FSEL R151, R151, -INF , !P6 ;  /* 0xff80000097977808 */ /* 0x000fe40007000000 */
[----:B------:R-:W-:-:S02]  /*13550*/  LOP3.LUT R0, R0, 0xffffffbf, RZ, 0xc0, !PT ;  /* 0xffffffbf00007812 */ /* 0x000fc400078ec0ff */
[----:B------:R-:W-:Y:S02]  /*13560*/  FMNMX R10, R151, R10, !PT ;  /* 0x0000000a970a7209 */ /* 0x000fe40007800000 */
[----:B------:R-:W-:Y:S02]  /*13570*/  @P0 LOP3.LUT R0, R0, 0x40, RZ, 0xfc, !PT ;  /* 0x0000004000000812 */ /* 0x000fe400078efcff */
[----:B------:R-:W-:Y:S01]  /*13580*/  FSEL R140, R140, -INF , !P2 ;  /* 0xff8000008c8c7808 */ /* 0x000fe20005000000 */
[----:B------:R-:W1:Y:S01]  /*13590*/  SHFL.BFLY PT, R11, R10, 0x1, 0x1f ;  /* 0x0c201f000a0b7f89 */ /* 0x000e6200000e0000 */
[C---:B------:R-:W-:Y:S02]  /*135a0*/  LOP3.LUT P0, RZ, R0.reuse, 0x2, RZ, 0xc0, !PT ;  /* 0x0000000200ff7812 */ /* 0x040fe4000780c0ff */
[----:B------:R-:W-:Y:S02]  /*135b0*/  LOP3.LUT R0, R0, 0xffffff7f, RZ, 0xc0, !PT ;  /* 0xffffff7f00007812 */ /* 0x000fe400078ec0ff */
[----:B------:R-:W-:-:S02]  /*135c0*/  MOV R109, R28 ;  /* 0x0000001c006d7202 */ /* 0x000fc40000000f00 */
[----:B------:R-:W-:Y:S02]  /*135d0*/  MOV R92, R20 ;  /* 0x00000014005c7202 */ /* 0x000fe40000000f00 */
[----:B------:R-:W-:Y:S02]  /*135e0*/  MOV R93, R29 ;  /* 0x0000001d005d7202 */ /* 0x000fe40000000f00 */
[----:B------:R-:W-:Y:S02]  /*135f0*/  MOV R96, R14 ;  /* 0x0000000e00607202 */ /* 0x000fe40000000f00 */
[----:B------:R-:W-:Y:S02]  /*13600*/  MOV R97, R15 ;  /* 0x0000000f00617202 */ /* 0x000fe40000000f00 */
[----:B------:R-:W-:Y:S02]  /*13610*/  @P0 LOP3.LUT R0, R0, 0x80, RZ, 0xfc, !PT ;  /* 0x0000008000000812 */ /* 0x000fe400078efcff */
[----:B-1----:R-:W-:-:S05]  /*13620*/  FMNMX R11, R10, R11, !PT ;  /* 0x0000000b0a0b7209 */ /* 0x002fca0007800000 */
[----:B------:R-:W1:Y:S02]  /*13630*/  SHFL.BFLY PT, R132, R11, 0x2, 0x1f ;  /* 0x0c401f000b847f89 */ /* 0x000e6400000e0000 */
[----:B-1----:R-:W-:-:S04]  /*13640*/  FMNMX R132, R11, R132, !PT ;  /* 0x000000840b847209 */ /* 0x002fc80007800000 */
[----:B------:R-:W-:-:S04]  /*13650*/  FSETP.NEU.AND P0, PT, R132, -INF , PT ;  /* 0xff8000008400780b */ /* 0x000fc80003f0d000 */
[----:B------:R-:W-:Y:S02]  /*13660*/  FSEL R10, R132, RZ, P0 ;  /* 0x000000ff840a7208 */ /* 0x000fe40000000000 */
[----:B------:R-:W-:-:S03]  /*13670*/  LOP3.LUT P0, RZ, R0, 0x80, RZ, 0xc0, !PT ;  /* 0x0000008000ff7812 */ /* 0x000fc6000780c0ff */
[----:B------:R-:W-:Y:S01]  /*13680*/  FMUL R11, R10, UR5 ;  /* 0x000000050a0b7c20 */ /* 0x000fe20008400000 */
[----:B------:R-:W-:Y:S01]  /*13690*/  FSEL R136, R136, -INF , !P0 ;  /* 0xff80000088887808 */ /* 0x000fe20004000000 */
[----:B------:R-:W-:Y:S01]  /*136a0*/  FADD R10, -R10, R12 ;  /* 0x0000000c0a0a7221 */ /* 0x000fe20000000100 */
[----:B------:R-:W-:Y:S01]  /*136b0*/  LOP3.LUT P0, RZ, R0, 0x40, RZ, 0xc0, !PT ;  /* 0x0000004000ff7812 */ /* 0x000fe2000780c0ff */
[--C-:B------:R-:W-:Y:S01]  /*136c0*/  FFMA R26, R26, UR5, -R11.reuse ;  /* 0x000000051a1a7c23 */ /* 0x100fe2000800080b */
[--C-:B------:R-:W-:Y:S01]  /*136d0*/  FFMA R27, R27, UR5, -R11.reuse ;  /* 0x000000051b1b7c23 */ /* 0x100fe2000800080b */
[--C-:B------:R-:W-:Y:S01]  /*136e0*/  FFMA R30, R30, UR5, -R11.reuse ;  /* 0x000000051e1e7c23 */ /* 0x100fe2000800080b */
[--C-:B------:R-:W-:Y:S01]  /*136f0*/  FFMA R31, R31, UR5, -R11.reuse ;  /* 0x000000051f1f7c23 */ /* 0x100fe2000800080b */
[--C-:B------:R-:W-:Y:S01]  /*13700*/  FFMA R34, R34, UR5, -R11.reuse ;  /* 0x0000000522227c23 */ /* 0x100fe2000800080b */
[----:B------:R-:W-:Y:S01]  /*13710*/  FSETP.GEU.AND P2, PT, R26, -126, PT ;  /* 0xc2fc00001a00780b */ /* 0x000fe20003f4e000 */
[--C-:B------:R-:W-:Y:S01]  /*13720*/  FFMA R35, R35, UR5, -R11.reuse ;  /* 0x0000000523237c23 */ /* 0x100fe2000800080b */
        /* <DEDUP_REMOVED lines=11> */
[----:B------:R-:W-:Y:S01]  /*137e0*/  @!P2 FMUL R26, R26, 0.5 ;  /* 0x3f0000001a1aa820 */ /* 0x000fe20000400000 */
        /* <DEDUP_REMOVED lines=17> */
[----:B------:R-:W-:Y:S01]  /*13900*/  MOV R83, R22 ;  /* 0x0000001600537202 */ /* 0x000fe20000000f00 */
[--C-:B------:R-:W-:Y:S01]  /*13910*/  FFMA R20, R114, UR5, -R11.reuse ;  /* 0x0000000572147c23 */ /* 0x100fe2000800080b */
[----:B------:R-:W-:Y:S01]  /*13920*/  FFMA R29, R115, UR5, -R11 ;  /* 0x00000005731d7c23 */ /* 0x000fe2000800080b */
[----:B-1----:R-:W-:Y:S01]  /*13930*/  @!P2 FMUL R72, R72, R72 ;  /* 0x000000484848a220 */ /* 0x002fe20000400000 */
[----:B------:R-:W-:-:S02]  /*13940*/  FSETP.GEU.AND P2, PT, R27, -126, PT ;  /* 0xc2fc00001b00780b */ /* 0x000fc40003f4e000 */
[----:B------:R-:W-:Y:S01]  /*13950*/  MOV R87, R16 ;  /* 0x0000001000577202 */ /* 0x000fe20000000f00 */
[--C-:B------:R-:W-:Y:S01]  /*13960*/  FFMA R124, R138, UR5, -R11.reuse ;  /* 0x000000058a7c7c23 */ /* 0x100fe2000800080b */
[----:B------:R-:W-:Y:S01]  /*13970*/  MOV R79, R100 ;  /* 0x00000064004f7202 */ /* 0x000fe20000000f00 */
[--C-:B------:R-:W-:Y:S01]  /*13980*/  FFMA R125, R143, UR5, -R11.reuse ;  /* 0x000000058f7d7c23 */ /* 0x100fe2000800080b */
[--C-:B------:R-:W-:Y:S01]  /*13990*/  FFMA R129, R147, UR5, -R11.reuse ;  /* 0x0000000593817c23 */ /* 0x100fe2000800080b */
[----:B------:R-:W-:Y:S01]  /*139a0*/  FFMA R128, R150, UR5, -R11 ;  /* 0x0000000596807c23 */ /* 0x000fe2000800080b */
[----:B------:R-:W-:-:S05]  /*139b0*/  FSEL R137, R137, -INF , !P0 ;  /* 0xff80000089897808 */ /* 0x000fca0004000000 */
[----:B------:R-:W-:Y:S01]  /*139c0*/  @!P2 FMUL R27, R27, 0.5 ;  /* 0x3f0000001b1ba820 */ /* 0x000fe20000400000 */
[--C-:B------:R-:W-:Y:S01]  /*139d0*/  FFMA R22, R111, UR5, -R11.reuse ;  /* 0x000000056f167c23 */ /* 0x100fe2000800080b */
[----:B------:R-:W-:Y:S01]  /*139e0*/  FFMA R16, R122, UR5, -R11 ;  /* 0x000000057a107c23 */ /* 0x000fe2000800080b */
[----:B------:R-:W2:Y:S01]  /*139f0*/  LDL.LU R100, [R1+0x84] ;  /* 0x0000840001647983 */ /* 0x000ea20000300800 */
[----:B------:R-:W1:Y:S01]  /*13a00*/  MUFU.EX2 R73, R27 ;  /* 0x0000001b00497308 */ /* 0x000e620000000800 */
[----:B------:R-:W-:Y:S01]  /*13a10*/  LOP3.LUT P0, RZ, R0, 0x20, RZ, 0xc0, !PT ;  /* 0x0000002000ff7812 */ /* 0x000fe2000780c0ff */
[----:B-1----:R-:W-:Y:S01]  /*13a20*/  @!P2 FMUL R73, R73, R73 ;  /* 0x000000494949a220 */ /* 0x002fe20000400000 */
[----:B------:R-:W-:-:S13]  /*13a30*/  FSETP.GEU.AND P2, PT, R30, -126, PT ;  /* 0xc2fc00001e00780b */ /* 0x000fda0003f4e000 */
[----:B------:R-:W-:-:S04]  /*13a40*/  @!P2 FMUL R30, R30, 0.5 ;  /* 0x3f0000001e1ea820 */ /* 0x000fc80000400000 */
[----:B------:R-:W1:Y:S02]  /*13a50*/  MUFU.EX2 R70, R30 ;  /* 0x0000001e00467308 */ /* 0x000e640000000800 */
        /* <DEDUP_REMOVED lines=23> */
[----:B------:R1:W3:Y:S02]  /*13bd0*/  MUFU.EX2 R65, R42 ;  /* 0x0000002a00417308 */ /* 0x0002e40000000800 */
[--C-:B-1----:R-:W-:Y:S01]  /*13be0*/  FFMA R42, R82, UR5, -R11.reuse ;  /* 0x00000005522a7c23 */ /* 0x102fe2000800080b */
[--C-:B------:R-:W-:Y:S01]  /*13bf0*/  FFMA R38, R90, UR5, -R11.reuse ;  /* 0x000000055a267c23 */ /* 0x100fe2000800080b */
[--C-:B------:R-:W-:Y:S01]  /*13c00*/  FFMA R39, R102, UR5, -R11.reuse ;  /* 0x0000000566277c23 */ /* 0x100fe2000800080b */
[--C-:B------:R-:W-:Y:S01]  /*13c10*/  FFMA R27, R106, UR5, -R11.reuse ;  /* 0x000000056a1b7c23 */ /* 0x100fe2000800080b */
[--C-:B------:R-:W-:Y:S01]  /*13c20*/  FFMA R35, R110, UR5, -R11.reuse ;  /* 0x000000056e237c23 */ /* 0x100fe2000800080b */
[--C-:B------:R-:W-:Y:S01]  /*13c30*/  FFMA R31, R118, UR5, -R11.reuse ;  /* 0x00000005761f7c23 */ /* 0x100fe2000800080b */
[----:B------:R-:W-:Y:S01]  /*13c40*/  MOV R82, R25 ;  /* 0x0000001900527202 */ /* 0x000fe20000000f00 */
[----:B---3--:R-:W-:Y:S01]  /*13c50*/  @!P2 FMUL R65, R65, R65 ;  /* 0x000000414141a220 */ /* 0x008fe20000400000 */
[----:B------:R-:W-:Y:S01]  /*13c60*/  FSETP.GEU.AND P2, PT, R43, -126, PT ;  /* 0xc2fc00002b00780b */ /* 0x000fe20003f4e000 */
[----:B------:R-:W3:Y:S01]  /*13c70*/  LDL.LU R90, [R1+0x78] ;  /* 0x00007800015a7983 */ /* 0x000ee20000300800 */
[----:B------:R-:W-:-:S11]  /*13c80*/  FFMA R25, R123, UR5, -R11 ;  /* 0x000000057b197c23 */ /* 0x000fd6000800080b */
[----:B------:R-:W-:Y:S01]  /*13c90*/  @!P2 FMUL R43, R43, 0.5 ;  /* 0x3f0000002b2ba820 */ /* 0x000fe20000400000 */
[----:B------:R-:W4:Y:S03]  /*13ca0*/  LDL.LU R91, [R1+0x6c] ;  /* 0x00006c00015b7983 */ /* 0x000f260000300800 */
[----:B------:R-:W1:Y:S02]  /*13cb0*/  MUFU.EX2 R62, R43 ;  /* 0x0000002b003e7308 */ /* 0x000e640000000800 */
[----:B-1----:R-:W-:Y:S01]  /*13cc0*/  @!P2 FMUL R62, R62, R62 ;  /* 0x0000003e3e3ea220 */ /* 0x002fe20000400000 */
[----:B------:R-:W-:-:S13]  /*13cd0*/  FSETP.GEU.AND P2, PT, R46, -126, PT ;  /* 0xc2fc00002e00780b */ /* 0x000fda0003f4e000 */
[----:B------:R-:W-:-:S04]  /*13ce0*/  @!P2 FMUL R46, R46, 0.5 ;  /* 0x3f0000002e2ea820 */ /* 0x000fc80000400000 */
[----:B------:R1:W5:Y:S02]  /*13cf0*/  MUFU.EX2 R60, R46 ;  /* 0x0000002e003c7308 */ /* 0x0003640000000800 */
[----:B-1----:R-:W-:Y:S01]  /*13d00*/  FFMA R46, R74, UR5, -R11 ;  /* 0x000000054a2e7c23 */ /* 0x002fe2000800080b */
[----:B-----5:R-:W-:Y:S01]  /*13d10*/  @!P2 FMUL R60, R60, R60 ;  /* 0x0000003c3c3ca220 */ /* 0x020fe20000400000 */
[----:B------:R-:W-:-:S13]  /*13d20*/  FSETP.GEU.AND P2, PT, R47, -126, PT ;  /* 0xc2fc00002f00780b */ /* 0x000fda0003f4e000 */
[----:B------:R-:W-:-:S04]  /*13d30*/  @!P2 FMUL R47, R47, 0.5 ;  /* 0x3f0000002f2fa820 */ /* 0x000fc80000400000 */
[----:B------:R1:W5:Y:S02]  /*13d40*/  MUFU.EX2 R67, R47 ;  /* 0x0000002f00437308 */ /* 0x0003640000000800 */
[--C-:B-1----:R-:W-:Y:S01]  /*13d50*/  FFMA R47, R86, UR5, -R11.reuse ;  /* 0x00000005562f7c23 */ /* 0x102fe2000800080b */
[--C-:B------:R-:W-:Y:S01]  /*13d60*/  FFMA R43, R94, UR5, -R11.reuse ;  /* 0x000000055e2b7c23 */ /* 0x100fe2000800080b */
[----:B------:R-:W-:Y:S01]  /*13d70*/  MOV R86, R18 ;  /* 0x0000001200567202 */ /* 0x000fe20000000f00 */
[----:B-----5:R-:W-:Y:S01]  /*13d80*/  @!P2 FMUL R67, R67, R67 ;  /* 0x000000434343a220 */ /* 0x020fe20000400000 */
[----:B------:R-:W-:Y:S01]  /*13d90*/  FSETP.GEU.AND P2, PT, R50, -126, PT ;  /* 0xc2fc00003200780b */ /* 0x000fe20003f4e000 */
[--C-:B------:R-:W-:Y:S01]  /*13da0*/  FFMA R123, R139, UR5, -R11.reuse ;  /* 0x000000058b7b7c23 */ /* 0x100fe2000800080b */
[----:B------:R-:W5:Y:S01]  /*13db0*/  LDL.LU R94, [R1+0x68] ;  /* 0x00006800015e7983 */ /* 0x000f620000300800 */
[----:B------:R-:W-:-:S03]  /*13dc0*/  FFMA R18, R119, UR5, -R11 ;  /* 0x0000000577127c23 */ /* 0x000fc6000800080b */
[----:B------:R-:W3:Y:S04]  /*13dd0*/  LDL.LU R95, [R1+0x5c] ;  /* 0x00005c00015f7983 */ /* 0x000ee80000300800 */
[----:B------:R-:W4:Y:S03]  /*13de0*/  LDL.LU R98, [R1+0x58] ;  /* 0x0000580001627983 */ /* 0x000f260000300800 */
[----:B------:R-:W-:Y:S01]  /*13df0*/  @!P2 FMUL R50, R50, 0.5 ;  /* 0x3f0000003232a820 */ /* 0x000fe20000400000 */
[----:B------:R-:W5:Y:S03]  /*13e00*/  LDL.LU R99, [R1+0x4c] ;  /* 0x00004c0001637983 */ /* 0x000f660000300800 */
[----:B------:R1:W2:Y:S01]  /*13e10*/  MUFU.EX2 R61, R50 ;  /* 0x00000032003d7308 */ /* 0x0002a20000000800 */
[----:B------:R-:W3:Y:S01]  /*13e20*/  LDL.LU R102, [R1+0x48] ;  /* 0x0000480001667983 */ /* 0x000ee20000300800 */
[----:B-1----:R-:W-:Y:S01]  /*13e30*/  FFMA R50, R66, UR5, -R11 ;  /* 0x0000000542327c23 */ /* 0x002fe2000800080b */
[----:B--2---:R-:W-:Y:S01]  /*13e40*/  @!P2 FMUL R61, R61, R61 ;  /* 0x0000003d3d3da220 */ /* 0x004fe20000400000 */
[----:B------:R-:W-:-:S13]  /*13e50*/  FSETP.GEU.AND P2, PT, R51, -126, PT ;  /* 0xc2fc00003300780b */ /* 0x000fda0003f4e000 */
[----:B------:R-:W-:-:S04]  /*13e60*/  @!P2 FMUL R51, R51, 0.5 ;  /* 0x3f0000003333a820 */ /* 0x000fc80000400000 */
[----:B------:R1:W2:Y:S02]  /*13e70*/  MUFU.EX2 R58, R51 ;  /* 0x00000033003a7308 */ /* 0x0002a40000000800 */
[----:B-1----:R-:W-:Y:S01]  /*13e80*/  FFMA R51, R78, UR5, -R11 ;  /* 0x000000054e337c23 */ /* 0x002fe2000800080b */
[----:B------:R-:W-:Y:S01]  /*13e90*/  MOV R78, R101 ;  /* 0x00000065004e7202 */ /* 0x000fe20000000f00 */
[----:B--2---:R-:W-:Y:S01]  /*13ea0*/  @!P2 FMUL R58, R58, R58 ;  /* 0x0000003a3a3aa220 */ /* 0x004fe20000400000 */
        /* <DEDUP_REMOVED lines=13> */
[----:B------:R-:W-:-:S06]  /*13f80*/  @!P2 FMUL R57, R57, 0.5 ;  /* 0x3f0000003939a820 */ /* 0x000fcc0000400000 */
        /* <DEDUP_REMOVED lines=128> */
[----:B------:R-:W1:Y:S01]  /*14790*/  MUFU.EX2 R25, R25 ;  /* 0x0000001900197308 */ /* 0x000e620000000800 */
[----:B------:R-:W-:Y:S01]  /*147a0*/  FFMA R7, R126, UR5, -R11 ;  /* 0x000000057e077c23 */ /* 0x000fe2000800080b */
[----:B-1----:R-:W-:-:S04]  /*147b0*/  @!P2 FMUL R25, R25, R25 ;  /* 0x000000191919a220 */ /* 0x002fc80000400000 */
        /* <DEDUP_REMOVED lines=59> */
[----:B------:R-:W-:Y:S01]  /*14b70*/  FADD R14, R72, R38 ;  /* 0x00000026480e7221 */ /* 0x000fe20000000000 */
[----:B------:R-:W-:Y:S01]  /*14b80*/  FADD R9, R54, R16 ;  /* 0x0000001036097221 */ /* 0x000fe20000000000 */
[----:B-1----:R-:W-:Y:S02]  /*14b90*/  @!P2 FMUL R128, R128, R128 ;  /* 0x000000808080a220 */ /* 0x002fe40000400000 */
[----:B------:R-:W-:Y:S01]  /*14ba0*/  FSETP.GEU.AND P2, PT, R11, -126, PT ;  /* 0xc2fc00000b00780b */ /* 0x000fe20003f4e000 */
[----:B------:R-:W-:Y:S01]  /*14bb0*/  FADD R14, R14, R9 ;  /* 0x000000090e0e7221 */ /* 0x000fe20000000000 */
[----:B------:R-:W-:Y:S01]  /*14bc0*/  FADD R13, R65, R27 ;  /* 0x0000001b410d7221 */ /* 0x000fe20000000000 */
[----:B------:R-:W-:-:S04]  /*14bd0*/  FADD R9, R46, R124 ;  /* 0x0000007c2e097221 */ /* 0x000fc80000000000 */
[----:B------:R-:W-:Y:S01]  /*14be0*/  FADD R13, R13, R9 ;  /* 0x000000090d0d7221 */ /* 0x000fe20000000000 */
[----:B------:R-:W-:-:S05]  /*14bf0*/  FADD R9, R57, R25 ;  /* 0x0000001939097221 */ /* 0x000fca0000000000 */
[----:B------:R-:W-:-:S04]  /*14c00*/  @!P2 FMUL R11, R11, 0.5 ;  /* 0x3f0000000b0ba820 */ /* 0x000fc80000400000 */
[----:B------:R1:W2:Y:S01]  /*14c10*/  MUFU.EX2 R127, R11 ;  /* 0x0000000b007f7308 */ /* 0x0002a20000000800 */
[----:B------:R-:W-:Y:S01]  /*14c20*/  FADD R15, R49, R123 ;  /* 0x0000007b310f7221 */ /* 0x000fe20000000000 */
[----:B-1----:R-:W-:-:S04]  /*14c30*/  FADD R11, R73, R41 ;  /* 0x00000029490b7221 */ /* 0x002fc80000000000 */
[----:B------:R-:W-:Y:S01]  /*14c40*/  FADD R11, R11, R9 ;  /* 0x000000090b0b7221 */ /* 0x000fe20000000000 */
[----:B------:R-:W-:-:S04]  /*14c50*/  FADD R9, R62, R33 ;  /* 0x000000213e097221 */ /* 0x000fc80000000000 */
[----:B------:R-:W-:Y:S01]  /*14c60*/  FADD R9, R9, R15 ;  /* 0x0000000f09097221 */ /* 0x000fe20000000000 */
[----:B------:R-:W-:Y:S01]  /*14c70*/  FADD R12, R14, R13 ;  /* 0x0000000d0e0c7221 */ /* 0x000fe20000000000 */
[----:B------:R-:W-:Y:S02]  /*14c80*/  FADD R13, R59, R7 ;  /* 0x000000073b0d7221 */ /* 0x000fe40000000000 */
[----:B------:R-:W-:Y:S01]  /*14c90*/  FADD R11, R11, R9 ;  /* 0x000000090b0b7221 */ /* 0x000fe20000000000 */
[----:B------:R-:W-:Y:S01]  /*14ca0*/  FADD R9, R70, R43 ;  /* 0x0000002b46097221 */ /* 0x000fe20000000000 */
[----:B------:R-:W-:-:S03]  /*14cb0*/  FADD R14, R51, R126 ;  /* 0x0000007e330e7221 */ /* 0x000fc60000000000 */
        /* <DEDUP_REMOVED lines=8> */
[----:B------:R-:W-:Y:S01]  /*14d40*/  FADD R9, R9, R13 ;  /* 0x0000000d09097221 */ /* 0x000fe20000000000 */
[----:B------:R-:W-:Y:S01]  /*14d50*/  FADD R34, R68, R32 ;  /* 0x0000002044227221 */ /* 0x000fe20000000000 */
[----:B------:R-:W-:Y:S01]  /*14d60*/  FADD R13, R50, R6 ;  /* 0x00000006320d7221 */ /* 0x000fe20000000000 */
[----:B------:R-:W-:-:S03]  /*14d70*/  FADD R14, R14, R26 ;  /* 0x0000001a0e0e7221 */ /* 0x000fc60000000000 */
[----:B------:R-:W-:Y:S01]  /*14d80*/  FADD R34, R34, R13 ;  /* 0x0000000d22227221 */ /* 0x000fe20000000000 */
[----:B------:R-:W-:Y:S01]  /*14d90*/  FADD R15, R15, R14 ;  /* 0x0000000e0f0f7221 */ /* 0x000fe20000000000 */
[----:B------:R-:W-:Y:S01]  /*14da0*/  FADD R13, R61, R20 ;  /* 0x000000143d0d7221 */ /* 0x000fe20000000000 */
[----:B------:R-:W-:-:S04]  /*14db0*/  FADD R14, R42, R130 ;  /* 0x000000822a0e7221 */ /* 0x000fc80000000000 */
[----:B------:R-:W-:Y:S01]  /*14dc0*/  FADD R13, R13, R14 ;  /* 0x0000000e0d0d7221 */ /* 0x000fe20000000000 */
[----:B------:R-:W-:-:S03]  /*14dd0*/  FADD R66, R69, R37 ;  /* 0x0000002545427221 */ /* 0x000fc60000000000 */
[----:B------:R-:W-:Y:S01]  /*14de0*/  FADD R34, R34, R13 ;  /* 0x0000000d22227221 */ /* 0x000fe20000000000 */
[----:B------:R-:W-:Y:S01]  /*14df0*/  FADD R13, R53, R5 ;  /* 0x00000005350d7221 */ /* 0x000fe20000000000 */
[----:B------:R-:W-:-:S03]  /*14e00*/  FADD R14, R45, R129 ;  /* 0x000000812d0e7221 */ /* 0x000fc60000000000 */
[----:B------:R-:W-:Y:S01]  /*14e10*/  FADD R66, R66, R13 ;  /* 0x0000000d42427221 */ /* 0x000fe20000000000 */
[----:B------:R-:W-:-:S04]  /*14e20*/  FADD R13, R58, R29 ;  /* 0x0000001d3a0d7221 */ /* 0x000fc80000000000 */
[----:B------:R-:W-:-:S04]  /*14e30*/  FADD R13, R13, R14 ;  /* 0x0000000e0d0d7221 */ /* 0x000fc80000000000 */
[----:B------:R-:W-:-:S04]  /*14e40*/  FADD R66, R66, R13 ;  /* 0x0000000d42427221 */ /* 0x000fc80000000000 */
[----:B------:R-:W-:Y:S01]  /*14e50*/  FADD R66, R11, R66 ;  /* 0x000000420b427221 */ /* 0x000fe20000000000 */
        /* <DEDUP_REMOVED lines=53> */
[----:B------:R-:W-:Y:S01]  /*151b0*/  FADD R26, R71, R39 ;  /* 0x00000027471a7221 */ /* 0x000fe20000000000 */
[----:B------:R-:W-:Y:S02]  /*151c0*/  FADD R13, R55, R3 ;  /* 0x00000003370d7221 */ /* 0x000fe40000000000 */
[----:B------:R-:W-:Y:S01]  /*151d0*/  FMNMX R11, R19, R11, !PT ;  /* 0x0000000b130b7209 */ /* 0x000fe20007800000 */
[----:B------:R-:W-:Y:S01]  /*151e0*/  FADD R14, R47, R128 ;  /* 0x000000802f0e7221 */ /* 0x000fe20000000000 */
[----:B------:R-:W-:Y:S01]  /*151f0*/  FADD R26, R26, R13 ;  /* 0x0000000d1a1a7221 */ /* 0x000fe20000000000 */
[----:B------:R-:W-:Y:S01]  /*15200*/  FADD R13, R56, R31 ;  /* 0x0000001f380d7221 */ /* 0x000fe20000000000 */
[----:B------:R-:W-:-:S03]  /*15210*/  FMNMX R11, R232, R11, !PT ;  /* 0x0000000be80b7209 */ /* 0x000fc60007800000 */
[----:B------:R-:W-:Y:S01]  /*15220*/  FADD R13, R13, R14 ;  /* 0x0000000e0d0d7221 */ /* 0x000fe20000000000 */
[----:B------:R-:W-:Y:S01]  /*15230*/  FMNMX R11, R17, R11, !PT ;  /* 0x0000000b110b7209 */ /* 0x000fe20007800000 */
[----:B------:R-:W-:Y:S02]  /*15240*/  FADD R30, R64, R28 ;  /* 0x0000001c401e7221 */ /* 0x000fe40000000000 */
[----:B------:R-:W-:Y:S01]  /*15250*/  FADD R26, R26, R13 ;  /* 0x0000000d1a1a7221 */ /* 0x000fe20000000000 */
[----:B------:R-:W-:Y:S01]  /*15260*/  FMNMX R11, R136, R11, !PT ;  /* 0x0000000b880b7209 */ /* 0x000fe20007800000 */
[----:B------:R-:W-:Y:S01]  /*15270*/  FADD R13, R48, R4 ;  /* 0x00000004300d7221 */ /* 0x000fe20000000000 */
[----:B--2---:R-:W-:Y:S01]  /*15280*/  @!P2 FMUL R127, R127, R127 ;  /* 0x0000007f7f7fa220 */ /* 0x004fe20000400000 */
[----:B------:R-:W-:Y:S01]  /*15290*/  FADD R34, R12, R34 ;  /* 0x000000220c227221 */ /* 0x000fe20000000000 */
[----:B------:R-:W-:Y:S01]  /*152a0*/  FMNMX R12, R137, R11, !PT ;  /* 0x0000000b890c7209 */ /* 0x000fe20007800000 */
[----:B------:R-:W-:Y:S01]  /*152b0*/  FADD R30, R30, R13 ;  /* 0x0000000d1e1e7221 */ /* 0x000fe20000000000 */
[----:B------:R-:W-:Y:S01]  /*152c0*/  FSEL R11, R141, -INF , !P1 ;  /* 0xff8000008d0b7808 */ /* 0x000fe20004800000 */
[----:B------:R-:W-:Y:S01]  /*152d0*/  FADD R13, R63, R18 ;  /* 0x000000123f0d7221 */ /* 0x000fe20000000000 */
[----:B------:R-:W-:Y:S01]  /*152e0*/  FADD R14, R40, R127 ;  /* 0x0000007f280e7221 */ /* 0x000fe20000000000 */
[----:B------:R-:W-:-:S02]  /*152f0*/  LOP3.LUT P1, RZ, R0, 0x10, RZ, 0xc0, !PT ;  /* 0x0000001000ff7812 */ /* 0x000fc4000782c0ff */
[----:B------:R-:W-:Y:S01]  /*15300*/  FMNMX R0, R140, R12, !PT ;  /* 0x0000000c8c007209 */ /* 0x000fe20007800000 */
[----:B------:R-:W-:Y:S01]  /*15310*/  FADD R13, R13, R14 ;  /* 0x0000000e0d0d7221 */ /* 0x000fe20000000000 */
[----:B------:R-:W-:Y:S02]  /*15320*/  FSEL R12, R144, -INF , !P3 ;  /* 0xff800000900c7808 */ /* 0x000fe40005800000 */
[----:B------:R-:W-:Y:S01]  /*15330*/  FMNMX R0, R11, R0, !PT ;  /* 0x000000000b007209 */ /* 0x000fe20007800000 */
[----:B------:R-:W-:Y:S01]  /*15340*/  FADD R30, R30, R13 ;  /* 0x0000000d1e1e7221 */ /* 0x000fe20000000000 */
[----:B------:R-:W-:Y:S02]  /*15350*/  FSEL R13, R145, -INF , !P4 ;  /* 0xff800000910d7808 */ /* 0x000fe40006000000 */
[----:B------:R-:W-:Y:S02]  /*15360*/  FMNMX R0, R12, R0, !PT ;  /* 0x000000000c007209 */ /* 0x000fe40007800000 */
[----:B------:R-:W-:-:S02]  /*15370*/  FSEL R14, R148, -INF , !P5 ;  /* 0xff800000940e7808 */ /* 0x000fc40006800000 */
[----:B------:R-:W-:Y:S02]  /*15380*/  FMNMX R0, R13, R0, !PT ;  /* 0x000000000d007209 */ /* 0x000fe40007800000 */
[----:B------:R-:W-:Y:S02]  /*15390*/  FSEL R149, R149, -INF , !P6 ;  /* 0xff80000095957808 */ /* 0x000fe40007000000 */
[----:B------:R-:W-:-:S04]  /*153a0*/  FMNMX R0, R14, R0, !PT ;  /* 0x000000000e007209 */ /* 0x000fc80007800000 */
[----:B------:R-:W-:-:S05]  /*153b0*/  FMNMX R0, R149, R0, !PT ;  /* 0x0000000095007209 */ /* 0x000fca0007800000 */
[----:B------:R-:W1:Y:S01]  /*153c0*/  SHFL.BFLY PT, R74, R0, 0x1, 0x1f ;  /* 0x0c201f00004a7f89 */ /* 0x000e6200000e0000 */
[----:B------:R-:W-:-:S05]  /*153d0*/  FMUL R10, R10, UR5 ;  /* 0x000000050a0a7c20 */ /* 0x000fca0008400000 */
[----:B------:R-:W-:-:S13]  /*153e0*/  FSETP.GEU.AND P2, PT, R10, -126, PT ;  /* 0xc2fc00000a00780b */ /* 0x000fda0003f4e000 */
[----:B------:R-:W-:Y:S01]  /*153f0*/  @!P2 FMUL R10, R10, 0.5 ;  /* 0x3f0000000a0aa820 */ /* 0x000fe20000400000 */
[----:B-1----:R-:W-:-:S05]  /*15400*/  FMNMX R74, R0, R74, !PT ;  /* 0x0000004a004a7209 */ /* 0x002fca0007800000 */
[----:B------:R-:W1:Y:S01]  /*15410*/  MUFU.EX2 R10, R10 ;  /* 0x0000000a000a7308 */ /* 0x000e620000000800 */
[----:B------:R-:W2:Y:S01]  /*15420*/  SHFL.BFLY PT, R0, R74, 0x2, 0x1f ;  /* 0x0c401f004a007f89 */ /* 0x000ea200000e0000 */
[----:B-1----:R-:W-:-:S04]  /*15430*/  @!P2 FMUL R10, R10, R10 ;  /* 0x0000000a0a0aa220 */ /* 0x002fc80000400000 */
[-C--:B---3--:R-:W-:Y:S01]  /*15440*/  FMUL R102, R102, R10.reuse ;  /* 0x0000000a66667220 */ /* 0x088fe20000400000 */
[-C--:B-----5:R-:W-:Y:S01]  /*15450*/  FMUL R99, R99, R10.reuse ;  /* 0x0000000a63637220 */ /* 0x0a0fe20000400000 */
[-C--:B----4-:R-:W-:Y:S01]  /*15460*/  FMUL R98, R98, R10.reuse ;  /* 0x0000000a62627220 */ /* 0x090fe20000400000 */
[----:B------:R-:W-:Y:S01]  /*15470*/  FMUL R95, R95, R10 ;  /* 0x0000000a5f5f7220 */ /* 0x000fe20000400000 */
[----:B--2---:R-:W-:Y:S01]  /*15480*/  FMNMX R101, R74, R0, !PT ;  /* 0x000000004a657209 */ /* 0x004fe20007800000 */
[-C--:B------:R-:W-:Y:S01]  /*15490*/  FMUL R94, R94, R10.reuse ;  /* 0x0000000a5e5e7220 */ /* 0x080fe20000400000 */
[-C--:B------:R-:W-:Y:S01]  /*154a0*/  FMUL R91, R91, R10.reuse ;  /* 0x0000000a5b5b7220 */ /* 0x080fe20000400000 */
[-C--:B------:R-:W-:Y:S02]  /*154b0*/  FMUL R90, R90, R10.reuse ;  /* 0x0000000a5a5a7220 */ /* 0x080fe40000400000 */
        /* <DEDUP_REMOVED lines=14> */
[----:B------:R-:W-:Y:S04]  /*155a0*/  STL [R1+0x7c], R121 ;  /* 0x00007c7901007387 */ /* 0x000fe80000100800 */
[----:B------:R1:W-:Y:S04]  /*155b0*/  STL [R1+0x8], R120 ;  /* 0x0000087801007387 */ /* 0x0003e80000100800 */
[----:B------:R2:W-:Y:S04]  /*155c0*/  STL [R1+0xc], R117 ;  /* 0x00000c7501007387 */ /* 0x0005e80000100800 */
[----:B------:R3:W-:Y:S04]  /*155d0*/  STL [R1+0x18], R116 ;  /* 0x0000187401007387 */ /* 0x0007e80000100800 */
[----:B------:R4:W-:Y:S04]  /*155e0*/  STL [R1+0x1c], R113 ;  /* 0x00001c7101007387 */ /* 0x0009e80000100800 */
[----:B------:R5:W-:Y:S04]  /*155f0*/  STL [R1+0x28], R112 ;  /* 0x0000287001007387 */ /* 0x000be80000100800 */
[----:B------:R-:W5:Y:S01]  /*15600*/  LDL.LU R0, [R1+0x90] ;  /* 0x0000900001007983 */ /* 0x000f620000300800 */
[----:B------:R-:W-:Y:S01]  /*15610*/  FADD R9, R9, R26 ;  /* 0x0000001a09097221 */ /* 0x000fe20000000000 */
[----:B------:R-:W-:Y:S01]  /*15620*/  FADD R15, R15, R30 ;  /* 0x0000001e0f0f7221 */ /* 0x000fe20000000000 */
[----:B------:R-:W-:-:S02]  /*15630*/  FSETP.NEU.AND P2, PT, R101, -INF , PT ;  /* 0xff8000006500780b */ /* 0x000fc40003f4d000 */
[----:B------:R-:W-:Y:S01]  /*15640*/  FADD R9, R34, R9 ;  /* 0x0000000922097221 */ /* 0x000fe20000000000 */
[----:B------:R-:W-:Y:S01]  /*15650*/  FADD R15, R66, R15 ;  /* 0x0000000f420f7221 */ /* 0x000fe20000000000 */
[----:B------:R-:W-:-:S03]  /*15660*/  FSEL R142, R101, RZ, P2 ;  /* 0x000000ff658e7208 */ /* 0x000fc60001000000 */
[----:B------:R-:W-:Y:S02]  /*15670*/  FADD R9, R9, R15 ;  /* 0x0000000f09097221 */ /* 0x000fe40000000000 */
[----:B------:R-:W-:-:S04]  /*15680*/  FMUL R15, R142, UR5 ;  /* 0x000000058e0f7c20 */ /* 0x000fc80008400000 */
[--C-:B------:R-:W-:Y:S01]  /*15690*/  FFMA R119, R185, UR5, -R15.reuse ;  /* 0x00000005b9777c23 */ /* 0x100fe2000800080f */
[--C-:B-1----:R-:W-:Y:S01]  /*156a0*/  FFMA R120, R213, UR5, -R15.reuse ;  /* 0x00000005d5787c23 */ /* 0x102fe2000800080f */
[--C-:B------:R-:W-:Y:S01]  /*156b0*/  FFMA R121, R184, UR5, -R15.reuse ;  /* 0x00000005b8797c23 */ /* 0x100fe2000800080f */
[----:B--2---:R-:W-:Y:S02]  /*156c0*/  FFMA R117, R189, UR5, -R15 ;  /* 0x00000005bd757c23 */ /* 0x004fe4000800080f */
[----:B------:R-:W-:Y:S02]  /*156d0*/  FSETP.GEU.AND P4, PT, R119, -126, PT ;  /* 0xc2fc00007700780b */ /* 0x000fe40003f8e000 */
[----:B------:R-:W-:Y:S02]  /*156e0*/  FSETP.GEU.AND P2, PT, R120, -126, PT ;  /* 0xc2fc00007800780b */ /* 0x000fe40003f4e000 */
[----:B------:R-:W-:Y:S02]  /*156f0*/  FSETP.GEU.AND P3, PT, R121, -126, PT ;  /* 0xc2fc00007900780b */ /* 0x000fe40003f6e000 */
[----:B------:R-:W-:-:S07]  /*15700*/  FSETP.GEU.AND P6, PT, R117, -126, PT ;  /* 0xc2fc00007500780b */ /* 0x000fce0003fce000 */
[----:B------:R-:W-:Y:S02]  /*15710*/  @!P4 FMUL R119, R119, 0.5 ;  /* 0x3f0000007777c820 */ /* 0x000fe40000400000 */
[----:B------:R-:W-:Y:S02]  /*15720*/  @!P2 FMUL R120, R120, 0.5 ;  /* 0x3f0000007878a820 */ /* 0x000fe40000400000 */
[----:B------:R-:W-:Y:S02]  /*15730*/  @!P3 FMUL R121, R121, 0.5 ;  /* 0x3f0000007979b820 */ /* 0x000fe40000400000 */
[----:B------:R-:W-:Y:S01]  /*15740*/  @!P6 FMUL R117, R117, 0.5 ;  /* 0x3f0000007575e820 */ /* 0x000fe20000400000 */
[----:B------:R-:W1:Y:S08]  /*15750*/  MUFU.EX2 R119, R119 ;  /* 0x0000007700777308 */ /* 0x000e700000000800 */
[----:B------:R-:W2:Y:S08]  /*15760*/  MUFU.EX2 R120, R120 ;  /* 0x0000007800787308 */ /* 0x000eb00000000800 */
[----:B------:R-:W4:Y:S08]  /*15770*/  MUFU.EX2 R121, R121 ;  /* 0x0000007900797308 */ /* 0x000f300000000800 */
[----:B------:R-:W4:Y:S01]  /*15780*/  MUFU.EX2 R117, R117 ;  /* 0x0000007500757308 */ /* 0x000f220000000800 */
[--C-:B---3--:R-:W-:Y:S01]  /*15790*/  FFMA R116, R196, UR5, -R15.reuse ;  /* 0x00000005c4747c23 */ /* 0x108fe2000800080f */
[----:B-1----:R-:W-:Y:S01]  /*157a0*/  @!P4 FMUL R119, R119, R119 ;  /* 0x000000777777c220 */ /* 0x002fe20000400000 */
[--C-:B------:R-:W-:Y:S01]  /*157b0*/  FFMA R74, R188, UR5, -R15.reuse ;  /* 0x00000005bc4a7c23 */ /* 0x100fe2000800080f */
[--C-:B------:R-:W-:Y:S01]  /*157c0*/  FFMA R118, R192, UR5, -R15.reuse ;  /* 0x00000005c0767c23 */ /* 0x100fe2000800080f */
[--C-:B------:R-:W-:Y:S01]  /*157d0*/  FFMA R115, R193, UR5, -R15.reuse ;  /* 0x00000005c1737c23 */ /* 0x100fe2000800080f */
[----:B------:R-:W-:Y:S01]  /*157e0*/  FSETP.GEU.AND P4, PT, R116, -126, PT ;  /* 0xc2fc00007400780b */ /* 0x000fe20003f8e000 */
[----:B------:R-:W-:Y:S01]  /*157f0*/  FFMA R114, R168, UR5, -R15 ;  /* 0x00000005a8727c23 */ /* 0x000fe2000800080f */
[----:B--2---:R-:W-:Y:S01]  /*15800*/  @!P2 FMUL R120, R120, R120 ;  /* 0x000000787878a220 */ /* 0x004fe20000400000 */
[----:B----4-:R-:W-:Y:S01]  /*15810*/  @!P3 FMUL R121, R121, R121 ;  /* 0x000000797979b220 */ /* 0x010fe20000400000 */
[----:B------:R-:W-:-:S02]  /*15820*/  FSETP.GEU.AND P5, PT, R74, -126, PT ;  /* 0xc2fc00004a00780b */ /* 0x000fc40003fae000 */
[----:B------:R-:W-:Y:S02]  /*15830*/  FSETP.GEU.AND P2, PT, R118, -126, PT ;  /* 0xc2fc00007600780b */ /* 0x000fe40003f4e000 */
[----:B------:R-:W-:Y:S01]  /*15840*/  FSETP.GEU.AND P3, PT, R115, -126, PT ;  /* 0xc2fc00007300780b */ /* 0x000fe20003f6e000 */
[----:B------:R-:W-:Y:S01]  /*15850*/  @!P6 FMUL R117, R117, R117 ;  /* 0x000000757575e220 */ /* 0x000fe20000400000 */
[----:B------:R-:W-:-:S03]  /*15860*/  FSETP.GEU.AND P6, PT, R114, -126, PT ;  /* 0xc2fc00007200780b */ /* 0x000fc60003fce000 */
[----:B------:R-:W-:-:S04]  /*15870*/  @!P4 FMUL R116, R116, 0.5 ;  /* 0x3f0000007474c820 */ /* 0x000fc80000400000 */
[----:B------:R-:W-:Y:S02]  /*15880*/  @!P5 FMUL R74, R74, 0.5 ;  /* 0x3f0000004a4ad820 */ /* 0x000fe40000400000 */
[----:B------:R-:W-:Y:S01]  /*15890*/  @!P2 FMUL R118, R118, 0.5 ;  /* 0x3f0000007676a820 */ /* 0x000fe20000400000 */
[----:B------:R-:W1:Y:S01]  /*158a0*/  MUFU.EX2 R116, R116 ;  /* 0x0000007400747308 */ /* 0x000e620000000800 */
[----:B------:R-:W-:Y:S02]  /*158b0*/  @!P3 FMUL R115, R115, 0.5 ;  /* 0x3f0000007373b820 */ /* 0x000fe40000400000 */
[----:B------:R-:W-:-:S05]  /*158c0*/  @!P6 FMUL R114, R114, 0.5 ;  /* 0x3f0000007272e820 */ /* 0x000fca0000400000 */
[----:B------:R-:W2:Y:S01]  /*158d0*/  MUFU.EX2 R74, R74 ;  /* 0x0000004a004a7308 */ /* 0x000ea20000000800 */
[----:B------:R-:W-:-:S07]  /*158e0*/  FMUL R108, R108, R10 ;  /* 0x0000000a6c6c7220 */ /* 0x000fce0000400000 */
[----:B------:R-:W3:Y:S08]  /*158f0*/  MUFU.EX2 R118, R118 ;  /* 0x0000007600767308 */ /* 0x000ef00000000800 */
[----:B------:R-:W4:Y:S08]  /*15900*/  MUFU.EX2 R115, R115 ;  /* 0x0000007300737308 */ /* 0x000f300000000800 */
[----:B------:R-:W4:Y:S01]  /*15910*/  MUFU.EX2 R114, R114 ;  /* 0x0000007200727308 */ /* 0x000f220000000800 */
[--C-:B------:R-:W-:Y:S01]  /*15920*/  FFMA R110, R173, UR5, -R15.reuse ;  /* 0x00000005ad6e7c23 */ /* 0x100fe2000800080f */
[----:B------:R3:W-:Y:S01]  /*15930*/  STL [R1+0x2c], R108 ;  /* 0x00002c6c01007387 */ /* 0x0007e20000100800 */
[----:B-1----:R-:W-:Y:S01]  /*15940*/  @!P4 FMUL R116, R116, R116 ;  /* 0x000000747474c220 */ /* 0x002fe20000400000 */
[--C-:B------:R-:W-:Y:S01]  /*15950*/  FFMA R113, R197, UR5, -R15.reuse ;  /* 0x00000005c5717c23 */ /* 0x100fe2000800080f */
[--C-:B------:R-:W-:Y:S01]  /*15960*/  FFMA R66, R169, UR5, -R15.reuse ;  /* 0x00000005a9427c23 */ /* 0x100fe2000800080f */
[--C-:B-----5:R-:W-:Y:S01]  /*15970*/  FFMA R112, R172, UR5, -R15.reuse ;  /* 0x00000005ac707c23 */ /* 0x120fe2000800080f */
[----:B------:R-:W-:Y:S01]  /*15980*/  FSETP.GEU.AND P4, PT, R110, -126, PT ;  /* 0xc2fc00006e00780b */ /* 0x000fe20003f8e000 */
[----:B--2---:R-:W-:Y:S01]  /*15990*/  @!P5 FMUL R74, R74, R74 ;  /* 0x0000004a4a4ad220 */ /* 0x004fe20000400000 */
[----:B---3--:R-:W-:Y:S01]  /*159a0*/  FFMA R108, R177, UR5, -R15 ;  /* 0x00000005b16c7c23 */ /* 0x008fe2000800080f */
[----:B------:R-:W-:Y:S01]  /*159b0*/  @!P2 FMUL R118, R118, R118 ;  /* 0x000000767676a220 */ /* 0x000fe20000400000 */
[----:B----4-:R-:W-:Y:S01]  /*159c0*/  @!P3 FMUL R115, R115, R115 ;  /* 0x000000737373b220 */ /* 0x010fe20000400000 */
[----:B------:R-:W-:Y:S01]  /*159d0*/  FSETP.GEU.AND P5, PT, R113, -126, PT ;  /* 0xc2fc00007100780b */ /* 0x000fe20003fae000 */
[----:B------:R-:W-:Y:S01]  /*159e0*/  @!P6 FMUL R114, R114, R114 ;  /* 0x000000727272e220 */ /* 0x000fe20000400000 */
[----:B------:R-:W-:-:S02]  /*159f0*/  FSETP.GEU.AND P2, PT, R66, -126, PT ;  /* 0xc2fc00004200780b */ /* 0x000fc40003f4e000 */
[----:B------:R-:W-:Y:S02]  /*15a00*/  FSETP.GEU.AND P3, PT, R112, -126, PT ;  /* 0xc2fc00007000780b */ /* 0x000fe40003f6e000 */
[----:B------:R-:W-:Y:S02]  /*15a10*/  FSETP.GEU.AND P6, PT, R108, -126, PT ;  /* 0xc2fc00006c00780b */ /* 0x000fe40003fce000 */
[----:B------:R-:W-:-:S05]  /*15a20*/  @!P4 FMUL R110, R110, 0.5 ;  /* 0x3f0000006e6ec820 */ /* 0x000fca0000400000 */
[----:B------:R-:W-:Y:S01]  /*15a30*/  @!P5 FMUL R113, R113, 0.5 ;  /* 0x3f0000007171d820 */ /* 0x000fe20000400000 */
[----:B------:R-:W1:Y:S01]  /*15a40*/  MUFU.EX2 R110, R110 ;  /* 0x0000006e006e7308 */ /* 0x000e620000000800 */
[----:B------:R-:W-:Y:S02]  /*15a50*/  @!P2 FMUL R66, R66, 0.5 ;  /* 0x3f0000004242a820 */ /* 0x000fe40000400000 */
[----:B------:R-:W-:Y:S02]  /*15a60*/  @!P3 FMUL R112, R112, 0.5 ;  /* 0x3f0000007070b820 */ /* 0x000fe40000400000 */
[----:B------:R-:W-:Y:S01]  /*15a70*/  @!P6 FMUL R108, R108, 0.5 ;  /* 0x3f0000006c6ce820 */ /* 0x000fe20000400000 */
[-C--:B------:R-:W-:Y:S02]  /*15a80*/  FMUL R105, R105, R10.reuse ;  /* 0x0000000a69697220 */ /* 0x080fe40000400000 */
[----:B------:R-:W2:Y:S01]  /*15a90*/  MUFU.EX2 R113, R113 ;  /* 0x0000007100717308 */ /* 0x000ea20000000800 */
[----:B------:R-:W-:-:S07]  /*15aa0*/  FMUL R104, R104, R10 ;  /* 0x0000000a68687220 */ /* 0x000fce0000400000 */
[----:B------:R-:W3:Y:S01]  /*15ab0*/  MUFU.EX2 R66, R66 ;  /* 0x0000004200427308 */ /* 0x000ee20000000800 */
[----:B------:R-:W-:Y:S07]  /*15ac0*/  STL [R1+0x38], R105 ;  /* 0x0000386901007387 */ /* 0x000fee0000100800 */
[----:B------:R-:W4:Y:S01]  /*15ad0*/  MUFU.EX2 R112, R112 ;  /* 0x0000007000707308 */ /* 0x000f220000000800 */
[----:B------:R5:W-:Y:S07]  /*15ae0*/  STL [R1+0x3c], R104 ;  /* 0x00003c6801007387 */ /* 0x000bee0000100800 */
[----:B------:R-:W4:Y:S01]  /*15af0*/  MUFU.EX2 R108, R108 ;  /* 0x0000006c006c7308 */ /* 0x000f220000000800 */
[--C-:B-----5:R-:W-:Y:S01]  /*15b00*/  FFMA R104, R152, UR5, -R15.reuse ;  /* 0x0000000598687c23 */ /* 0x120fe2000800080f */
[----:B-1----:R-:W-:Y:S01]  /*15b10*/  @!P4 FMUL R110, R110, R110 ;  /* 0x0000006e6e6ec220 */ /* 0x002fe20000400000 */
[--C-:B------:R-:W-:Y:S01]  /*15b20*/  FFMA R111, R176, UR5, -R15.reuse ;  /* 0x00000005b06f7c23 */ /* 0x100fe2000800080f */
[--C-:B------:R-:W-:Y:S01]  /*15b30*/  FFMA R106, R180, UR5, -R15.reuse ;  /* 0x00000005b46a7c23 */ /* 0x100fe2000800080f */
[--C-:B------:R-:W-:Y:S01]  /*15b40*/  FFMA R107, R181, UR5, -R15.reuse ;  /* 0x00000005b56b7c23 */ /* 0x100fe2000800080f */
[----:B------:R-:W-:Y:S01]  /*15b50*/  FSETP.GEU.AND P4, PT, R104, -126, PT ;  /* 0xc2fc00006800780b */ /* 0x000fe20003f8e000 */
[----:B------:R-:W-:Y:S01]  /*15b60*/  FFMA R102, R156, UR5, -R15 ;  /* 0x000000059c667c23 */ /* 0x000fe2000800080f */
[----:B--2---:R-:W-:Y:S01]  /*15b70*/  @!P5 FMUL R113, R113, R113 ;  /* 0x000000717171d220 */ /* 0x004fe20000400000 */
[----:B---3--:R-:W-:Y:S01]  /*15b80*/  @!P2 FMUL R66, R66, R66 ;  /* 0x000000424242a220 */ /* 0x008fe20000400000 */
[----:B----4-:R-:W-:Y:S01]  /*15b90*/  @!P3 FMUL R112, R112, R112 ;  /* 0x000000707070b220 */ /* 0x010fe20000400000 */
[----:B------:R-:W-:-:S02]  /*15ba0*/  FSETP.GEU.AND P5, PT, R111, -126, PT ;  /* 0xc2fc00006f00780b */ /* 0x000fc40003fae000 */
[----:B------:R-:W-:Y:S01]  /*15bb0*/  FSETP.GEU.AND P2, PT, R106, -126, PT ;  /* 0xc2fc00006a00780b */ /* 0x000fe20003f4e000 */
[----:B------:R-:W-:Y:S01]  /*15bc0*/  @!P6 FMUL R108, R108, R108 ;  /* 0x0000006c6c6ce220 */ /* 0x000fe20000400000 */
[----:B------:R-:W-:Y:S02]  /*15bd0*/  FSETP.GEU.AND P3, PT, R107, -126, PT ;  /* 0xc2fc00006b00780b */ /* 0x000fe40003f6e000 */
[----:B------:R-:W-:Y:S02]  /*15be0*/  FSETP.GEU.AND P6, PT, R102, -126, PT ;  /* 0xc2fc00006600780b */ /* 0x000fe40003fce000 */
[----:B------:R-:W-:-:S05]  /*15bf0*/  @!P4 FMUL R104, R104, 0.5 ;  /* 0x3f0000006868c820 */ /* 0x000fca0000400000 */
[----:B------:R-:W-:Y:S01]  /*15c00*/  @!P5 FMUL R111, R111, 0.5 ;  /* 0x3f0000006f6fd820 */ /* 0x000fe20000400000 */
[----:B------:R-:W1:Y:S01]  /*15c10*/  MUFU.EX2 R104, R104 ;  /* 0x0000006800687308 */ /* 0x000e620000000800 */
[----:B------:R-:W-:Y:S02]  /*15c20*/  @!P2 FMUL R106, R106, 0.5 ;  /* 0x3f0000006a6aa820 */ /* 0x000fe40000400000 */
[----:B------:R-:W-:Y:S02]  /*15c30*/  @!P3 FMUL R107, R107, 0.5 ;  /* 0x3f0000006b6bb820 */ /* 0x000fe40000400000 */
[----:B------:R-:W-:-:S03]  /*15c40*/  @!P6 FMUL R102, R102, 0.5 ;  /* 0x3f0000006666e820 */ /* 0x000fc60000400000 */
[----:B------:R-:W2:Y:S08]  /*15c50*/  MUFU.EX2 R111, R111 ;  /* 0x0000006f006f7308 */ /* 0x000eb00000000800 */
[----:B------:R-:W3:Y:S08]  /*15c60*/  MUFU.EX2 R106, R106 ;  /* 0x0000006a006a7308 */ /* 0x000ef00000000800 */
[----:B------:R-:W4:Y:S08]  /*15c70*/  MUFU.EX2 R107, R107 ;  /* 0x0000006b006b7308 */ /* 0x000f300000000800 */
[----:B------:R-:W5:Y:S01]  /*15c80*/  MUFU.EX2 R102, R102 ;  /* 0x0000006600667308 */ /* 0x000f620000000800 */
[--C-:B------:R-:W-:Y:S01]  /*15c90*/  FFMA R101, R161, UR5, -R15.reuse ;  /* 0x00000005a1657c23 */ /* 0x100fe2000800080f */
[----:B------:R-:W-:Y:S01]  /*15ca0*/  FADD R142, -R142, R100 ;  /* 0x000000648e8e7221 */ /* 0x000fe20000000100 */
        /* <DEDUP_REMOVED lines=10> */
[----:B------:R-:W-:Y:S02]  /*15d50*/  FSETP.GEU.AND P2, PT, R103, -126, PT ;  /* 0xc2fc00006700780b */ /* 0x000fe40003f4e000 */
[----:B------:R-:W-:Y:S01]  /*15d60*/  FSETP.GEU.AND P3, PT, R100, -126, PT ;  /* 0xc2fc00006400780b */ /* 0x000fe20003f6e000 */
[----:B-----5:R-:W-:Y:S01]  /*15d70*/  @!P6 FMUL R102, R102, R102 ;  /* 0x000000666666e220 */ /* 0x020fe20000400000 */
        /* <DEDUP_REMOVED lines=37> */
[--C-:B------:R-:W-:Y:S01]  /*15fd0*/  FFMA R95, R86, UR5, -R15.reuse ;  /* 0x00000005565f7c23 */ /* 0x100fe2000800080f */
[----:B-1----:R-:W-:Y:S01]  /*15fe0*/  @!P4 FMUL R94, R94, R94 ;  /* 0x0000005e5e5ec220 */ /* 0x002fe20000400000 */
        /* <DEDUP_REMOVED lines=18> */
[----:B------:R-:W2:Y:S01]  /*16110*/  MUFU.EX2 R95, R95 ;  /* 0x0000005f005f7308 */ /* 0x000ea20000000800 */
[----:B------:R-:W-:-:S07]  /*16120*/  FFMA R0, R10, R0, R9 ;  /* 0x000000000a007223 */ /* 0x000fce0000000009 */
[----:B------:R-:W3:Y:S08]  /*16130*/  MUFU.EX2 R90, R90 ;  /* 0x0000005a005a7308 */ /* 0x000ef00000000800 */
[----:B------:R-:W4:Y:S08]  /*16140*/  MUFU.EX2 R91, R91 ;  /* 0x0000005b005b7308 */ /* 0x000f300000000800 */
[----:B------:R-:W5:Y:S01]  /*16150*/  MUFU.EX2 R86, R86 ;  /* 0x0000005600567308 */ /* 0x000f620000000800 */
[--C-:B------:R-:W-:Y:S01]  /*16160*/  FFMA R24, R24, UR5, -R15.reuse ;  /* 0x0000000518187c23 */ /* 0x100fe2000800080f */
[----:B------:R4:W-:Y:S01]  /*16170*/  STL [R1+0x90], R0 ;  /* 0x0000900001007387 */ /* 0x0009e20000100800 */
[--C-:B------:R-:W-:Y:S01]  /*16180*/  FFMA R87, R84, UR5, -R15.reuse ;  /* 0x0000000554577c23 */ /* 0x100fe2000800080f */
[----:B-1----:R-:W-:Y:S01]  /*16190*/  @!P4 FMUL R88, R88, R88 ;  /* 0x000000585858c220 */ /* 0x002fe20000400000 */
[--C-:B------:R-:W-:Y:S01]  /*161a0*/  FFMA R89, R89, UR5, -R15.reuse ;  /* 0x0000000559597c23 */ /* 0x100fe2000800080f */
[--C-:B------:R-:W-:Y:S01]  /*161b0*/  FFMA R84, R79, UR5, -R15.reuse ;  /* 0x000000054f547c23 */ /* 0x100fe2000800080f */
[----:B------:R-:W-:Y:S01]  /*161c0*/  FSETP.GEU.AND P4, PT, R24, -126, PT ;  /* 0xc2fc00001800780b */ /* 0x000fe20003f8e000 */
[----:B--2---:R-:W-:Y:S01]  /*161d0*/  @!P5 FMUL R95, R95, R95 ;  /* 0x0000005f5f5fd220 */ /* 0x004fe20000400000 */
[----:B---3--:R-:W-:Y:S01]  /*161e0*/  @!P2 FMUL R90, R90, R90 ;  /* 0x0000005a5a5aa220 */ /* 0x008fe20000400000 */
[--C-:B----4-:R-:W-:Y:S01]  /*161f0*/  FFMA R0, R136, UR5, -R15.reuse ;  /* 0x0000000588007c23 */ /* 0x110fe2000800080f */
[----:B------:R-:W-:Y:S01]  /*16200*/  @!P3 FMUL R91, R91, R91 ;  /* 0x0000005b5b5bb220 */ /* 0x000fe20000400000 */
[----:B------:R-:W-:Y:S01]  /*16210*/  FSETP.GEU.AND P5, PT, R89, -126, PT ;  /* 0xc2fc00005900780b */ /* 0x000fe20003fae000 */
[--C-:B------:R-:W-:Y:S01]  /*16220*/  FFMA R23, R23, UR5, -R15.reuse ;  /* 0x0000000517177c23 */ /* 0x100fe2000800080f */
[----:B------:R-:W-:Y:S01]  /*16230*/  FSETP.GEU.AND P2, PT, R87, -126, PT ;  /* 0xc2fc00005700780b */ /* 0x000fe20003f4e000 */
[----:B-----5:R-:W-:Y:S01]  /*16240*/  @!P6 FMUL R86, R86, R86 ;  /* 0x000000565656e220 */ /* 0x020fe20000400000 */
[----:B------:R-:W-:Y:S01]  /*16250*/  FSETP.GEU.AND P3, PT, R84, -126, PT ;  /* 0xc2fc00005400780b */ /* 0x000fe20003f6e000 */
[----:B------:R-:W-:Y:S01]  /*16260*/  FFMA R85, R78, UR5, -R15 ;  /* 0x000000054e557c23 */ /* 0x000fe2000800080f */
[----:B------:R-:W-:-:S02]  /*16270*/  FSETP.GEU.AND P6, PT, R0, -126, PT ;  /* 0xc2fc00000000780b */ /* 0x000fc40003fce000 */
[----:B------:R-:W-:Y:S01]  /*16280*/  @!P4 FMUL R24, R24, 0.5 ;  /* 0x3f0000001818c820 */ /* 0x000fe20000400000 */
[--C-:B------:R-:W-:Y:S01]  /*16290*/  FFMA R82, R133, UR5, -R15.reuse ;  /* 0x0000000585527c23 */ /* 0x100fe2000800080f */
[--C-:B------:R-:W-:Y:S01]  /*162a0*/  FFMA R83, R237, UR5, -R15.reuse ;  /* 0x00000005ed537c23 */ /* 0x100fe2000800080f */
[--C-:B------:R-:W-:Y:S01]  /*162b0*/  FFMA R26, R233, UR5, -R15.reuse ;  /* 0x00000005e91a7c23 */ /* 0x100fe2000800080f */
[-C--:B------:R-:W-:Y:S01]  /*162c0*/  FMUL R218, R218, R10.reuse ;  /* 0x0000000adada7220 */ /* 0x080fe20000400000 */
[-C--:B------:R-:W-:Y:S01]  /*162d0*/  FMUL R219, R219, R10.reuse ;  /* 0x0000000adbdb7220 */ /* 0x080fe20000400000 */
[----:B------:R-:W-:Y:S01]  /*162e0*/  @!P5 FMUL R89, R89, 0.5 ;  /* 0x3f0000005959d820 */ /* 0x000fe20000400000 */
[----:B------:R-:W1:Y:S01]  /*162f0*/  MUFU.EX2 R24, R24 ;  /* 0x0000001800187308 */ /* 0x000e620000000800 */
[----:B------:R-:W-:Y:S01]  /*16300*/  @!P2 FMUL R87, R87, 0.5 ;  /* 0x3f0000005757a820 */ /* 0x000fe20000400000 */
[-C--:B------:R-:W-:Y:S01]  /*16310*/  FMUL R222, R222, R10.reuse ;  /* 0x0000000adede7220 */ /* 0x080fe20000400000 */
[----:B------:R-:W-:Y:S01]  /*16320*/  @!P3 FMUL R84, R84, 0.5 ;  /* 0x3f0000005454b820 */ /* 0x000fe20000400000 */
[-C--:B------:R-:W-:Y:S01]  /*16330*/  FMUL R223, R223, R10.reuse ;  /* 0x0000000adfdf7220 */ /* 0x080fe20000400000 */
[----:B------:R-:W-:Y:S01]  /*16340*/  @!P6 FMUL R0, R0, 0.5 ;  /* 0x3f0000000000e820 */ /* 0x000fe20000400000 */
[-C--:B------:R-:W-:Y:S01]  /*16350*/  FMUL R226, R226, R10.reuse ;  /* 0x0000000ae2e27220 */ /* 0x080fe20000400000 */
[-C--:B------:R-:W-:Y:S01]  /*16360*/  FMUL R227, R227, R10.reuse ;  /* 0x0000000ae3e37220 */ /* 0x080fe20000400000 */
[----:B------:R-:W2:Y:S01]  /*16370*/  MUFU.EX2 R89, R89 ;  /* 0x0000005900597308 */ /* 0x000ea20000000800 */
[-C--:B------:R-:W-:Y:S01]  /*16380*/  FMUL R230, R230, R10.reuse ;  /* 0x0000000ae6e67220 */ /* 0x080fe20000400000 */
[-C--:B------:R-:W-:Y:S01]  /*16390*/  FMUL R231, R231, R10.reuse ;  /* 0x0000000ae7e77220 */ /* 0x080fe20000400000 */
[-C--:B------:R-:W-:Y:S01]  /*163a0*/  FMUL R202, R202, R10.reuse ;  /* 0x0000000acaca7220 */ /* 0x080fe20000400000 */
[-C--:B------:R-:W-:Y:S01]  /*163b0*/  FMUL R203, R203, R10.reuse ;  /* 0x0000000acbcb7220 */ /* 0x080fe20000400000 */
[-C--:B------:R-:W-:Y:S01]  /*163c0*/  FMUL R206, R206, R10.reuse ;  /* 0x0000000acece7220 */ /* 0x080fe20000400000 */
[-C--:B------:R-:W-:Y:S01]  /*163d0*/  FMUL R207, R207, R10.reuse ;  /* 0x0000000acfcf7220 */ /* 0x080fe20000400000 */
[-C--:B------:R-:W-:Y:S01]  /*163e0*/  FMUL R210, R210, R10.reuse ;  /* 0x0000000ad2d27220 */ /* 0x080fe20000400000 */
[----:B------:R-:W3:Y:S01]  /*163f0*/  MUFU.EX2 R87, R87 ;  /* 0x0000005700577308 */ /* 0x000ee20000000800 */
[-C--:B------:R-:W-:Y:S01]  /*16400*/  FMUL R211, R211, R10.reuse ;  /* 0x0000000ad3d37220 */ /* 0x080fe20000400000 */
[-C--:B------:R-:W-:Y:S01]  /*16410*/  FMUL R214, R214, R10.reuse ;  /* 0x0000000ad6d67220 */ /* 0x080fe20000400000 */
[-C--:B------:R-:W-:Y:S01]  /*16420*/  FMUL R215, R215, R10.reuse ;  /* 0x0000000ad7d77220 */ /* 0x080fe20000400000 */
[-C--:B------:R-:W-:Y:S01]  /*16430*/  FMUL R186, R186, R10.reuse ;  /* 0x0000000ababa7220 */ /* 0x080fe20000400000 */
[-C--:B------:R-:W-:Y:S01]  /*16440*/  FMUL R187, R187, R10.reuse ;  /* 0x0000000abbbb7220 */ /* 0x080fe20000400000 */
[-C--:B------:R-:W-:Y:S01]  /*16450*/  FMUL R190, R190, R10.reuse ;  /* 0x0000000abebe7220 */ /* 0x080fe20000400000 */
[-C--:B------:R-:W-:Y:S01]  /*16460*/  FMUL R191, R191, R10.reuse ;  /* 0x0000000abfbf7220 */ /* 0x080fe20000400000 */
[----:B------:R-:W4:Y:S01]  /*16470*/  MUFU.EX2 R84, R84 ;  /* 0x0000005400547308 */ /* 0x000f220000000800 */
[-C--:B------:R-:W-:Y:S01]  /*16480*/  FMUL R194, R194, R10.reuse ;  /* 0x0000000ac2c27220 */ /* 0x080fe20000400000 */
[-C--:B------:R-:W-:Y:S01]  /*16490*/  FMUL R195, R195, R10.reuse ;  /* 0x0000000ac3c37220 */ /* 0x080fe20000400000 */
[-C--:B------:R-:W-:Y:S01]  /*164a0*/  FMUL R198, R198, R10.reuse ;  /* 0x0000000ac6c67220 */ /* 0x080fe20000400000 */
[-C--:B------:R-:W-:Y:S01]  /*164b0*/  FMUL R199, R199, R10.reuse ;  /* 0x0000000ac7c77220 */ /* 0x080fe20000400000 */
[-C--:B------:R-:W-:Y:S01]  /*164c0*/  FMUL R170, R170, R10.reuse ;  /* 0x0000000aaaaa7220 */ /* 0x080fe20000400000 */
[-C--:B------:R-:W-:Y:S01]  /*164d0*/  FMUL R171, R171, R10.reuse ;  /* 0x0000000aabab7220 */ /* 0x080fe20000400000 */
[----:B------:R-:W-:Y:S01]  /*164e0*/  FMUL R174, R174, R10 ;  /* 0x0000000aaeae7220 */ /* 0x000fe20000400000 */
[----:B------:R-:W5:Y:S01]  /*164f0*/  MUFU.EX2 R0, R0 ;  /* 0x0000000000007308 */ /* 0x000f620000000800 */
[----:B-1----:R-:W-:Y:S01]  /*16500*/  @!P4 FMUL R24, R24, R24 ;  /* 0x000000181818c220 */ /* 0x002fe20000400000 */
[----:B------:R-:W-:Y:S01]  /*16510*/  FSETP.GEU.AND P4, PT, R23, -126, PT ;  /* 0xc2fc00001700780b */ /* 0x000fe20003f8e000 */
[----:B--2---:R-:W-:Y:S01]  /*16520*/  @!P5 FMUL R89, R89, R89 ;  /* 0x000000595959d220 */ /* 0x004fe20000400000 */
[----:B---3--:R-:W-:Y:S01]  /*16530*/  @!P2 FMUL R87, R87, R87 ;  /* 0x000000575757a220 */ /* 0x008fe20000400000 */
[----:B------:R-:W-:Y:S01]  /*16540*/  FSETP.GEU.AND P5, PT, R82, -126, PT ;  /* 0xc2fc00005200780b */ /* 0x000fe20003fae000 */
[-C--:B------:R-:W-:Y:S01]  /*16550*/  FMUL R175, R175, R10.reuse ;  /* 0x0000000aafaf7220 */ /* 0x080fe20000400000 */
[----:B------:R-:W-:Y:S01]  /*16560*/  FSETP.GEU.AND P2, PT, R85, -126, PT ;  /* 0xc2fc00005500780b */ /* 0x000fe20003f4e000 */
[----:B------:R-:W-:Y:S01]  /*16570*/  FMUL R178, R178, R10 ;  /* 0x0000000ab2b27220 */ /* 0x000fe20000400000 */
[----:B----4-:R-:W-:Y:S01]  /*16580*/  @!P3 FMUL R84, R84, R84 ;  /* 0x000000545454b220 */ /* 0x010fe20000400000 */
[----:B------:R-:W-:Y:S01]  /*16590*/  FSETP.GEU.AND P3, PT, R83, -126, PT ;  /* 0xc2fc00005300780b */ /* 0x000fe20003f6e000 */
[-C--:B------:R-:W-:Y:S01]  /*165a0*/  FMUL R179, R179, R10.reuse ;  /* 0x0000000ab3b37220 */ /* 0x080fe20000400000 */
[-C--:B------:R-:W-:Y:S01]  /*165b0*/  FMUL R182, R182, R10.reuse ;  /* 0x0000000ab6b67220 */ /* 0x080fe20000400000 */
[-C--:B------:R-:W-:Y:S01]  /*165c0*/  FMUL R183, R183, R10.reuse ;  /* 0x0000000ab7b77220 */ /* 0x080fe20000400000 */
[-C--:B------:R-:W-:Y:S01]  /*165d0*/  FMUL R154, R154, R10.reuse ;  /* 0x0000000a9a9a7220 */ /* 0x080fe20000400000 */
[-C--:B------:R-:W-:Y:S01]  /*165e0*/  FMUL R155, R155, R10.reuse ;  /* 0x0000000a9b9b7220 */ /* 0x080fe20000400000 */
[----:B------:R-:W-:Y:S01]  /*165f0*/  FMUL R158, R158, R10 ;  /* 0x0000000a9e9e7220 */ /* 0x000fe20000400000 */
[----:B-----5:R-:W-:Y:S01]  /*16600*/  @!P6 FMUL R0, R0, R0 ;  /* 0x000000000000e220 */ /* 0x020fe20000400000 */
[----:B------:R-:W-:Y:S01]  /*16610*/  FSETP.GEU.AND P6, PT, R26, -126, PT ;  /* 0xc2fc00001a00780b */ /* 0x000fe20003fce000 */
[----:B------:R-:W-:Y:S01]  /*16620*/  @!P4 FMUL R23, R23, 0.5 ;  /* 0x3f0000001717c820 */ /* 0x000fe20000400000 */
[----:B------:R-:W-:Y:S01]  /*16630*/  @!P5 FMUL R82, R82, 0.5 ;  /* 0x3f0000005252d820 */ /* 0x000fe20000400000 */
[----:B------:R-:W-:Y:S01]  /*16640*/  @!P2 FMUL R85, R85, 0.5 ;  /* 0x3f0000005555a820 */ /* 0x000fe20000400000 */
[-C--:B------:R-:W-:Y:S01]  /*16650*/  FMUL R159, R159, R10.reuse ;  /* 0x0000000a9f9f7220 */ /* 0x080fe20000400000 */
[----:B------:R-:W-:Y:S01]  /*16660*/  @!P3 FMUL R83, R83, 0.5 ;  /* 0x3f0000005353b820 */ /* 0x000fe20000400000 */
[-C--:B------:R-:W-:Y:S01]  /*16670*/  FMUL R162, R162, R10.reuse ;  /* 0x0000000aa2a27220 */ /* 0x080fe20000400000 */
[----:B------:R-:W1:Y:S01]  /*16680*/  MUFU.EX2 R23, R23 ;  /* 0x0000001700177308 */ /* 0x000e620000000800 */
[-C--:B------:R-:W-:Y:S01]  /*16690*/  FMUL R163, R163, R10.reuse ;  /* 0x0000000aa3a37220 */ /* 0x080fe20000400000 */
[-C--:B------:R-:W-:Y:S01]  /*166a0*/  FMUL R166, R166, R10.reuse ;  /* 0x0000000aa6a67220 */ /* 0x080fe20000400000 */
[----:B------:R-:W-:Y:S01]  /*166b0*/  FMUL R167, R167, R10 ;  /* 0x0000000aa7a77220 */ /* 0x000fe20000400000 */
[--C-:B------:R-:W-:Y:S01]  /*166c0*/  FFMA R34, R236, UR5, -R15.reuse ;  /* 0x00000005ec227c23 */ /* 0x100fe2000800080f */
[--C-:B------:R-:W-:Y:S01]  /*166d0*/  FFMA R21, R21, UR5, -R15.reuse ;  /* 0x0000000515157c23 */ /* 0x100fe2000800080f */
[----:B------:R-:W-:Y:S01]  /*166e0*/  @!P6 FMUL R26, R26, 0.5 ;  /* 0x3f0000001a1ae820 */ /* 0x000fe20000400000 */
[--C-:B------:R-:W-:Y:S01]  /*166f0*/  FFMA R9, R137, UR5, -R15.reuse ;  /* 0x0000000589097c23 */ /* 0x100fe2000800080f */
[----:B------:R-:W2:Y:S01]  /*16700*/  MUFU.EX2 R82, R82 ;  /* 0x0000005200527308 */ /* 0x000ea20000000800 */
[--C-:B------:R-:W-:Y:S01]  /*16710*/  FFMA R80, R80, UR5, -R15.reuse ;  /* 0x0000000550507c23 */ /* 0x100fe2000800080f */
[--C-:B------:R-:W-:Y:S01]  /*16720*/  FFMA R81, R81, UR5, -R15.reuse ;  /* 0x0000000551517c23 */ /* 0x100fe2000800080f */
[--C-:B------:R-:W-:Y:S01]  /*16730*/  FFMA R76, R76, UR5, -R15.reuse ;  /* 0x000000054c4c7c23 */ /* 0x100fe2000800080f */
[--C-:B------:R-:W-:Y:S01]  /*16740*/  FFMA R11, R11, UR5, -R15.reuse ;  /* 0x000000050b0b7c23 */ /* 0x100fe2000800080f */
[--C-:B------:R-:W-:Y:S01]  /*16750*/  FFMA R12, R12, UR5, -R15.reuse ;  /* 0x000000050c0c7c23 */ /* 0x100fe2000800080f */
[--C-:B------:R-:W-:Y:S01]  /*16760*/  FFMA R30, R234, UR5, -R15.reuse ;  /* 0x00000005ea1e7c23 */ /* 0x100fe2000800080f */
[--C-:B------:R-:W-:Y:S01]  /*16770*/  FFMA R19, R19, UR5, -R15.reuse ;  /* 0x0000000513137c23 */ /* 0x100fe2000800080f */
[----:B------:R-:W3:Y:S01]  /*16780*/  MUFU.EX2 R85, R85 ;  /* 0x0000005500557308 */ /* 0x000ee20000000800 */
[--C-:B------:R-:W-:Y:S01]  /*16790*/  FFMA R13, R13, UR5, -R15.reuse ;  /* 0x000000050d0d7c23 */ /* 0x100fe2000800080f */
[--C-:B------:R-:W-:Y:S01]  /*167a0*/  FFMA R14, R14, UR5, -R15.reuse ;  /* 0x000000050e0e7c23 */ /* 0x100fe2000800080f */
[--C-:B------:R-:W-:Y:S01]  /*167b0*/  FFMA R17, R17, UR5, -R15.reuse ;  /* 0x0000000511117c23 */ /* 0x100fe2000800080f */
[--C-:B------:R-:W-:Y:S01]  /*167c0*/  FFMA R109, R109, UR5, -R15.reuse ;  /* 0x000000056d6d7c23 */ /* 0x100fe2000800080f */
[--C-:B------:R-:W-:Y:S01]  /*167d0*/  FFMA R93, R93, UR5, -R15.reuse ;  /* 0x000000055d5d7c23 */ /* 0x100fe2000800080f */
[--C-:B------:R-:W-:Y:S01]  /*167e0*/  FFMA R77, R77, UR5, -R15.reuse ;  /* 0x000000054d4d7c23 */ /* 0x100fe2000800080f */
[----:B------:R-:W4:Y:S01]  /*167f0*/  LDL.LU R213, [R1+0x110] ;  /* 0x0001100001d57983 */ /* 0x000f220000300800 */
[----:B------:R-:W5:Y:S08]  /*16800*/  MUFU.EX2 R83, R83 ;  /* 0x0000005300537308 */ /* 0x000f700000000800 */
[----:B------:R-:W5:Y:S01]  /*16810*/  MUFU.EX2 R26, R26 ;  /* 0x0000001a001a7308 */ /* 0x000f620000000800 */
[--C-:B------:R-:W-:Y:S01]  /*16820*/  FFMA R10, R140, UR5, -R15.reuse ;  /* 0x000000058c0a7c23 */ /* 0x100fe2000800080f */
[----:B-1----:R-:W-:Y:S01]  /*16830*/  @!P4 FMUL R23, R23, R23 ;  /* 0x000000171717c220 */ /* 0x002fe20000400000 */
[--C-:B------:R-:W-:Y:S01]  /*16840*/  FFMA R79, R235, UR5, -R15.reuse ;  /* 0x00000005eb4f7c23 */ /* 0x100fe2000800080f */
[----:B--2---:R-:W-:Y:S01]  /*16850*/  @!P5 FMUL R82, R82, R82 ;  /* 0x000000525252d220 */ /* 0x004fe20000400000 */
[----:B---3--:R-:W-:Y:S01]  /*16860*/  @!P2 FMUL R85, R85, R85 ;  /* 0x000000555555a220 */ /* 0x008fe20000400000 */
[----:B------:R-:W-:Y:S01]  /*16870*/  FSETP.GEU.AND P4, PT, R10, -126, PT ;  /* 0xc2fc00000a00780b */ /* 0x000fe20003f8e000 */
[----:B------:R-:W-:Y:S01]  /*16880*/  FADD R131, R120, R90 ;  /* 0x0000005a78837221 */ /* 0x000fe20000000000 */
[----:B------:R-:W-:Y:S01]  /*16890*/  FSETP.GEU.AND P5, PT, R9, -126, PT ;  /* 0xc2fc00000900780b */ /* 0x000fe20003fae000 */
[----:B-----5:R-:W-:Y:S01]  /*168a0*/  @!P3 FMUL R83, R83, R83 ;  /* 0x000000535353b220 */ /* 0x020fe20000400000 */
[----:B------:R-:W-:Y:S01]  /*168b0*/  FSETP.GEU.AND P3, PT, R34, -126, PT ;  /* 0xc2fc00002200780b */ /* 0x000fe20003f6e000 */
[----:B------:R-:W-:Y:S01]  /*168c0*/  FADD R122, R106, R24 ;  /* 0x000000186a7a7221 */ /* 0x000fe20000000000 */
[----:B------:R-:W-:Y:S01]  /*168d0*/  FSETP.GEU.AND P2, PT, R21, -126, PT ;  /* 0xc2fc00001500780b */ /* 0x000fe20003f4e000 */
[----:B------:R-:W-:Y:S01]  /*168e0*/  FFMA R78, R232, UR5, -R15 ;  /* 0x00000005e84e7c23 */ /* 0x000fe2000800080f */
[----:B------:R-:W2:Y:S01]  /*168f0*/  LDL.LU R184, [R1+0x10c] ;  /* 0x00010c0001b87983 */ /* 0x000ea20000300800 */
[----:B------:R-:W-:Y:S01]  /*16900*/  @!P6 FMUL R26, R26, R26 ;  /* 0x0000001a1a1ae220 */ /* 0x000fe20000400000 */
[----:B------:R-:W-:-:S03]  /*16910*/  FSETP.GEU.AND P6, PT, R79, -126, PT ;  /* 0xc2fc00004f00780b */ /* 0x000fc60003fce000 */
[----:B------:R-:W-:Y:S02]  /*16920*/  @!P4 FMUL R10, R10, 0.5 ;  /* 0x3f0000000a0ac820 */ /* 0x000fe40000400000 */
[----:B------:R-:W-:Y:S02]  /*16930*/  @!P5 FMUL R9, R9, 0.5 ;  /* 0x3f0000000909d820 */ /* 0x000fe40000400000 */
[----:B------:R-:W-:Y:S02]  /*16940*/  @!P3 FMUL R34, R34, 0.5 ;  /* 0x3f0000002222b820 */ /* 0x000fe40000400000 */
[----:B------:R-:W-:Y:S01]  /*16950*/  @!P2 FMUL R21, R21, 0.5 ;  /* 0x3f0000001515a820 */ /* 0x000fe20000400000 */
[----:B------:R-:W1:Y:S01]  /*16960*/  MUFU.EX2 R10, R10 ;  /* 0x0000000a000a7308 */ /* 0x000e620000000800 */
[----:B------:R-:W-:Y:S01]  /*16970*/  FADD R133, R131, R122 ;  /* 0x0000007a83857221 */ /* 0x000fe20000000000 */
[----:B------:R-:W-:Y:S01]  /*16980*/  FFMA R15, R149, UR5, -R15 ;  /* 0x00000005950f7c23 */ /* 0x000fe2000800080f */
[----:B------:R-:W3:Y:S01]  /*16990*/  LDL.LU R185, [R1+0x108] ;  /* 0x0001080001b97983 */ /* 0x000ee20000300800 */
[----:B------:R-:W-:-:S04]  /*169a0*/  @!P6 FMUL R79, R79, 0.5 ;  /* 0x3f0000004f4fe820 */ /* 0x000fc80000400000 */
[----:B------:R-:W5:Y:S08]  /*169b0*/  MUFU.EX2 R9, R9 ;  /* 0x0000000900097308 */ /* 0x000f700000000800 */
[----:B------:R-:W5:Y:S08]  /*169c0*/  MUFU.EX2 R34, R34 ;  /* 0x0000002200227308 */ /* 0x000f700000000800 */
[----:B------:R-:W5:Y:S01]  /*169d0*/  MUFU.EX2 R21, R21 ;  /* 0x0000001500157308 */ /* 0x000f620000000800 */
[----:B-1----:R-:W-:Y:S01]  /*169e0*/  @!P4 FMUL R10, R10, R10 ;  /* 0x0000000a0a0ac220 */ /* 0x002fe20000400000 */
[----:B------:R-:W-:Y:S01]  /*169f0*/  FADD R131, R113, R82 ;  /* 0x0000005271837221 */ /* 0x000fe20000000000 */
[----:B------:R-:W-:Y:S01]  /*16a00*/  FADD R122, R98, R0 ;  /* 0x00000000627a7221 */ /* 0x000fe20000000000 */
[----:B------:R-:W3:Y:S04]  /*16a10*/  LDL.LU R188, [R1+0x104] ;  /* 0x0001040001bc7983 */ /* 0x000ee80000300800 */
[----:B------:R-:W1:Y:S01]  /*16a20*/  MUFU.EX2 R79, R79 ;  /* 0x0000004f004f7308 */ /* 0x000e620000000800 */
[----:B------:R-:W-:Y:S01]  /*16a30*/  FSETP.GEU.AND P4, PT, R80, -126, PT ;  /* 0xc2fc00005000780b */ /* 0x000fe20003f8e000 */
[----:B-----5:R-:W-:Y:S01]  /*16a40*/  @!P5 FMUL R9, R9, R9 ;  /* 0x000000090909d220 */ /* 0x020fe20000400000 */
[----:B------:R-:W-:Y:S01]  /*16a50*/  @!P3 FMUL R34, R34, R34 ;  /* 0x000000222222b220 */ /* 0x000fe20000400000 */
[----:B------:R-:W-:Y:S01]  /*16a60*/  FSETP.GEU.AND P5, PT, R81, -126, PT ;  /* 0xc2fc00005100780b */ /* 0x000fe20003fae000 */
[----:B------:R-:W-:Y:S01]  /*16a70*/  @!P2 FMUL R21, R21, R21 ;  /* 0x000000151515a220 */ /* 0x000fe20000400000 */
[----:B------:R-:W-:Y:S01]  /*16a80*/  FSETP.GEU.AND P3, PT, R11, -126, PT ;  /* 0xc2fc00000b00780b */ /* 0x000fe20003f6e000 */
[----:B------:R-:W-:Y:S01]  /*16a90*/  FADD R122, R131, R122 ;  /* 0x0000007a837a7221 */ /* 0x000fe20000000000 */
[----:B------:R-:W-:Y:S01]  /*16aa0*/  FSETP.GEU.AND P2, PT, R76, -126, PT ;  /* 0xc2fc00004c00780b */ /* 0x000fe20003f4e000 */
[----:B------:R-:W5:Y:S01]  /*16ab0*/  LDL.LU R189, [R1+0x100] ;  /* 0x0001000001bd7983 */ /* 0x000f620000300800 */
[----:B-1----:R-:W-:Y:S01]  /*16ac0*/  @!P6 FMUL R79, R79, R79 ;  /* 0x0000004f4f4fe220 */ /* 0x002fe20000400000 */
[----:B------:R-:W-:-:S03]  /*16ad0*/  FSETP.GEU.AND P6, PT, R12, -126, PT ;  /* 0xc2fc00000c00780b */ /* 0x000fc60003fce000 */
[----:B------:R-:W-:-:S03]  /*16ae0*/  @!P4 FMUL R80, R80, 0.5 ;  /* 0x3f0000005050c820 */ /* 0x000fc60000400000 */
[----:B------:R-:W-:Y:S02]  /*16af0*/  @!P5 FMUL R81, R81, 0.5 ;  /* 0x3f0000005151d820 */ /* 0x000fe40000400000 */
[----:B------:R-:W-:Y:S01]  /*16b00*/  @!P3 FMUL R11, R11, 0.5 ;  /* 0x3f0000000b0bb820 */ /* 0x000fe20000400000 */
[----:B------:R-:W-:Y:S01]  /*16b10*/  FADD R141, R133, R122 ;  /* 0x0000007a858d7221 */ /* 0x000fe20000000000 */
[----:B------:R-:W-:Y:S01]  /*16b20*/  @!P2 FMUL R76, R76, 0.5 ;  /* 0x3f0000004c4ca820 */ /* 0x000fe20000400000 */
[----:B------:R-:W1:Y:S01]  /*16b30*/  MUFU.EX2 R80, R80 ;  /* 0x0000005000507308 */ /* 0x000e620000000800 */
[----:B------:R-:W-:Y:S01]  /*16b40*/  FADD R131, R121, R91 ;  /* 0x0000005b79837221 */ /* 0x000fe20000000000 */
[----:B------:R-:W5:Y:S01]  /*16b50*/  LDL.LU R192, [R1+0xfc] ;  /* 0x0000fc0001c07983 */ /* 0x000f620000300800 */
[----:B------:R-:W-:-:S05]  /*16b60*/  @!P6 FMUL R12, R12, 0.5 ;  /* 0x3f0000000c0ce820 */ /* 0x000fca0000400000 */
[----:B------:R-:W1:Y:S08]  /*16b70*/  MUFU.EX2 R81, R81 ;  /* 0x0000005100517308 */ /* 0x000e700000000800 */
[----:B------:R-:W1:Y:S08]  /*16b80*/  MUFU.EX2 R11, R11 ;  /* 0x0000000b000b7308 */ /* 0x000e700000000800 */
[----:B------:R-:W1:Y:S01]  /*16b90*/  MUFU.EX2 R76, R76 ;  /* 0x0000004c004c7308 */ /* 0x000e620000000800 */
[----:B------:R-:W-:Y:S01]  /*16ba0*/  FADD R122, R107, R23 ;  /* 0x000000176b7a7221 */ /* 0x000fe20000000000 */
[----:B-1----:R-:W-:Y:S01]  /*16bb0*/  @!P4 FMUL R80, R80, R80 ;  /* 0x000000505050c220 */ /* 0x002fe20000400000 */
[----:B------:R-:W5:Y:S05]  /*16bc0*/  LDL.LU R193, [R1+0xf8] ;  /* 0x0000f80001c17983 */ /* 0x000f6a0000300800 */
[----:B------:R-:W1:Y:S01]  /*16bd0*/  MUFU.EX2 R12, R12 ;  /* 0x0000000c000c7308 */ /* 0x000e620000000800 */
[----:B------:R-:W-:Y:S01]  /*16be0*/  FSETP.GEU.AND P4, PT, R78, -126, PT ;  /* 0xc2fc00004e00780b */ /* 0x000fe20003f8e000 */
[----:B------:R-:W-:Y:S01]  /*16bf0*/  FADD R135, R131, R122 ;  /* 0x0000007a83877221 */ /* 0x000fe20000000000 */
[----:B------:R-:W-:Y:S01]  /*16c00*/  FADD R131, R114, R83 ;  /* 0x0000005372837221 */ /* 0x000fe20000000000 */
[----:B------:R-:W-:Y:S01]  /*16c10*/  FADD R122, R99, R9 ;  /* 0x00000009637a7221 */ /* 0x000fe20000000000 */
[----:B------:R-:W-:Y:S01]  /*16c20*/  @!P5 FMUL R81, R81, R81 ;  /* 0x000000515151d220 */ /* 0x000fe20000400000 */
[----:B------:R-:W-:Y:S01]  /*16c30*/  @!P3 FMUL R11, R11, R11 ;  /* 0x0000000b0b0bb220 */ /* 0x000fe20000400000 */
[----:B------:R-:W-:Y:S01]  /*16c40*/  FSETP.GEU.AND P5, PT, R30, -126, PT ;  /* 0xc2fc00001e00780b */ /* 0x000fe20003fae000 */
[----:B------:R-:W-:Y:S01]  /*16c50*/  @!P2 FMUL R76, R76, R76 ;  /* 0x0000004c4c4ca220 */ /* 0x000fe20000400000 */
[----:B------:R-:W-:Y:S01]  /*16c60*/  FSETP.GEU.AND P3, PT, R19, -126, PT ;  /* 0xc2fc00001300780b */ /* 0x000fe20003f6e000 */
[----:B------:R-:W-:Y:S01]  /*16c70*/  FADD R134, R131, R122 ;  /* 0x0000007a83867221 */ /* 0x000fe20000000000 */
[----:B------:R-:W-:Y:S01]  /*16c80*/  FSETP.GEU.AND P2, PT, R13, -126, PT ;  /* 0xc2fc00000d00780b */ /* 0x000fe20003f4e000 */
[----:B------:R-:W-:Y:S01]  /*16c90*/  FADD R131, R119, R88 ;  /* 0x0000005877837221 */ /* 0x000fe20000000000 */
[----:B------:R-:W-:Y:S01]  /*16ca0*/  FADD R122, R104, R26 ;  /* 0x0000001a687a7221 */ /* 0x000fe20000000000 */
[----:B------:R-:W5:Y:S01]  /*16cb0*/  LDL.LU R196, [R1+0xf4] ;  /* 0x0000f40001c47983 */ /* 0x000f620000300800 */
[----:B-1----:R-:W-:Y:S01]  /*16cc0*/  @!P6 FMUL R12, R12, R12 ;  /* 0x0000000c0c0ce220 */ /* 0x002fe20000400000 */
[----:B------:R-:W-:Y:S01]  /*16cd0*/  FSETP.GEU.AND P6, PT, R14, -126, PT ;  /* 0xc2fc00000e00780b */ /* 0x000fe20003fce000 */
[----:B------:R-:W-:Y:S01]  /*16ce0*/  FADD R133, R131, R122 ;  /* 0x0000007a83857221 */ /* 0x000fe20000000000 */
[----:B------:R-:W-:Y:S01]  /*16cf0*/  FADD R131, R66, R34 ;  /* 0x0000002242837221 */ /* 0x000fe20000000000 */
[----:B------:R-:W-:Y:S01]  /*16d00*/  FADD R122, R96, R10 ;  /* 0x0000000a607a7221 */ /* 0x000fe20000000000 */
[----:B------:R-:W-:Y:S01]  /*16d10*/  @!P4 FMUL R78, R78, 0.5 ;  /* 0x3f0000004e4ec820 */ /* 0x000fe20000400000 */
[----:B------:R-:W-:Y:S01]  /*16d20*/  @!P5 FMUL R30, R30, 0.5 ;  /* 0x3f0000001e1ed820 */ /* 0x000fe20000400000 */
[----:B------:R-:W-:Y:S01]  /*16d30*/  @!P3 FMUL R19, R19, 0.5 ;  /* 0x3f0000001313b820 */ /* 0x000fe20000400000 */
[----:B------:R-:W-:Y:S01]  /*16d40*/  FADD R122, R131, R122 ;  /* 0x0000007a837a7221 */ /* 0x000fe20000000000 */
[----:B------:R-:W-:Y:S01]  /*16d50*/  @!P2 FMUL R13, R13, 0.5 ;  /* 0x3f0000000d0da820 */ /* 0x000fe20000400000 */
[----:B------:R-:W-:Y:S01]  /*16d60*/  FADD R140, R135, R134 ;  /* 0x00000086878c7221 */ /* 0x000fe20000000000 */
[----:B------:R-:W1:Y:S01]  /*16d70*/  MUFU.EX2 R78, R78 ;  /* 0x0000004e004e7308 */ /* 0x000e620000000800 */
[----:B------:R-:W-:Y:S01]  /*16d80*/  FADD R139, R133, R122 ;  /* 0x0000007a858b7221 */ /* 0x000fe20000000000 */
[----:B------:R-:W5:Y:S01]  /*16d90*/  LDL.LU R197, [R1+0xf0] ;  /* 0x0000f00001c57983 */ /* 0x000f620000300800 */
[----:B------:R-:W-:Y:S01]  /*16da0*/  @!P6 FMUL R14, R14, 0.5 ;  /* 0x3f0000000e0ee820 */ /* 0x000fe20000400000 */
[----:B------:R-:W-:Y:S01]  /*16db0*/  FADD R131, R74, R89 ;  /* 0x000000594a837221 */ /* 0x000fe20000000000 */
[----:B------:R-:W-:Y:S01]  /*16dc0*/  FADD R122, R105, R21 ;  /* 0x00000015697a7221 */ /* 0x000fe20000000000 */
[----:B------:R-:W5:Y:S02]  /*16dd0*/  LDL.LU R168, [R1+0xec] ;  /* 0x0000ec0001a87983 */ /* 0x000f640000300800 */
[----:B------:R-:W1:Y:S01]  /*16de0*/  MUFU.EX2 R30, R30 ;  /* 0x0000001e001e7308 */ /* 0x000e620000000800 */
[----:B------:R-:W-:Y:S01]  /*16df0*/  FADD R133, R131, R122 ;  /* 0x0000007a83857221 */ /* 0x000fe20000000000 */
[----:B------:R-:W-:Y:S01]  /*16e00*/  FADD R131, R112, R81 ;  /* 0x0000005170837221 */ /* 0x000fe20000000000 */
[----:B------:R-:W-:Y:S01]  /*16e10*/  FADD R122, R97, R11 ;  /* 0x0000000b617a7221 */ /* 0x000fe20000000000 */
[----:B------:R-:W5:Y:S04]  /*16e20*/  LDL.LU R169, [R1+0xe8] ;  /* 0x0000e80001a97983 */ /* 0x000f680000300800 */
        /* <DEDUP_REMOVED lines=8> */
[----:B------:R-:W-:Y:S01]  /*16eb0*/  FSETP.GEU.AND P4, PT, R17, -126, PT ;  /* 0xc2fc00001100780b */ /* 0x000fe20003f8e000 */
[----:B------:R-:W-:Y:S01]  /*16ec0*/  @!P5 FMUL R30, R30, R30 ;  /* 0x0000001e1e1ed220 */ /* 0x000fe20000400000 */
[----:B------:R-:W-:Y:S01]  /*16ed0*/  FADD R133, R131, R122 ;  /* 0x0000007a83857221 */ /* 0x000fe20000000000 */
[----:B------:R-:W-:Y:S01]  /*16ee0*/  FADD R131, R110, R79 ;  /* 0x0000004f6e837221 */ /* 0x000fe20000000000 */
[----:B------:R-:W-:Y:S01]  /*16ef0*/  FADD R122, R94, R12 ;  /* 0x0000000c5e7a7221 */ /* 0x000fe20000000000 */
[----:B------:R-:W-:Y:S01]  /*16f00*/  @!P3 FMUL R19, R19, R19 ;  /* 0x000000131313b220 */ /* 0x000fe20000400000 */
[----:B------:R-:W-:Y:S01]  /*16f10*/  @!P2 FMUL R13, R13, R13 ;  /* 0x0000000d0d0da220 */ /* 0x000fe20000400000 */
[----:B------:R-:W-:Y:S01]  /*16f20*/  FSETP.GEU.AND P5, PT, R109, -126, PT ;  /* 0xc2fc00006d00780b */ /* 0x000fe20003fae000 */
[----:B------:R-:W5:Y:S01]  /*16f30*/  LDL.LU R172, [R1+0xe4] ;  /* 0x0000e40001ac7983 */ /* 0x000f620000300800 */
[----:B------:R-:W-:-:S02]  /*16f40*/  FSETP.GEU.AND P3, PT, R93, -126, PT ;  /* 0xc2fc00005d00780b */ /* 0x000fc40003f6e000 */
[----:B------:R-:W-:Y:S01]  /*16f50*/  FSETP.GEU.AND P2, PT, R77, -126, PT ;  /* 0xc2fc00004d00780b */ /* 0x000fe20003f4e000 */
[----:B------:R-:W-:Y:S01]  /*16f60*/  @!P6 FMUL R14, R14, R14 ;  /* 0x0000000e0e0ee220 */ /* 0x000fe20000400000 */
[----:B------:R-:W-:Y:S01]  /*16f70*/  FSETP.GEU.AND P6, PT, R15, -126, PT ;  /* 0xc2fc00000f00780b */ /* 0x000fe20003fce000 */
[----:B------:R-:W-:Y:S01]  /*16f80*/  FADD R122, R131, R122 ;  /* 0x0000007a837a7221 */ /* 0x000fe20000000000 */
[----:B------:R-:W-:Y:S01]  /*16f90*/  FADD R131, R118, R87 ;  /* 0x0000005776837221 */ /* 0x000fe20000000000 */
[----:B------:R-:W-:Y:S01]  /*16fa0*/  @!P4 FMUL R17, R17, 0.5 ;  /* 0x3f0000001111c820 */ /* 0x000fe20000400000 */
[----:B------:R-:W5:Y:S01]  /*16fb0*/  LDL.LU R173, [R1+0xe0] ;  /* 0x0000e00001ad7983 */ /* 0x000f620000300800 */
[----:B------:R-:W-:Y:S01]  /*16fc0*/  FADD R135, R133, R122 ;  /* 0x0000007a85877221 */ /* 0x000fe20000000000 */
[----:B------:R-:W-:Y:S01]  /*16fd0*/  FADD R122, R103, R19 ;  /* 0x00000013677a7221 */ /* 0x000fe20000000000 */
[----:B------:R-:W-:Y:S01]  /*16fe0*/  @!P5 FMUL R109, R109, 0.5 ;  /* 0x3f0000006d6dd820 */ /* 0x000fe20000400000 */
[----:B------:R-:W5:Y:S02]  /*16ff0*/  LDL.LU R176, [R1+0xdc] ;  /* 0x0000dc0001b07983 */ /* 0x000f640000300800 */
[----:B------:R-:W-:Y:S01]  /*17000*/  FADD R133, R131, R122 ;  /* 0x0000007a83857221 */ /* 0x000fe20000000000 */
[----:B------:R-:W-:Y:S01]  /*17010*/  FADD R131, R111, R80 ;  /* 0x000000506f837221 */ /* 0x000fe20000000000 */
[----:B------:R-:W-:Y:S01]  /*17020*/  FADD R122, R95, R13 ;  /* 0x0000000d5f7a7221 */ /* 0x000fe20000000000 */
[----:B------:R-:W-:Y:S01]  /*17030*/  @!P3 FMUL R93, R93, 0.5 ;  /* 0x3f0000005d5db820 */ /* 0x000fe20000400000 */
[----:B------:R-:W-:Y:S01]  /*17040*/  @!P2 FMUL R77, R77, 0.5 ;  /* 0x3f0000004d4da820 */ /* 0x000fe20000400000 */
[----:B------:R-:W-:Y:S01]  /*17050*/  @!P6 FMUL R15, R15, 0.5 ;  /* 0x3f0000000f0fe820 */ /* 0x000fe20000400000 */
[----:B------:R-:W1:Y:S01]  /*17060*/  MUFU.EX2 R17, R17 ;  /* 0x0000001100117308 */ /* 0x000e620000000800 */
[----:B------:R-:W-:Y:S01]  /*17070*/  FADD R122, R131, R122 ;  /* 0x0000007a837a7221 */ /* 0x000fe20000000000 */
[----:B------:R-:W-:Y:S01]  /*17080*/  FADD R131, R115, R84 ;  /* 0x0000005473837221 */ /* 0x000fe20000000000 */
[----:B------:R-:W5:Y:S02]  /*17090*/  LDL.LU R177, [R1+0xd8] ;  /* 0x0000d80001b17983 */ /* 0x000f640000300800 */
[----:B------:R-:W-:Y:S01]  /*170a0*/  FADD R137, R133, R122 ;  /* 0x0000007a85897221 */ /* 0x000fe20000000000 */
[----:B------:R-:W-:Y:S01]  /*170b0*/  FADD R122, R100, R78 ;  /* 0x0000004e647a7221 */ /* 0x000fe20000000000 */
[----:B------:R-:W5:Y:S01]  /*170c0*/  LDL.LU R180, [R1+0xd4] ;  /* 0x0000d40001b47983 */ /* 0x000f620000300800 */
[----:B------:R-:W1:Y:S02]  /*170d0*/  MUFU.EX2 R109, R109 ;  /* 0x0000006d006d7308 */ /* 0x000e640000000800 */
[----:B------:R-:W-:Y:S01]  /*170e0*/  FADD R133, R131, R122 ;  /* 0x0000007a83857221 */ /* 0x000fe20000000000 */
[----:B------:R-:W5:Y:S05]  /*170f0*/  LDL.LU R181, [R1+0xd0] ;  /* 0x0000d00001b57983 */ /* 0x000f6a0000300800 */
[----:B------:R-:W1:Y:S01]  /*17100*/  MUFU.EX2 R93, R93 ;  /* 0x0000005d005d7308 */ /* 0x000e620000000800 */
[----:B------:R-:W-:-:S07]  /*17110*/  FADD R131, R108, R30 ;  /* 0x0000001e6c837221 */ /* 0x000fce0000000000 */
[----:B------:R-:W1:Y:S01]  /*17120*/  MUFU.EX2 R77, R77 ;  /* 0x0000004d004d7308 */ /* 0x000e620000000800 */
[----:B------:R-:W-:Y:S01]  /*17130*/  FADD R122, R92, R14 ;  /* 0x0000000e5c7a7221 */ /* 0x000fe20000000000 */
[----:B------:R-:W5:Y:S06]  /*17140*/  LDL.LU R152, [R1+0xcc] ;  /* 0x0000cc0001987983 */ /* 0x000f6c0000300800 */
[----:B------:R-:W1:Y:S01]  /*17150*/  MUFU.EX2 R15, R15 ;  /* 0x0000000f000f7308 */ /* 0x000e620000000800 */
[----:B------:R-:W5:Y:S01]  /*17160*/  LDL.LU R153, [R1+0xc8] ;  /* 0x0000c80001997983 */ /* 0x000f620000300800 */
[----:B------:R-:W-:Y:S01]  /*17170*/  FADD R131, R131, R122 ;  /* 0x0000007a83837221 */ /* 0x000fe20000000000 */
[----:B-1----:R-:W-:-:S02]  /*17180*/  @!P4 FMUL R17, R17, R17 ;  /* 0x000000111111c220 */ /* 0x002fc40000400000 */
[----:B------:R-:W5:Y:S04]  /*17190*/  LDL.LU R156, [R1+0xc4] ;  /* 0x0000c400019c7983 */ /* 0x000f680000300800 */
[----:B------:R-:W5:Y:S01]  /*171a0*/  LDL.LU R157, [R1+0xc0] ;  /* 0x0000c000019d7983 */ /* 0x000f620000300800 */
[----:B------:R-:W-:-:S03]  /*171b0*/  FADD R136, R133, R131 ;  /* 0x0000008385887221 */ /* 0x000fc60000000000 */
[----:B------:R-:W5:Y:S01]  /*171c0*/  LDL.LU R160, [R1+0xbc] ;  /* 0x0000bc0001a07983 */ /* 0x000f620000300800 */
[----:B------:R-:W-:-:S03]  /*171d0*/  FADD R133, R116, R85 ;  /* 0x0000005574857221 */ /* 0x000fc60000000000 */
[----:B------:R-:W5:Y:S01]  /*171e0*/  LDL.LU R161, [R1+0xb8] ;  /* 0x0000b80001a17983 */ /* 0x000f620000300800 */
[----:B------:R-:W-:-:S03]  /*171f0*/  FADD R131, R101, R17 ;  /* 0x0000001165837221 */ /* 0x000fc60000000000 */
[----:B------:R-:W5:Y:S01]  /*17200*/  LDL.LU R164, [R1+0xb4] ;  /* 0x0000b40001a47983 */ /* 0x000f620000300800 */
[----:B------:R-:W-:Y:S01]  /*17210*/  @!P5 FMUL R109, R109, R109 ;  /* 0x0000006d6d6dd220 */ /* 0x000fe20000400000 */
[----:B------:R-:W-:Y:S02]  /*17220*/  @!P3 FMUL R93, R93, R93 ;  /* 0x0000005d5d5db220 */ /* 0x000fe40000400000 */
[----:B------:R-:W5:Y:S01]  /*17230*/  LDL.LU R165, [R1+0xb0] ;  /* 0x0000b00001a57983 */ /* 0x000f620000300800 */
[----:B------:R-:W-:Y:S01]  /*17240*/  @!P2 FMUL R77, R77, R77 ;  /* 0x0000004d4d4da220 */ /* 0x000fe20000400000 */
[----:B------:R-:W-:Y:S02]  /*17250*/  @!P6 FMUL R15, R15, R15 ;  /* 0x0000000f0f0fe220 */ /* 0x000fe40000400000 */
[----:B------:R-:W5:Y:S01]  /*17260*/  LDL.LU R151, [R1] ;  /* 0x0000000001977983 */ /* 0x000f620000300800 */
[----:B------:R-:W-:-:S03]  /*17270*/  FADD R134, R133, R131 ;  /* 0x0000008385867221 */ /* 0x000fc60000000000 */
[----:B------:R-:W5:Y:S01]  /*17280*/  LDL.LU R150, [R1+0x4] ;  /* 0x0000040001967983 */ /* 0x000f620000300800 */
[----:B------:R-:W-:-:S03]  /*17290*/  FADD R133, R109, R77 ;  /* 0x0000004d6d857221 */ /* 0x000fc60000000000 */
[----:B------:R-:W5:Y:S01]  /*172a0*/  LDL.LU R148, [R1+0x10] ;  /* 0x0000100001947983 */ /* 0x000f620000300800 */
[----:B------:R-:W-:-:S03]  /*172b0*/  FADD R131, R93, R15 ;  /* 0x0000000f5d837221 */ /* 0x000fc60000000000 */
[----:B------:R-:W5:Y:S04]  /*172c0*/  LDL.LU R147, [R1+0x14] ;  /* 0x0000140001937983 */ /* 0x000f680000300800 */
[----:B------:R-:W5:Y:S04]  /*172d0*/  LDL.LU R146, [R1+0x20] ;  /* 0x0000200001927983 */ /* 0x000f680000300800 */
[----:B------:R-:W5:Y:S01]  /*172e0*/  LDL.LU R145, [R1+0x24] ;  /* 0x0000240001917983 */ /* 0x000f620000300800 */
[----:B------:R-:W-:-:S03]  /*172f0*/  FADD R131, R133, R131 ;  /* 0x0000008385837221 */ /* 0x000fc60000000000 */
[----:B------:R-:W5:Y:S04]  /*17300*/  LDL.LU R144, [R1+0x30] ;  /* 0x0000300001907983 */ /* 0x000f680000300800 */
[----:B------:R-:W5:Y:S04]  /*17310*/  LDL.LU R143, [R1+0x34] ;  /* 0x00003400018f7983 */ /* 0x000f680000300800 */
[----:B------:R-:W5:Y:S01]  /*17320*/  LDL.LU R235, [R1+0x74] ;  /* 0x0000740001eb7983 */ /* 0x000f620000300800 */
[----:B------:R-:W-:-:S03]  /*17330*/  FMUL R122, R142, UR5 ;  /* 0x000000058e7a7c20 */ /* 0x000fc60008400000 */
[----:B------:R-:W5:Y:S01]  /*17340*/  LDL.LU R234, [R1+0x70] ;  /* 0x0000700001ea7983 */ /* 0x000f620000300800 */
[----:B------:R-:W-:-:S03]  /*17350*/  FADD R131, R134, R131 ;  /* 0x0000008386837221 */ /* 0x000fc60000000000 */
[----:B------:R-:W5:Y:S01]  /*17360*/  LDL.LU R233, [R1+0x64] ;  /* 0x0000640001e97983 */ /* 0x000f620000300800 */
[----:B------:R-:W-:-:S03]  /*17370*/  FADD R135, R141, R135 ;  /* 0x000000878d877221 */ /* 0x000fc60000000000 */
[----:B------:R-:W5:Y:S01]  /*17380*/  LDL.LU R232, [R1+0x60] ;  /* 0x0000600001e87983 */ /* 0x000f620000300800 */
[----:B------:R-:W-:-:S03]  /*17390*/  FADD R134, R140, R137 ;  /* 0x000000898c867221 */ /* 0x000fc60000000000 */
[----:B------:R-:W5:Y:S04]  /*173a0*/  LDL.LU R149, [R1+0x54] ;  /* 0x0000540001957983 */ /* 0x000f680000300800 */
[----:B------:R-:W5:Y:S04]  /*173b0*/  LDL.LU R142, [R1+0x50] ;  /* 0x00005000018e7983 */ /* 0x000f680000300800 */
[----:B------:R-:W5:Y:S04]  /*173c0*/  LDL.LU R141, [R1+0x44] ;  /* 0x00004400018d7983 */ /* 0x000f680000300800 */
[----:B------:R-:W5:Y:S04]  /*173d0*/  LDL.LU R140, [R1+0x94] ;  /* 0x00009400018c7983 */ /* 0x000f680000300800 */
[----:B------:R-:W5:Y:S01]  /*173e0*/  LDL.LU R137, [R1+0x40] ;  /* 0x0000400001897983 */ /* 0x000f620000300800 */
[----:B------:R-:W-:-:S13]  /*173f0*/  FSETP.GEU.AND P4, PT, R122, -126, PT ;  /* 0xc2fc00007a00780b */ /* 0x000fda0003f8e000 */
[----:B------:R-:W-:-:S06]  /*17400*/  @!P4 FMUL R122, R122, 0.5 ;  /* 0x3f0000007a7ac820 */ /* 0x000fcc0000400000 */
[----:B------:R-:W1:Y:S01]  /*17410*/  MUFU.EX2 R122, R122 ;  /* 0x0000007a007a7308 */ /* 0x000e620000000800 */
[----:B------:R-:W-:Y:S01]  /*17420*/  FADD R131, R138, R131 ;  /* 0x000000838a837221 */ /* 0x000fe20000000000 */
[----:B------:R-:W-:-:S03]  /*17430*/  FADD R133, R139, R136 ;  /* 0x000000888b857221 */ /* 0x000fc60000000000 */
[----:B------:R-:W-:Y:S01]  /*17440*/  FADD R131, R134, R131 ;  /* 0x0000008386837221 */ /* 0x000fe20000000000 */
[----:B------:R-:W-:-:S04]  /*17450*/  FADD R133, R135, R133 ;  /* 0x0000008587857221 */ /* 0x000fc80000000000 */
[----:B------:R-:W-:Y:S01]  /*17460*/  FADD R131, R133, R131 ;  /* 0x0000008385837221 */ /* 0x000fe20000000000 */
[----:B-1----:R-:W-:Y:S01]  /*17470*/  @!P4 FMUL R122, R122, R122 ;  /* 0x0000007a7a7ac220 */ /* 0x002fe20000400000 */
[----:B------:R-:W-:Y:S01]  /*17480*/  F2FP.F16.F32.PACK_AB R57, R57, R54 ;  /* 0x000000363939723e */ /* 0x000fe200000000ff */
[----:B------:R-:W-:Y:S01]  /*17490*/  ULEA UR10, UR4, UR10, 0x3 ;  /* 0x0000000a040a7291 */ /* 0x000fe2000f8e183f */
[----:B------:R-:W-:Y:S02]  /*174a0*/  F2FP.F16.F32.PACK_AB R54, R101, R100 ;  /* 0x000000646536723e */ /* 0x000fe400000000ff */
[----:B------:R-:W-:Y:S02]  /*174b0*/  MOV R100, UR7 ;  /* 0x0000000700647c02 */ /* 0x000fe40008000f00 */
[----:B------:R-:W-:Y:S02]  /*174c0*/  F2FP.F16.F32.PACK_AB R53, R53, R50 ;  /* 0x000000323535723e */ /* 0x000fe400000000ff */
[----:B------:R-:W-:-:S02]  /*174d0*/  F2FP.F16.F32.PACK_AB R50, R97, R96 ;  /* 0x000000606132723e */ /* 0x000fc400000000ff */
[----:B------:R-:W-:Y:S02]  /*174e0*/  SHF.L.U32 R96, R100, 0x1f, RZ ;  /* 0x0000001f64607819 */ /* 0x000fe400000006ff */
[----:B------:R-:W-:Y:S02]  /*174f0*/  F2FP.F16.F32.PACK_AB R37, R37, R32 ;  /* 0x000000202525723e */ /* 0x000fe400000000ff */
[----:B------:R1:W1:Y:S01]  /*17500*/  SYNCS.PHASECHK.TRANS64.TRYWAIT P2, [UR10+0x9a000], R96 ;  /* 0x09a00060ff0075a7 */ /* 0x000262000804014a */
[----:B------:R-:W-:Y:S02]  /*17510*/  F2FP.F16.F32.PACK_AB R39, R28, R39 ;  /* 0x000000271c27723e */ /* 0x000fe400000000ff */
[----:B------:R-:W-:Y:S02]  /*17520*/  F2FP.F16.F32.PACK_AB R32, R83, R82 ;  /* 0x000000525320723e */ /* 0x000fe400000000ff */
[----:B------:R-:W-:Y:S01]  /*17530*/  F2FP.F16.F32.PACK_AB R34, R81, R34 ;  /* 0x000000225122723e */ /* 0x000fe200000000ff */
[----:B------:R-:W-:Y:S01]  /*17540*/  FMUL R216, R216, R122 ;  /* 0x0000007ad8d87220 */ /* 0x000fe20000400000 */
[----:B------:R-:W-:Y:S01]  /*17550*/  F2FP.F16.F32.PACK_AB R73, R73, R72 ;  /* 0x000000484949723e */ /* 0x000fe200000000ff */
[----:B------:R-:W-:Y:S01]  /*17560*/  FMUL R217, R217, R122 ;  /* 0x0000007ad9d97220 */ /* 0x000fe20000400000 */
[----:B------:R-:W-:Y:S01]  /*17570*/  F2FP.F16.F32.PACK_AB R75, R75, R70 ;  /* 0x000000464b4b723e */ /* 0x000fe200000000ff */
[----:B------:R-:W-:Y:S01]  /*17580*/  FMUL R220, R220, R122 ;  /* 0x0000007adcdc7220 */ /* 0x000fe20000400000 */
[----:B------:R-:W-:Y:S01]  /*17590*/  F2FP.F16.F32.PACK_AB R69, R69, R68 ;  /* 0x000000444545723e */ /* 0x000fe200000000ff */
[-C--:B------:R-:W-:Y:S01]  /*175a0*/  FMUL R221, R221, R122.reuse ;  /* 0x0000007adddd7220 */ /* 0x080fe20000400000 */
[----:B------:R-:W-:Y:S01]  /*175b0*/  F2FP.F16.F32.PACK_AB R71, R64, R71 ;  /* 0x000000474047723e */ /* 0x000fe200000000ff */
[-C--:B------:R-:W-:Y:S01]  /*175c0*/  FMUL R224, R224, R122.reuse ;  /* 0x0000007ae0e07220 */ /* 0x080fe20000400000 */
[----:B------:R-:W-:Y:S01]  /*175d0*/  F2FP.F16.F32.PACK_AB R65, R62, R65 ;  /* 0x000000413e41723e */ /* 0x000fe200000000ff */
[----:B------:R-:W-:Y:S01]  /*175e0*/  FMUL R225, R225, R122 ;  /* 0x0000007ae1e17220 */ /* 0x000fe20000400000 */
[----:B------:R-:W-:Y:S01]  /*175f0*/  F2FP.F16.F32.PACK_AB R67, R67, R60 ;  /* 0x0000003c4343723e */ /* 0x000fe200000000ff */
[-C--:B------:R-:W-:Y:S01]  /*17600*/  FMUL R228, R228, R122.reuse ;  /* 0x0000007ae4e47220 */ /* 0x080fe20000400000 */
        /* <DEDUP_REMOVED lines=17> */
[-C--:B----4-:R-:W-:Y:S01]  /*17720*/  FMUL R213, R213, R122.reuse ;  /* 0x0000007ad5d57220 */ /* 0x090fe20000400000 */
[----:B------:R-:W-:Y:S01]  /*17730*/  F2FP.F16.F32.PACK_AB R43, R36, R43 ;  /* 0x0000002b242b723e */ /* 0x000fe200000000ff */
[-C--:B--2---:R-:W-:Y:S01]  /*17740*/  FMUL R184, R184, R122.reuse ;  /* 0x0000007ab8b87220 */ /* 0x084fe20000400000 */
[----:B------:R-:W-:Y:S01]  /*17750*/  F2FP.F16.F32.PACK_AB R33, R33, R27 ;  /* 0x0000001b2121723e */ /* 0x000fe200000000ff */
[-C--:B---3--:R-:W-:Y:S01]  /*17760*/  FMUL R185, R185, R122.reuse ;  /* 0x0000007ab9b97220 */ /* 0x088fe20000400000 */
[----:B------:R-:W-:Y:S01]  /*17770*/  F2FP.F16.F32.PACK_AB R28, R80, R79 ;  /* 0x0000004f501c723e */ /* 0x000fe200000000ff */
[----:B------:R-:W-:Y:S01]  /*17780*/  FMUL R188, R188, R122 ;  /* 0x0000007abcbc7220 */ /* 0x000fe20000400000 */
[----:B------:R-:W-:Y:S01]  /*17790*/  F2FP.F16.F32.PACK_AB R30, R77, R30 ;  /* 0x0000001e4d1e723e */ /* 0x000fe200000000ff */
[----:B-----5:R-:W-:Y:S01]  /*177a0*/  FMUL R189, R189, R122 ;  /* 0x0000007abdbd7220 */ /* 0x020fe20000400000 */
[----:B------:R-:W-:Y:S01]  /*177b0*/  F2FP.F16.F32.PACK_AB R81, R123, R124 ;  /* 0x0000007c7b51723e */ /* 0x000fe200000000ff */
[----:B------:R-:W-:Y:S01]  /*177c0*/  FMUL R192, R192, R122 ;  /* 0x0000007ac0c07220 */ /* 0x000fe20000400000 */
[----:B------:R-:W-:Y:S01]  /*177d0*/  F2FP.F16.F32.PACK_AB R83, R125, R126 ;  /* 0x0000007e7d53723e */ /* 0x000fe200000000ff */
[-C--:B------:R-:W-:Y:S01]  /*177e0*/  FMUL R193, R193, R122.reuse ;  /* 0x0000007ac1c17220 */ /* 0x080fe20000400000 */
[----:B------:R-:W-:Y:S01]  /*177f0*/  FMUL R196, R196, R122 ;  /* 0x0000007ac4c47220 */ /* 0x000fe20000400000 */
[----:B------:R-:W-:-:S02]  /*17800*/  F2FP.F16.F32.PACK_AB R72, R121, R120 ;  /* 0x000000787948723e */ /* 0x000fc400000000ff */
[----:B------:R-:W-:Y:S02]  /*17810*/  F2FP.F16.F32.PACK_AB R74, R74, R119 ;  /* 0x000000774a4a723e */ /* 0x000fe400000000ff */
[----:B------:R-:W-:Y:S02]  /*17820*/  F2FP.F16.F32.PACK_AB R68, R118, R117 ;  /* 0x000000757644723e */ /* 0x000fe400000000ff */
[----:B------:R-:W-:Y:S02]  /*17830*/  F2FP.F16.F32.PACK_AB R70, R116, R115 ;  /* 0x000000737446723e */ /* 0x000fe400000000ff */
[----:B------:R-:W-:Y:S01]  /*17840*/  F2FP.F16.F32.PACK_AB R64, R114, R113 ;  /* 0x000000717240723e */ /* 0x000fe200000000ff */
[----:B------:R-:W-:Y:S01]  /*17850*/  FMUL R197, R197, R122 ;  /* 0x0000007ac5c57220 */ /* 0x000fe20000400000 */
[----:B------:R-:W-:Y:S02]  /*17860*/  F2FP.F16.F32.PACK_AB R66, R112, R66 ;  /* 0x000000427042723e */ /* 0x000fe400000000ff */
[----:B------:R-:W-:Y:S01]  /*17870*/  F2FP.F16.F32.PACK_AB R60, R111, R110 ;  /* 0x0000006e6f3c723e */ /* 0x000fe200000000ff */
[----:B------:R-:W-:Y:S01]  /*17880*/  FMUL R168, R168, R122 ;  /* 0x0000007aa8a87220 */ /* 0x000fe20000400000 */
[----:B------:R-:W-:-:S02]  /*17890*/  F2FP.F16.F32.PACK_AB R62, R109, R108 ;  /* 0x0000006c6d3e723e */ /* 0x000fc400000000ff */
[----:B------:R-:W-:Y:S02]  /*178a0*/  F2FP.F16.F32.PACK_AB R56, R107, R106 ;  /* 0x0000006a6b38723e */ /* 0x000fe400000000ff */
[----:B------:R-:W-:Y:S01]  /*178b0*/  F2FP.F16.F32.PACK_AB R58, R105, R104 ;  /* 0x00000068693a723e */ /* 0x000fe200000000ff */
[----:B------:R-:W-:Y:S01]  /*178c0*/  FMUL R169, R169, R122 ;  /* 0x0000007aa9a97220 */ /* 0x000fe20000400000 */
        /* <DEDUP_REMOVED lines=15> */
[----:B------:R-:W-:Y:S01]  /*179c0*/  F2FP.F16.F32.PACK_AB R76, R19, R76 ;  /* 0x0000004c134c723e */ /* 0x000fe200000000ff */
[----:B------:R-:W-:Y:S01]  /*179d0*/  FMUL R172, R172, R122 ;  /* 0x0000007aacac7220 */ /* 0x000fe20000400000 */
[----:B------:R-:W-:-:S02]  /*179e0*/  F2FP.F16.F32.PACK_AB R77, R5, R6 ;  /* 0x00000006054d723e */ /* 0x000fc400000000ff */
        /* <DEDUP_REMOVED lines=27> */
[----:B------:R-:W-:Y:S01]  /*17ba0*/  FFMA R140, R122, R140, R131 ;  /* 0x0000008c7a8c7223 */ /* 0x000fe20000000083 */
[----:B------:R-:W-:-:S04]  /*17bb0*/  FMUL R137, R137, R122 ;  /* 0x0000007a89897220 */ /* 0x000fc80000400000 */
        /* <DEDUP_REMOVED lines=8> */
[----:B------:R-:W-:-:S03]  /*17c40*/  FMUL R143, R143, R122 ;  /* 0x0000007a8f8f7220 */ /* 0x000fc60000400000 */
[----:B------:R2:W-:Y:S04]  /*17c50*/  STL [R1+0x74], R235 ;  /* 0x000074eb01007387 */ /* 0x0005e80000100800 */
[----:B------:R2:W-:Y:S04]  /*17c60*/  STL [R1], R151 ;  /* 0x0000009701007387 */ /* 0x0005e80000100800 */
[----:B------:R2:W-:Y:S04]  /*17c70*/  STL [R1+0x4], R150 ;  /* 0x0000049601007387 */ /* 0x0005e80000100800 */
[----:B------:R2:W-:Y:S04]  /*17c80*/  STL [R1+0x10], R148 ;  /* 0x0000109401007387 */ /* 0x0005e80000100800 */
[----:B------:R2:W-:Y:S04]  /*17c90*/  STL [R1+0x14], R147 ;  /* 0x0000149301007387 */ /* 0x0005e80000100800 */
[----:B------:R2:W-:Y:S04]  /*17ca0*/  STL [R1+0x20], R146 ;  /* 0x0000209201007387 */ /* 0x0005e80000100800 */
[----:B------:R2:W-:Y:S04]  /*17cb0*/  STL [R1+0x24], R145 ;  /* 0x0000249101007387 */ /* 0x0005e80000100800 */
[----:B------:R2:W-:Y:S04]  /*17cc0*/  STL [R1+0x30], R144 ;  /* 0x0000309001007387 */ /* 0x0005e80000100800 */
[----:B------:R2:W-:Y:S01]  /*17cd0*/  STL [R1+0x34], R143 ;  /* 0x0000348f01007387 */ /* 0x0005e20000100800 */
[-C--:B------:R-:W-:Y:S01]  /*17ce0*/  FMUL R153, R153, R122.reuse ;  /* 0x0000007a99997220 */ /* 0x080fe20000400000 */
[-C--:B------:R-:W-:Y:S01]  /*17cf0*/  FMUL R156, R156, R122.reuse ;  /* 0x0000007a9c9c7220 */ /* 0x080fe20000400000 */
[-C--:B------:R-:W-:Y:S01]  /*17d00*/  FMUL R157, R157, R122.reuse ;  /* 0x0000007a9d9d7220 */ /* 0x080fe20000400000 */
[-C--:B------:R-:W-:Y:S01]  /*17d10*/  FMUL R160, R160, R122.reuse ;  /* 0x0000007aa0a07220 */ /* 0x080fe20000400000 */
[-C--:B------:R-:W-:Y:S01]  /*17d20*/  FMUL R161, R161, R122.reuse ;  /* 0x0000007aa1a17220 */ /* 0x080fe20000400000 */
[-C--:B------:R-:W-:Y:S01]  /*17d30*/  FMUL R164, R164, R122.reuse ;  /* 0x0000007aa4a47220 */ /* 0x080fe20000400000 */
[----:B------:R-:W-:Y:S01]  /*17d40*/  FMUL R165, R165, R122 ;  /* 0x0000007aa5a57220 */ /* 0x000fe20000400000 */
[----:B-1----:R-:W-:Y:S06]  /*17d50*/  @!P0 BRA `(.L_x_39) ;  /* 0x0000000000048947 */ /* 0x002fec0003800000 */
[----:B------:R-:W-:Y:S01]  /*17d60*/  BPT.TRAP 0x1 ;  /* 0x000000040000795c */ /* 0x000fe20000300000 */
.L_x_39:
[----:B------:R-:W-:Y:S05]  /*17d70*/  @P2 BRA `(.L_x_40) ;  /* 0x0000000000082947 */ /* 0x000fea0003800000 */
[----:B------:R-:W1:Y:S02]  /*17d80*/  SYNCS.PHASECHK.TRANS64.TRYWAIT P2, [UR10+0x9a000], R96 ;  /* 0x09a00060ff0075a7 */ /* 0x000e64000804014a */
[----:B-1----:R-:W-:Y:S05]  /*17d90*/  @!P2 BRA `(.L_x_41) ;  /* 0x0000007000fca947 */ /* 0x002fea0003800000 */
.L_x_40:
[----:B--2---:R-:W2:Y:S04]  /*17da0*/  LDL.LU.64 R136, [R1+0x40] ;  /* 0x0000400001887983 */ /* 0x004ea80000300a00 */
        /* <DEDUP_REMOVED lines=594> */
.L_x_42:
        /* <DEDUP_REMOVED lines=8> */
.L_x_43:
[----:B------:R-:W-:-:S04]  /*1a350*/  UIADD3 UR61, UR61, 0x1, URZ ;  /* 0x000000013d3d7890 */ /* 0x000fc8000fffe03f */
[----:B------:R-:W-:-:S04]  /*1a360*/  UISETP.NE.AND UP0, UPT, UR61, 0x5, UPT ;  /* 0x000000053d00788c */ /* 0x000fc8000bf05270 */
[----:B------:R-:W-:Y:S01]  /*1a370*/  USEL UR61, UR61, URZ, UP0 ;  /* 0x0000003f3d3d7287 */ /* 0x000fe20008000000 */
[----:B------:R-:W-:Y:S11]  /*1a380*/  @!P0 BRA `(.L_x_44) ;  /* 0x0000000000048947 */ /* 0x000ff60003800000 */
[----:B------:R-:W-:Y:S01]  /*1a390*/  BPT.TRAP 0x1 ;  /* 0x000000040000795c */ /* 0x000fe20000300000 */
.L_x_44:
[----:B------:R-:W-:-:S13]  /*1a3a0*/  R2UR UR10, R0 ;  /* 0x00000000000a72ca */ /* 0x000fda00000e0000 */
[----:B------:R-:W-:-:S04]  /*1a3b0*/  ULEA UR10, UR61, UR10, 0x3 ;  /* 0x0000000a3d0a7291 */ /* 0x000fc8000f8e183f */
[----:B------:R-:W-:-:S04]  /*1a3c0*/  UIADD3 UR10, UR10, 0x9a028, URZ ;  /* 0x0009a0280a0a7890 */ /* 0x000fc8000fffe03f */
[----:B------:R-:W-:-:S09]  /*1a3d0*/  UPRMT UR10, URZ, 0x654, UR10 ;  /* 0x000006543f0a7896 */ /* 0x000fd2000800000a */
[----:B------:R-:W-:Y:S01]  /*1a3e0*/  SYNCS.ARRIVE.TRANS64.RED.A1T0 RZ, [UR10], RZ ;  /* 0x000000ffffff79a7 */ /* 0x000fe2000810040a */
[----:B------:R-:W-:Y:S05]  /*1a3f0*/  @P1 BRA `(.L_x_45) ;  /* 0x0000000000041947 */ /* 0x000fea0003800000 */
[----:B------:R-:W-:Y:S01]  /*1a400*/  BPT.TRAP 0x1 ;  /* 0x000000040000795c */ /* 0x000fe20000300000 */
.L_x_45:
[----:B-1----:R-:W2:Y:S01]  /*1a410*/  LDL R3, [R1+0x80] ;  /* 0x0000800001037983 */ /* 0x002ea20000100800 */
[----:B------:R-:W-:Y:S01]  /*1a420*/  UIADD3 UR4, UR4, 0x1, URZ ;  /* 0x0000000104047890 */ /* 0x000fe2000fffe03f */
[----:B------:R-:W-:Y:S01]  /*1a430*/  IADD3 R2, R2, 0x100, RZ ;  /* 0x0000010002027810 */ /* 0x000fe20007ffe0ff */
[----:B------:R-:W-:Y:S02]  /*1a440*/  UISETP.GT.AND UP2, UPT, UR54, 0x1, UPT ;  /* 0x000000013600788c */ /* 0x000fe4000bf44270 */
[----:B------:R-:W-:Y:S02]  /*1a450*/  UISETP.NE.AND UP1, UPT, UR4, 0x5, UPT ;  /* 0x000000050400788c */ /* 0x000fe4000bf25270 */
[----:B------:R-:W-:Y:S02]  /*1a460*/  UIADD3 UR61, UR61, 0x1, URZ ;  /* 0x000000013d3d7890 */ /* 0x000fe4000fffe03f */
[----:B------:R-:W-:Y:S01]  /*1a470*/  PLOP3.LUT P2, PT, PT, PT, UP2, 0x80, 0x0 ;  /* 0x000000000000781c */ /* 0x000fe20003f4f028 */
[----:B------:R-:W-:-:S02]  /*1a480*/  USEL UR10, URZ, 0x1, UP1 ;  /* 0x000000013f0a7887 */ /* 0x000fc40008800000 */
[----:B------:R-:W-:Y:S02]  /*1a490*/  UIADD3 UR11, UR54, -0x1, URZ ;  /* 0xffffffff360b7890 */ /* 0x000fe4000fffe03f */
[----:B------:R-:W-:Y:S02]  /*1a4a0*/  ULOP3.LUT UR7, UR7, UR10, URZ, 0x3c, !UPT ;  /* 0x0000000a07077292 */ /* 0x000fe4000f8e3c3f */
[----:B------:R-:W-:Y:S02]  /*1a4b0*/  UISETP.NE.AND UP0, UPT, UR61, 0x5, UPT ;  /* 0x000000053d00788c */ /* 0x000fe4000bf05270 */
[----:B------:R-:W-:Y:S02]  /*1a4c0*/  USEL UR4, UR4, URZ, UP1 ;  /* 0x0000003f04047287 */ /* 0x000fe40008800000 */
[----:B------:R-:W-:Y:S01]  /*1a4d0*/  USEL UR61, UR61, URZ, UP0 ;  /* 0x0000003f3d3d7287 */ /* 0x000fe20008000000 */
[----:B------:R-:W-:Y:S01]  /*1a4e0*/  MOV R0, UR7 ;  /* 0x0000000700007c02 */ /* 0x000fe20008000f00 */
[----:B------:R-:W-:Y:S01]  /*1a4f0*/  UMOV UR54, UR11 ;  /* 0x0000000b00367c82 */ /* 0x000fe20008000000 */
[----:B------:R-:W-:Y:S01]  /*1a500*/  MOV R12, R132 ;  /* 0x00000084000c7202 */ /* 0x000fe20000000f00 */
[----:B--2---:R2:W-:Y:S01]  /*1a510*/  STL [R1+0x84], R3 ;  /* 0x0000840301007387 */ /* 0x0045e20000100800 */
[----:B------:R-:W-:Y:S07]  /*1a520*/  @P2 BRA `(.L_x_46) ;  /* 0xffffff7000c02947 */ /* 0x000fee000383ffff */
.L_x_35:
[----:B--2---:R-:W2:Y:S04]  /*1a530*/  LDL.LU R3, [R1+0x94] ;  /* 0x0000940001037983 */ /* 0x004ea80000300800 */
[----:B------:R-:W3:Y:S01]  /*1a540*/  LDL.LU R4, [R1+0x90] ;  /* 0x0000900001047983 */ /* 0x000ee20000300800 */
[----:B------:R-:W-:Y:S01]  /*1a550*/  BSSY B0, `(.L_x_47) ;  /* 0x0000026000007945 */ /* 0x000fe20003800000 */
[----:B------:R-:W-:Y:S02]  /*1a560*/  MOV R8, 0x3f800000 ;  /* 0x3f80000000087802 */ /* 0x000fe40000000f00 */
[----:B------:R-:W-:Y:S01]  /*1a570*/  MOV R5, 0x7f800000 ;  /* 0x7f80000000057802 */ /* 0x000fe20000000f00 */
[----:B--2---:R-:W1:Y:S04]  /*1a580*/  SHFL.BFLY PT, R0, R3, 0x1, 0x1f ;  /* 0x0c201f0003007f89 */ /* 0x004e6800000e0000 */
[----:B---3--:R-:W2:Y:S01]  /*1a590*/  SHFL.BFLY PT, R2, R4, 0x1, 0x1f ;  /* 0x0c201f0004027f89 */ /* 0x008ea200000e0000 */
[----:B-1----:R-:W-:Y:S01]  /*1a5a0*/  FADD R0, R0, R3 ;  /* 0x0000000300007221 */ /* 0x002fe20000000000 */
[----:B--2---:R-:W-:-:S04]  /*1a5b0*/  FADD R14, R2, R4 ;  /* 0x00000004020e7221 */ /* 0x004fc80000000000 */
[----:B------:R-:W1:Y:S01]  /*1a5c0*/  SHFL.BFLY PT, R3, R0, 0x2, 0x1f ;  /* 0x0c401f0000037f89 */ /* 0x000e6200000e0000 */
[----:B------:R-:W-:Y:S02]  /*1a5d0*/  MOV R4, 0x7f800000 ;  /* 0x7f80000000047802 */ /* 0x000fe40000000f00 */
[----:B------:R-:W-:Y:S01]  /*1a5e0*/  MOV R2, 0x3f800000 ;  /* 0x3f80000000027802 */ /* 0x000fe20000000f00 */
[----:B------:R-:W2:Y:S01]  /*1a5f0*/  SHFL.BFLY PT, R15, R14, 0x2, 0x1f ;  /* 0x0c401f000e0f7f89 */ /* 0x000ea200000e0000 */
[C---:B-1----:R-:W-:Y:S01]  /*1a600*/  FSETP.NE.AND P0, PT, R0.reuse, -R3, PT ;  /* 0x800000030000720b */ /* 0x042fe20003f05000 */
[----:B------:R-:W-:Y:S01]  /*1a610*/  FADD R6, R0, R3 ;  /* 0x0000000300067221 */ /* 0x000fe20000000000 */
[----:B--2---:R-:W-:-:S11]  /*1a620*/  FADD R7, R14, R15 ;  /* 0x0000000f0e077221 */ /* 0x004fd60000000000 */
[----:B------:R-:W-:Y:S05]  /*1a630*/  @!P0 BRA `(.L_x_48) ;  /* 0x00000000005c8947 */ /* 0x000fea0003800000 */
[----:B------:R-:W-:Y:S01]  /*1a640*/  IADD3 R0, R6, 0x1800000, RZ ;  /* 0x0180000006007810 */ /* 0x000fe20007ffe0ff */
[----:B------:R-:W-:Y:S03]  /*1a650*/  BSSY B1, `(.L_x_49) ;  /* 0x000000d000017945 */ /* 0x000fe60003800000 */
[----:B------:R-:W-:-:S04]  /*1a660*/  LOP3.LUT R0, R0, 0x7f800000, RZ, 0xc0, !PT ;  /* 0x7f80000000007812 */ /* 0x000fc800078ec0ff */
[----:B------:R-:W-:-:S13]  /*1a670*/  ISETP.GT.U32.AND P0, PT, R0, 0x1ffffff, PT ;  /* 0x01ffffff0000780c */ /* 0x000fda0003f04070 */
[----:B------:R-:W-:Y:S05]  /*1a680*/  @P0 BRA `(.L_x_50) ;  /* 0x0000000000140947 */ /* 0x000fea0003800000 */
[----:B------:R-:W-:Y:S02]  /*1a690*/  MOV R2, R6 ;  /* 0x0000000600027202 */ /* 0x000fe40000000f00 */
[----:B------:R-:W-:-:S07]  /*1a6a0*/  MOV R13, 0x1a6c0 ;  /* 0x0001a6c0000d7802 */ /* 0x000fce0000000f00 */
[----:B------:R-:W-:Y:S05]  /*1a6b0*/  CALL.REL.NOINC `($__internal_0_$__cuda_sm20_rcp_rn_f32_slowpath) ;  /* 0x0000004c005c7944 */ /* 0x000fea0003c00000 */
[----:B------:R-:W-:Y:S01]  /*1a6c0*/  MOV R2, R0 ;  /* 0x0000000000027202 */ /* 0x000fe20000000f00 */
[----:B------:R-:W-:Y:S06]  /*1a6d0*/  BRA `(.L_x_51) ;  /* 0x0000000000107947 */ /* 0x000fec0003800000 */
.L_x_50:
[----:B------:R-:W1:Y:S02]  /*1a6e0*/  MUFU.RCP R3, R6 ;  /* 0x0000000600037308 */ /* 0x000e640000001000 */
[----:B-1----:R-:W-:-:S04]  /*1a6f0*/  FFMA R0, R6, R3, -1 ;  /* 0xbf80000006007423 */ /* 0x002fc80000000003 */
[----:B------:R-:W-:-:S04]  /*1a700*/  FADD.FTZ R0, -R0, -RZ ;  /* 0x800000ff00007221 */ /* 0x000fc80000010100 */
[----:B------:R-:W-:-:S07]  /*1a710*/  FFMA R2, R3, R0, R3 ;  /* 0x0000000003027223 */ /* 0x000fce0000000003 */
.L_x_51:
[----:B------:R-:W-:Y:S05]  /*1a720*/  BSYNC B1 ;  /* 0x0000000000017941 */ /* 0x000fea0003800000 */
.L_x_49:
[----:B------:R-:W2:Y:S01]  /*1a730*/  LDL.LU R3, [R1+0x80] ;  /* 0x0000800001037983 */ /* 0x000ea20000300800 */
[----:B------:R-:W-:Y:S01]  /*1a740*/  FSETP.GEU.AND P0, PT, |R6|, 1.175494350822287508e-38, PT ;  /* 0x008000000600780b */ /* 0x000fe20003f0e200 */
[----:B------:R-:W-:-:S12]  /*1a750*/  ULDC UR4, c[0x0][0x600] ;  /* 0x0001800000047ab9 */ /* 0x000fd80000000800 */
[----:B------:R-:W-:-:S04]  /*1a760*/  @!P0 FMUL R6, R6, 16777216 ;  /* 0x4b80000006068820 */ /* 0x000fc80000400000 */
[----:B------:R-:W1:Y:S02]  /*1a770*/  MUFU.LG2 R0, R6 ;  /* 0x0000000600007308 */ /* 0x000e640000000c00 */
[----:B-1----:R-:W-:-:S04]  /*1a780*/  @!P0 FADD R0, R0, -24 ;  /* 0xc1c0000000008421 */ /* 0x002fc80000000000 */
[----:B------:R-:W-:-:S04]  /*1a790*/  FMUL R0, R0, 0.69314718246459960938 ;  /* 0x3f31721800007820 */ /* 0x000fc80000400000 */
[----:B--2---:R-:W-:-:S07]  /*1a7a0*/  FFMA R5, R3, UR4, R0 ;  /* 0x0000000403057c23 */ /* 0x004fce0008000000 */
.L_x_48:
[----:B------:R-:W-:Y:S05]  /*1a7b0*/  BSYNC B0 ;  /* 0x0000000000007941 */ /* 0x000fea0003800000 */
.L_x_47:
[----:B------:R-:W2:Y:S01]  /*1a7c0*/  LDL.LU R16, [R1+0x40] ;  /* 0x0000400001107983 */ /* 0x000ea20000300800 */
[----:B------:R-:W-:-:S03]  /*1a7d0*/  ULDC UR4, c[0x0][0x608] ;  /* 0x0001820000047ab9 */ /* 0x000fc60000000800 */
[----:B------:R-:W3:Y:S04]  /*1a7e0*/  LDL.LU R17, [R1+0x44] ;  /* 0x0000440001117983 */ /* 0x000ee80000300800 */
[----:B------:R-:W4:Y:S04]  /*1a7f0*/  LDL.LU R18, [R1+0x50] ;  /* 0x0000500001127983 */ /* 0x000f280000300800 */
[----:B------:R-:W5:Y:S04]  /*1a800*/  LDL.LU R19, [R1+0x54] ;  /* 0x0000540001137983 */ /* 0x000f680000300800 */
[----:B------:R-:W5:Y:S04]  /*1a810*/  LDL.LU R22, [R1+0x60] ;  /* 0x0000600001167983 */ /* 0x000f680000300800 */
[----:B------:R-:W5:Y:S04]  /*1a820*/  LDL.LU R23, [R1+0x64] ;  /* 0x0000640001177983 */ /* 0x000f680000300800 */
[----:B------:R-:W5:Y:S04]  /*1a830*/  LDL.LU R21, [R1+0x70] ;  /* 0x0000700001157983 */ /* 0x000f680000300800 */
[----:B------:R-:W5:Y:S04]  /*1a840*/  LDL.LU R20, [R1+0x74] ;  /* 0x0000740001147983 */ /* 0x000f680000300800 */
[----:B------:R-:W5:Y:S04]  /*1a850*/  LDL.LU R13, [R1] ;  /* 0x00000000010d7983 */ /* 0x000f680000300800 */
[----:B------:R-:W5:Y:S04]  /*1a860*/  LDL.LU R12, [R1+0x4] ;  /* 0x00000400010c7983 */ /* 0x000f680000300800 */
[----:B------:R-:W5:Y:S04]  /*1a870*/  LDL.LU R11, [R1+0x10] ;  /* 0x00001000010b7983 */ /* 0x000f680000300800 */
[----:B------:R-:W5:Y:S04]  /*1a880*/  LDL.LU R10, [R1+0x14] ;  /* 0x00001400010a7983 */ /* 0x000f680000300800 */
[----:B------:R-:W5:Y:S04]  /*1a890*/  LDL.LU R9, [R1+0x20] ;  /* 0x0000200001097983 */ /* 0x000f680000300800 */
[----:B------:R-:W5:Y:S04]  /*1a8a0*/  LDL.LU R6, [R1+0x24] ;  /* 0x0000240001067983 */ /* 0x000f680000300800 */
[----:B------:R-:W5:Y:S04]  /*1a8b0*/  LDL.LU R3, [R1+0x30] ;  /* 0x0000300001037983 */ /* 0x000f680000300800 */
[----:B------:R-:W5:Y:S01]  /*1a8c0*/  LDL.LU R0, [R1+0x34] ;  /* 0x0000340001007983 */ /* 0x000f620000300800 */
[----:B------:R-:W-:Y:S01]  /*1a8d0*/  FSETP.NE.AND P0, PT, R14, -R15, PT ;  /* 0x8000000f0e00720b */ /* 0x000fe20003f05000 */
[----:B------:R-:W-:Y:S01]  /*1a8e0*/  FMUL R2, R2, UR4 ;  /* 0x0000000402027c20 */ /* 0x000fe20008400000 */
[----:B------:R-:W-:Y:S03]  /*1a8f0*/  BSSY B0, `(.L_x_52) ;  /* 0x0000050000007945 */ /* 0x000fe60003800000 */
        /* <DEDUP_REMOVED lines=40> */
[-C--:B--2---:R-:W-:Y:S01]  /*1ab80*/  FMUL R16, R16, R2.reuse ;  /* 0x0000000210107220 */ /* 0x084fe20000400000 */
[-C--:B---3--:R-:W-:Y:S01]  /*1ab90*/  FMUL R17, R17, R2.reuse ;  /* 0x0000000211117220 */ /* 0x088fe20000400000 */
[-C--:B----4-:R-:W-:Y:S01]  /*1aba0*/  FMUL R18, R18, R2.reuse ;  /* 0x0000000212127220 */ /* 0x090fe20000400000 */
[-C--:B-----5:R-:W-:Y:S01]  /*1abb0*/  FMUL R19, R19, R2.reuse ;  /* 0x0000000213137220 */ /* 0x0a0fe20000400000 */
        /* <DEDUP_REMOVED lines=12> */
[----:B------:R-:W-:Y:S06]  /*1ac80*/  @!P0 BRA `(.L_x_53) ;  /* 0x0000000000588947 */ /* 0x000fec0003800000 */
        /* <DEDUP_REMOVED lines=10> */
.L_x_55:
[----:B------:R-:W1:Y:S02]  /*1ad30*/  MUFU.RCP R8, R7 ;  /* 0x0000000700087308 */ /* 0x000e640000001000 */
[----:B-1----:R-:W-:-:S04]  /*1ad40*/  FFMA R0, R7, R8, -1 ;  /* 0xbf80000007007423 */ /* 0x002fc80000000008 */
[----:B------:R-:W-:-:S04]  /*1ad50*/  FADD.FTZ R3, -R0, -RZ ;  /* 0x800000ff00037221 */ /* 0x000fc80000010100 */
[----:B------:R-:W-:-:S07]  /*1ad60*/  FFMA R8, R8, R3, R8 ;  /* 0x0000000308087223 */ /* 0x000fce0000000008 */
.L_x_56:
[----:B------:R-:W-:Y:S05]  /*1ad70*/  BSYNC B1 ;  /* 0x0000000000017941 */ /* 0x000fea0003800000 */
.L_x_54:
[----:B------:R-:W-:Y:S01]  /*1ad80*/  FSETP.GEU.AND P0, PT, |R7|, 1.175494350822287508e-38, PT ;  /* 0x008000000700780b */ /* 0x000fe20003f0e200 */
[----:B------:R-:W-:-:S12]  /*1ad90*/  ULDC UR4, c[0x0][0x600] ;  /* 0x0001800000047ab9 */ /* 0x000fd80000000800 */
[----:B------:R-:W-:-:S04]  /*1ada0*/  @!P0 FMUL R7, R7, 16777216 ;  /* 0x4b80000007078820 */ /* 0x000fc80000400000 */
[----:B------:R-:W1:Y:S02]  /*1adb0*/  MUFU.LG2 R0, R7 ;  /* 0x0000000700007308 */ /* 0x000e640000000c00 */
[----:B-1----:R-:W-:-:S04]  /*1adc0*/  @!P0 FADD R0, R0, -24 ;  /* 0xc1c0000000008421 */ /* 0x002fc80000000000 */
[----:B------:R-:W-:-:S04]  /*1add0*/  FMUL R3, R0, 0.69314718246459960938 ;  /* 0x3f31721800037820 */ /* 0x000fc80000400000 */
[----:B------:R-:W-:-:S07]  /*1ade0*/  FFMA R4, R132, UR4, R3 ;  /* 0x0000000484047c23 */ /* 0x000fce0008000003 */
.L_x_53:
[----:B------:R-:W-:Y:S05]  /*1adf0*/  BSYNC B0 ;  /* 0x0000000000007941 */ /* 0x000fea0003800000 */
.L_x_52:
[----:B------:R-:W2:Y:S01]  /*1ae00*/  LDL R2, [R1+0xa8] ;  /* 0x0000a80001027983 */ /* 0x000ea20000100800 */
[----:B------:R-:W-:-:S03]  /*1ae10*/  ULDC UR5, c[0x0][0x608] ;  /* 0x0001820000057ab9 */ /* 0x000fc60000000800 */
[----:B------:R-:W3:Y:S04]  /*1ae20*/  LDL R37, [R1+0x8c] ;  /* 0x00008c0001257983 */ /* 0x000ee80000100800 */
[----:B------:R-:W4:Y:S04]  /*1ae30*/  LDL.LU R36, [R1+0x48] ;  /* 0x0000480001247983 */ /* 0x000f280000300800 */
[----:B------:R-:W5:Y:S04]  /*1ae40*/  LDL.LU R0, [R1+0x4c] ;  /* 0x00004c0001007983 */ /* 0x000f680000300800 */
[----:B------:R-:W4:Y:S04]  /*1ae50*/  LDL.LU R35, [R1+0x58] ;  /* 0x0000580001237983 */ /* 0x000f280000300800 */
        /* <DEDUP_REMOVED lines=12> */
[----:B------:R-:W4:Y:S01]  /*1af20*/  LDL.LU R3, [R1+0x3c] ;  /* 0x00003c0001037983 */ /* 0x000f220000300800 */
[----:B------:R-:W-:Y:S01]  /*1af30*/  FMUL R8, R8, UR5 ;  /* 0x0000000508087c20 */ /* 0x000fe20008400000 */
[----:B------:R-:W-:-:S03]  /*1af40*/  ULDC.64 UR8, c[0x0][0x208] ;  /* 0x0000820000087ab9 */ /* 0x000fc60000000a00 */
        /* <DEDUP_REMOVED lines=24> */
[----:B--2---:R-:W-:-:S02]  /*1b0d0*/  R2UR UR6, R2 ;  /* 0x00000000020672ca */ /* 0x004fc400000e0000 */
[----:B---3--:R-:W-:-:S11]  /*1b0e0*/  R2UR UR4, R37 ;  /* 0x00000000250472ca */ /* 0x008fd600000e0000 */
[----:B------:R-:W-:-:S04]  /*1b0f0*/  UISETP.NE.AND UP0, UPT, UR6, 0x1, UPT ;  /* 0x000000010600788c */ /* 0x000fc8000bf05270 */
[----:B------:R-:W-:Y:S02]  /*1b100*/  USEL UR5, URZ, 0x1, UP0 ;  /* 0x000000013f057887 */ /* 0x000fe40008000000 */
[----:B------:R-:W-:Y:S01]  /*1b110*/  UIADD3 UR4, UR4, 0x9a090, URZ ;  /* 0x0009a09004047890 */ /* 0x000fe2000fffe03f */
[----:B-----5:R-:W-:-:S03]  /*1b120*/  FMUL R62, R0, R8 ;  /* 0x00000008003e7220 */ /* 0x020fc60000400000 */
[----:B------:R-:W-:Y:S01]  /*1b130*/  ULEA UR4, UR6, UR4, 0x3 ;  /* 0x0000000406047291 */ /* 0x000fe2000f8e183f */
[----:B------:R-:W-:-:S04]  /*1b140*/  MOV R0, UR5 ;  /* 0x0000000500007c02 */ /* 0x000fc80008000f00 */
[----:B------:R-:W-:-:S04]  /*1b150*/  SHF.L.U32 R0, R0, 0x1f, RZ ;  /* 0x0000001f00007819 */ /* 0x000fc800000006ff */
[----:B------:R-:W1:Y:S01]  /*1b160*/  SYNCS.PHASECHK.TRANS64.TRYWAIT P0, [UR4+0x8], R0 ;  /* 0x00000800ff0075a7 */ /* 0x000e620008000144 */
[----:B------:R-:W2:Y:S01]  /*1b170*/  S2R R2, SR_TID.X ;  /* 0x0000000000027919 */ /* 0x000ea20000002100 */
[-C--:B----4-:R-:W-:Y:S01]  /*1b180*/  FMUL R60, R36, R8.reuse ;  /* 0x00000008243c7220 */ /* 0x090fe20000400000 */
        /* <DEDUP_REMOVED lines=13> */
[----:B--2---:R-:W-:-:S02]  /*1b260*/  LOP3.LUT P1, RZ, R2, 0x3, RZ, 0xc0, !PT ;  /* 0x0000000302ff7812 */ /* 0x004fc4000782c0ff */
[----:B------:R-:W-:Y:S01]  /*1b270*/  LOP3.LUT R43, R2, 0x7f, RZ, 0xc0, !PT ;  /* 0x0000007f022b7812 */ /* 0x000fe200078ec0ff */
[----:B------:R-:W-:Y:S01]  /*1b280*/  FMUL R38, R3, R8 ;  /* 0x0000000803267220 */ /* 0x000fe20000400000 */
[----:B-1----:R-:W-:Y:S09]  /*1b290*/  @!P0 BRA `(.L_x_57) ;  /* 0x0000003c00d48947 */ /* 0x002ff20003800000 */
.L_x_117:
[----:B-1----:R-:W2:Y:S01]  /*1b2a0*/  LDL.LU R3, [R1+0xac] ;  /* 0x0000ac0001037983 */ /* 0x002ea20000300800 */
[----:B------:R-:W-:Y:S01]  /*1b2b0*/  BSSY B0, `(.L_x_58) ;  /* 0x000001a000007945 */ /* 0x000fe20003800000 */
[----:B------:R-:W-:Y:S02]  /*1b2c0*/  SHF.R.U32.HI R45, RZ, 0x5, R43 ;  /* 0x00000005ff2d7819 */ /* 0x000fe4000001162b */
[----:B--2---:R-:W-:-:S13]  /*1b2d0*/  R2UR UR4, R3 ;  /* 0x00000000030472ca */ /* 0x004fda00000e0000 */
[----:B------:R-:W-:Y:S01]  /*1b2e0*/  USHF.L.U32 UR42, UR4, 0x6, URZ ;  /* 0x00000006042a7899 */ /* 0x000fe2000800063f */
[----:B------:R-:W-:Y:S11]  /*1b2f0*/  @P1 BRA `(.L_x_59) ;  /* 0x0000000000541947 */ /* 0x000ff60003800000 */
[----:B------:R-:W1:Y:S01]  /*1b300*/  S2UR UR4, SR_CTAID.Y ;  /* 0x00000000000479c3 */ /* 0x000e620000002600 */
[----:B------:R-:W-:Y:S01]  /*1b310*/  SHF.R.U32.HI R0, RZ, 0x2, R2 ;  /* 0x00000002ff007819 */ /* 0x000fe20000011602 */
[----:B------:R-:W-:Y:S01]  /*1b320*/  ULDC.64 UR6, c[0x0][0x688] ;  /* 0x0001a20000067ab9 */ /* 0x000fe20000000a00 */
[----:B------:R-:W-:Y:S02]  /*1b330*/  SHF.L.U32 R3, R45, 0x4, RZ ;  /* 0x000000042d037819 */ /* 0x000fe400000006ff */
[----:B------:R-:W-:-:S03]  /*1b340*/  LOP3.LUT R0, R0, 0x7, RZ, 0xc0, !PT ;  /* 0x0000000700007812 */ /* 0x000fc600078ec0ff */
[----:B------:R-:W2:Y:S01]  /*1b350*/  S2UR UR5, SR_CTAID.Z ;  /* 0x00000000000579c3 */ /* 0x000ea20000002700 */
[----:B------:R-:W-:-:S04]  /*1b360*/  LOP3.LUT R0, R3, 0xfffffff0, R0, 0xe2, !PT ;  /* 0xfffffff003007812 */ /* 0x000fc800078ee200 */
[----:B------:R-:W-:-:S04]  /*1b370*/  IADD3 R3, R0, UR42, RZ ;  /* 0x0000002a00037c10 */ /* 0x000fc8000fffe0ff */
[----:B------:R-:W-:Y:S01]  /*1b380*/  IADD3 R2, R3, 0x8, RZ ;  /* 0x0000000803027810 */ /* 0x000fe20007ffe0ff */
[----:B-1----:R-:W-:-:S04]  /*1b390*/  UIMAD UR4, UR4, UR6, UR42 ;  /* 0x00000006040472a4 */ /* 0x002fc8000f8e022a */
[----:B--2---:R-:W-:-:S03]  /*1b3a0*/  UIMAD UR4, UR5, UR7, UR4 ;  /* 0x00000007050472a4 */ /* 0x004fc6000f8e0204 */
[----:B------:R-:W-:Y:S02]  /*1b3b0*/  ULDC UR5, c[0x0][0x288] ;  /* 0x0000a20000057ab9 */ /* 0x000fe40000000800 */
[----:B------:R-:W-:Y:S02]  /*1b3c0*/  ISETP.GE.U32.AND P0, PT, R3, UR5, PT ;  /* 0x0000000503007c0c */ /* 0x000fe4000bf06070 */
[----:B------:R-:W-:Y:S02]  /*1b3d0*/  IADD3 R0, P2, R0, UR4, RZ ;  /* 0x0000000400007c10 */ /* 0x000fe4000ff5e0ff */
[----:B------:R-:W-:Y:S01]  /*1b3e0*/  ISETP.GE.U32.AND P1, PT, R2, UR5, PT ;  /* 0x0000000502007c0c */ /* 0x000fe2000bf26070 */
[----:B------:R-:W-:Y:S01]  /*1b3f0*/  ULDC.64 UR4, c[0x0][0x680] ;  /* 0x0001a00000047ab9 */ /* 0x000fe20000000a00 */
[----:B------:R-:W-:Y:S02]  /*1b400*/  IADD3.X R3, RZ, RZ, RZ, P2, !PT ;  /* 0x000000ffff037210 */ /* 0x000fe400017fe4ff */
[----:B------:R-:W-:-:S04]  /*1b410*/  LEA R2, P2, R0, UR4, 0x2 ;  /* 0x0000000400027c11 */ /* 0x000fc8000f8410ff */
[----:B------:R-:W-:-:S05]  /*1b420*/  LEA.HI.X R3, R0, UR5, R3, 0x2, P2 ;  /* 0x0000000500037c11 */ /* 0x000fca00090f1403 */
[----:B------:R1:W-:Y:S04]  /*1b430*/  @!P0 STG.E desc[UR8][R2.64], R5 ;  /* 0x0000000502008986 */ /* 0x0003e8000c101908 */
[----:B------:R1:W-:Y:S02]  /*1b440*/  @!P1 STG.E desc[UR8][R2.64+0x20], R4 ;  /* 0x0000200402009986 */ /* 0x0003e4000c101908 */
.L_x_59:
[----:B------:R-:W-:Y:S05]  /*1b450*/  BSYNC B0 ;  /* 0x0000000000007941 */ /* 0x000fea0003800000 */
.L_x_58:
[----:B------:R-:W-:Y:S01]  /*1b460*/  ULDC.64 UR4, c[0x0][0x730] ;  /* 0x0001cc0000047ab9 */ /* 0x000fe20000000a00 */
[-C--:B------:R-:W-:Y:S01]  /*1b470*/  FMUL R170, R170, R8.reuse ;  /* 0x00000008aaaa7220 */ /* 0x080fe20000400000 */
[----:B------:R-:W-:Y:S01]  /*1b480*/  ISETP.NE.U32.AND P0, PT, RZ, UR4, PT ;  /* 0x00000004ff007c0c */ /* 0x000fe2000bf05070 */
[-C--:B------:R-:W-:Y:S01]  /*1b490*/  FMUL R171, R171, R8.reuse ;  /* 0x00000008abab7220 */ /* 0x080fe20000400000 */
[-C--:B------:R-:W-:Y:S01]  /*1b4a0*/  FMUL R174, R174, R8.reuse ;  /* 0x00000008aeae7220 */ /* 0x080fe20000400000 */
[-C--:B------:R-:W-:Y:S01]  /*1b4b0*/  FMUL R175, R175, R8.reuse ;  /* 0x00000008afaf7220 */ /* 0x080fe20000400000 */
[----:B------:R-:W-:Y:S01]  /*1b4c0*/  ISETP.NE.AND.EX P0, PT, RZ, UR5, PT, P0 ;  /* 0x00000005ff007c0c */ /* 0x000fe2000bf05300 */
        /* <DEDUP_REMOVED lines=12> */
[----:B------:R-:W-:Y:S06]  /*1b590*/  @P0 BRA `(.L_x_60) ;  /* 0x0000000000200947 */ /* 0x000fec0003800000 */
[----:B------:R-:W-:Y:S02]  /*1b5a0*/  ULDC.64 UR4, c[0x0][0x728] ;  /* 0x0001ca0000047ab9 */ /* 0x000fe40000000a00 */
[----:B------:R-:W-:-:S04]  /*1b5b0*/  ISETP.NE.U32.AND P0, PT, RZ, UR4, PT ;  /* 0x00000004ff007c0c */ /* 0x000fc8000bf05070 */
[----:B------:R-:W-:-:S13]  /*1b5c0*/  ISETP.NE.AND.EX P0, PT, RZ, UR5, PT, P0 ;  /* 0x00000005ff007c0c */ /* 0x000fda000bf05300 */
[----:B------:R-:W-:Y:S05]  /*1b5d0*/  @!P0 BRA `(.L_x_61) ;  /* 0x00000000000c8947 */ /* 0x000fea0003800000 */
[----:B-1----:R-:W1:Y:S02]  /*1b5e0*/  LDC.64 R2, c[0x0][0x728] ;  /* 0x0001ca00ff027b82 */ /* 0x002e640000000a00 */
[----:B-1----:R3:W5:Y:S01]  /*1b5f0*/  LDG.E R41, desc[UR8][R2.64] ;  /* 0x0000000802297981 */ /* 0x002762000c1e1900 */
[----:B------:R-:W-:Y:S05]  /*1b600*/  BRA `(.L_x_60) ;  /* 0x0000000000047947 */ /* 0x000fea0003800000 */
.L_x_61:
[----:B------:R-:W2:Y:S02]  /*1b610*/  LDC R41, c[0x0][0x720] ;  /* 0x0001c800ff297b82 */ /* 0x000ea40000000800 */
.L_x_60:
[----:B------:R-:W-:-:S04]  /*1b620*/  MOV R0, RZ ;  /* 0x000000ff00007202 */ /* 0x000fc80000000f00 */
[----:B------:R-:W-:-:S13]  /*1b630*/  LOP3.LUT P0, RZ, R0, 0x1bf, RZ, 0xc0, !PT ;  /* 0x000001bf00ff7812 */ /* 0x000fda000780c0ff */
[----:B------:R-:W-:Y:S05]  /*1b640*/  @!P0 BRA `(.L_x_62) ;  /* 0x0000000000408947 */ /* 0x000fea0003800000 */
[----:B-1-3--:R-:W-:Y:S01]  /*1b650*/  MOV R2, 0x0 ;  /* 0x0000000000027802 */ /* 0x00afe20000000f00 */
[----:B------:R-:W-:Y:S01]  /*1b660*/  ULDC.64 UR4, c[0x4][0x70] ;  /* 0x01001c0000047ab9 */ /* 0x000fe20000000a00 */
[----:B------:R-:W-:Y:S01]  /*1b670*/  ULDC.64 UR6, c[0x4][0x8] ;  /* 0x0100020000067ab9 */ /* 0x000fe20000000a00 */
[----:B------:R-:W-:Y:S02]  /*1b680*/  MOV R4, UR4 ;  /* 0x0000000400047c02 */ /* 0x000fe40008000f00 */
[----:B------:R-:W-:Y:S01]  /*1b690*/  MOV R5, UR5 ;  /* 0x0000000500057c02 */ /* 0x000fe20008000f00 */
[----:B------:R-:W1:Y:S01]  /*1b6a0*/  LDC.64 R2, c[0x4][R2] ;  /* 0x0100000002027b82 */ /* 0x000e620000000a00 */
[----:B------:R-:W-:Y:S01]  /*1b6b0*/  ULDC.64 UR4, c[0x4][0x78] ;  /* 0x01001e0000047ab9 */ /* 0x000fe20000000a00 */
[----:B------:R-:W-:Y:S02]  /*1b6c0*/  MOV R10, UR6 ;  /* 0x00000006000a7c02 */ /* 0x000fe40008000f00 */
[----:B------:R-:W-:-:S02]  /*1b6d0*/  MOV R6, UR4 ;  /* 0x0000000400067c02 */ /* 0x000fc40008000f00 */
[----:B------:R-:W-:Y:S02]  /*1b6e0*/  MOV R7, UR5 ;  /* 0x0000000500077c02 */ /* 0x000fe40008000f00 */
[----:B------:R-:W-:Y:S02]  /*1b6f0*/  MOV R11, UR7 ;  /* 0x00000007000b7c02 */ /* 0x000fe40008000f00 */
[----:B------:R-:W-:Y:S02]  /*1b700*/  MOV R8, 0x70 ;  /* 0x0000007000087802 */ /* 0x000fe40000000f00 */
[----:B------:R-:W-:Y:S02]  /*1b710*/  MOV R12, 0x1 ;  /* 0x00000001000c7802 */ /* 0x000fe40000000f00 */
[----:B------:R-:W-:-:S07]  /*1b720*/  MOV R13, RZ ;  /* 0x000000ff000d7202 */ /* 0x000fce0000000f00 */
[----:B------:R-:W-:-:S07]  /*1b730*/  LEPC R20, `(.L_x_62) ;  /* 0x000000001014794e */ /* 0x000fce0000000000 */
[----:B-12--5:R-:W-:Y:S05]  /*1b740*/  CALL.ABS.NOINC R2 ;  /* 0x0000000002007343 */ /* 0x026fea0003c00000 */
.L_x_62:
[----:B------:R-:W4:Y:S04]  /*1b750*/  LDL R49, [R1+0xa8] ;  /* 0x0000a80001317983 */ /* 0x000f280000100800 */
[----:B------:R-:W3:Y:S01]  /*1b760*/  LDL R47, [R1+0x8c] ;  /* 0x00008c00012f7983 */ /* 0x000ee20000100800 */
[----:B----4-:R-:W-:Y:S02]  /*1b770*/  R2UR UR4, R49 ;  /* 0x00000000310472ca */ /* 0x010fe400000e0000 */
[----:B---3--:R-:W-:-:S11]  /*1b780*/  R2UR UR5, R47 ;  /* 0x000000002f0572ca */ /* 0x008fd600000e0000 */
[----:B------:R-:W-:Y:S02]  /*1b790*/  MOV R0, UR4 ;  /* 0x0000000400007c02 */ /* 0x000fe40008000f00 */
[----:B------:R-:W-:-:S05]  /*1b7a0*/  MOV R39, UR5 ;  /* 0x0000000500277c02 */ /* 0x000fca0008000f00 */
[----:B------:R-:W-:-:S05]  /*1b7b0*/  IMAD R39, R0, 0x2200, R39 ;  /* 0x0000220000277824 */ /* 0x000fca00078e0227 */
[----:B------:R-:W-:-:S04]  /*1b7c0*/  IADD3 R40, R39, -0x2200, RZ ;  /* 0xffffde0027287810 */ /* 0x000fc80007ffe0ff */
[----:B------:R-:W-:-:S13]  /*1b7d0*/  LOP3.LUT P0, RZ, R40, 0x1b0, RZ, 0xc0, !PT ;  /* 0x000001b028ff7812 */ /* 0x000fda000780c0ff */
[----:B------:R-:W-:Y:S05]  /*1b7e0*/  @!P0 BRA `(.L_x_63) ;  /* 0x0000000000408947 */ /* 0x000fea0003800000 */
[----:B-1----:R-:W-:Y:S01]  /*1b7f0*/  MOV R2, 0x0 ;  /* 0x0000000000027802 */ /* 0x002fe20000000f00 */
        /* <DEDUP_REMOVED lines=15> */
.L_x_63:
[----:B-1----:R-:W1:Y:S01]  /*1b8f0*/  S2R R5, SR_TID.X ;  /* 0x0000000000057919 */ /* 0x002e620000002100 */
[----:B------:R-:W-:Y:S01]  /*1b900*/  ULDC.64 UR4, c[0x0][0x730] ;  /* 0x0001cc0000047ab9 */ /* 0x000fe20000000a00 */
[----:B------:R-:W-:Y:S02]  /*1b910*/  IADD3 R43, R43, 0x1f, RZ ;  /* 0x0000001f2b2b7810 */ /* 0x000fe40007ffe0ff */
[----:B------:R-:W-:Y:S02]  /*1b920*/  ISETP.NE.U32.AND P0, PT, RZ, UR4, PT ;  /* 0x00000004ff007c0c */ /* 0x000fe4000bf05070 */
[----:B------:R-:W-:Y:S02]  /*1b930*/  ISETP.GT.U32.AND P1, PT, R43, 0x3e, PT ;  /* 0x0000003e2b00780c */ /* 0x000fe40003f24070 */
[----:B------:R-:W-:-:S13]  /*1b940*/  ISETP.NE.AND.EX P0, PT, RZ, UR5, PT, P0 ;  /* 0x00000005ff007c0c */ /* 0x000fda000bf05300 */
[----:B--2--5:R-:W2:Y:S01]  /*1b950*/  @P0 LDC R41, c[0x0][0x720] ;  /* 0x0001c800ff290b82 */ /* 0x024ea20000000800 */
[C---:B-1----:R-:W-:Y:S02]  /*1b960*/  SHF.L.U32 R0, R5.reuse, 0x5, RZ ;  /* 0x0000000505007819 */ /* 0x042fe400000006ff */
[----:B------:R-:W-:Y:S02]  /*1b970*/  SHF.R.U32.HI R3, RZ, 0x1, R5 ;  /* 0x00000001ff037819 */ /* 0x000fe40000011605 */
[C---:B------:R-:W-:Y:S02]  /*1b980*/  LOP3.LUT R2, R0.reuse, 0xc0, RZ, 0xc0, !PT ;  /* 0x000000c000027812 */ /* 0x040fe400078ec0ff */
[----:B------:R-:W-:Y:S02]  /*1b990*/  LOP3.LUT R4, R0, 0x20, RZ, 0xc0, !PT ;  /* 0x0000002000047812 */ /* 0x000fe400078ec0ff */
[----:B------:R-:W-:Y:S02]  /*1b9a0*/  LOP3.LUT R2, R2, 0x8, R3, 0xf8, !PT ;  /* 0x0000000802027812 */ /* 0x000fe400078ef803 */
[----:B------:R-:W-:-:S02]  /*1b9b0*/  SHF.L.U32 R3, R5, 0x2, RZ ;  /* 0x0000000205037819 */ /* 0x000fc400000006ff */
[----:B------:R-:W-:Y:S01]  /*1b9c0*/  LEA R4, R45, R4, 0x9 ;  /* 0x000000042d047211 */ /* 0x000fe200078e48ff */
[-C--:B--2---:R-:W-:Y:S01]  /*1b9d0*/  FMUL R17, R17, R41.reuse ;  /* 0x0000002911117220 */ /* 0x084fe20000400000 */
[----:B------:R-:W-:Y:S01]  /*1b9e0*/  LOP3.LUT R3, R2, 0x18, R3, 0x78, !PT ;  /* 0x0000001802037812 */ /* 0x000fe200078e7803 */
[-C--:B------:R-:W-:Y:S01]  /*1b9f0*/  FMUL R62, R62, R41.reuse ;  /* 0x000000293e3e7220 */ /* 0x080fe20000400000 */
[----:B------:R-:W-:Y:S01]  /*1ba00*/  LOP3.LUT R0, R0, 0x100, RZ, 0xc0, !PT ;  /* 0x0000010000007812 */ /* 0x000fe200078ec0ff */
[-C--:B------:R-:W-:Y:S01]  /*1ba10*/  FMUL R6, R18, R41.reuse ;  /* 0x0000002912067220 */ /* 0x080fe20000400000 */
[----:B------:R-:W-:Y:S01]  /*1ba20*/  LOP3.LUT P0, RZ, R5, 0x4, RZ, 0xc0, !PT ;  /* 0x0000000405ff7812 */ /* 0x000fe2000780c0ff */
[-C--:B------:R-:W-:Y:S01]  /*1ba30*/  FMUL R5, R60, R41.reuse ;  /* 0x000000293c057220 */ /* 0x080fe20000400000 */
[----:B------:R-:W-:Y:S01]  /*1ba40*/  IADD3 R0, R3, R4, R0 ;  /* 0x0000000403007210 */ /* 0x000fe20007ffe000 */
        /* <DEDUP_REMOVED lines=12> */
[----:B------:R-:W-:Y:S01]  /*1bb10*/  MOV R2, 0x10 ;  /* 0x0000001000027802 */ /* 0x000fe20000000f00 */
[-C--:B------:R-:W-:Y:S01]  /*1bb20*/  FMUL R12, R27, R41.reuse ;  /* 0x000000291b0c7220 */ /* 0x080fe20000400000 */
[----:B------:R-:W-:Y:S01]  /*1bb30*/  LEA R3, R0, R40, 0x1 ;  /* 0x0000002800037211 */ /* 0x000fe200078e08ff */
[-C--:B------:R-:W-:Y:S01]  /*1bb40*/  FMUL R14, R29, R41.reuse ;  /* 0x000000291d0e7220 */ /* 0x080fe20000400000 */
        /* <DEDUP_REMOVED lines=102> */
[----:B------:R-:W-:Y:S02]  /*1c1b0*/  SEL R2, R2, 0xfffffff0, !P0 ;  /* 0xfffffff002027807 */ /* 0x000fe40004000000 */
[----:B------:R-:W-:Y:S01]  /*1c1c0*/  IADD3 R17, R3, 0x1000, RZ ;  /* 0x0000100003117810 */ /* 0x000fe20007ffe0ff */
[----:B------:R-:W-:Y:S06]  /*1c1d0*/  @P1 BRA `(.L_x_64) ;  /* 0x0000000000041947 */ /* 0x000fec0003800000 */
[----:B------:R-:W-:-:S04]  /*1c1e0*/  DEPBAR.LE SB0, 0x1 ;  /* 0x000080400000791a */ /* 0x000fc80000000000 */
.L_x_64:
[----:B------:R-:W-:Y:S05]  /*1c1f0*/  WARPSYNC.ALL ;  /* 0x0000000000007948 */ /* 0x000fea0003800000 */
[----:B------:R-:W-:Y:S01]  /*1c200*/  BAR.SYNC.DEFER_BLOCKING 0x1, 0x80 ;  /* 0x0042000000007b1d */ /* 0x000fe20000010000 */
[----:B------:R-:W-:Y:S02]  /*1c210*/  LEA R20, R0, R39, 0x1 ;  /* 0x0000002700147211 */ /* 0x000fe400078e08ff */
[C---:B------:R-:W-:Y:S02]  /*1c220*/  LEA R0, R2.reuse, R17, 0x1 ;  /* 0x0000001102007211 */ /* 0x040fe400078e08ff */
[----:B------:R-:W-:Y:S01]  /*1c230*/  LEA R2, R2, R3, 0x1 ;  /* 0x0000000302027211 */ /* 0x000fe200078e08ff */
[----:B------:R-:W-:Y:S01]  /*1c240*/  BSSY B0, `(.L_x_65) ;  /* 0x000001e000007945 */ /* 0x000fe20003800000 */
[----:B------:R-:W-:-:S02]  /*1c250*/  F2FP.F16.F32.PACK_AB R12, R12, R13 ;  /* 0x0000000d0c0c723e */ /* 0x000fc400000000ff */
[----:B------:R-:W-:Y:S02]  /*1c260*/  F2FP.F16.F32.PACK_AB R13, R46, R15 ;  /* 0x0000000f2e0d723e */ /* 0x000fe400000000ff */
[----:B------:R-:W-:Y:S02]  /*1c270*/  F2FP.F16.F32.PACK_AB R14, R14, R21 ;  /* 0x000000150e0e723e */ /* 0x000fe400000000ff */
[----:B------:R-:W-:Y:S02]  /*1c280*/  F2FP.F16.F32.PACK_AB R15, R44, R27 ;  /* 0x0000001b2c0f723e */ /* 0x000fe400000000ff */
[----:B------:R-:W-:Y:S02]  /*1c290*/  F2FP.F16.F32.PACK_AB R16, R16, R29 ;  /* 0x0000001d1010723e */ /* 0x000fe400000000ff */
[----:B------:R-:W-:Y:S02]  /*1c2a0*/  F2FP.F16.F32.PACK_AB R17, R36, R35 ;  /* 0x000000232411723e */ /* 0x000fe400000000ff */
[----:B------:R-:W-:-:S02]  /*1c2b0*/  F2FP.F16.F32.PACK_AB R18, R18, R31 ;  /* 0x0000001f1212723e */ /* 0x000fc400000000ff */
[----:B------:R-:W-:Y:S01]  /*1c2c0*/  F2FP.F16.F32.PACK_AB R19, R38, R37 ;  /* 0x000000252613723e */ /* 0x000fe200000000ff */
[----:B------:R1:W-:Y:S04]  /*1c2d0*/  STSM.16.M88.4 [R20+-0x2200], R4 ;  /* 0xffde000414007844 */ /* 0x0003e80000000200 */
[----:B------:R1:W-:Y:S01]  /*1c2e0*/  STSM.16.M88.4 [R2], R8 ;  /* 0x0000000802007844 */ /* 0x0003e20000000200 */
[----:B------:R-:W-:Y:S01]  /*1c2f0*/  @!PT LDS RZ, [RZ] ;  /* 0x00000000fffff984 */ /* 0x000fe20000000800 */
[----:B------:R-:W-:Y:S01]  /*1c300*/  @!PT LDS RZ, [RZ] ;  /* 0x00000000fffff984 */ /* 0x000fe20000000800 */
[----:B------:R-:W-:Y:S01]  /*1c310*/  @!PT LDS RZ, [RZ] ;  /* 0x00000000fffff984 */ /* 0x000fe20000000800 */
[----:B------:R-:W-:Y:S01]  /*1c320*/  @!PT LDS RZ, [RZ] ;  /* 0x00000000fffff984 */ /* 0x000fe20000000800 */
[----:B------:R2:W-:Y:S06]  /*1c330*/  MEMBAR.ALL.CTA ;  /* 0x0000000000007992 */ /* 0x0005ec0000008000 */
[----:B--2---:R-:W2:Y:S02]  /*1c340*/  FENCE.VIEW.ASYNC.S ;  /* 0x00000000000073c6 */ /* 0x004ea40000000000 */
[----:B--2---:R-:W-:Y:S06]  /*1c350*/  BAR.SYNC.DEFER_BLOCKING 0x1, 0x80 ;  /* 0x0042000000007b1d */ /* 0x004fec0000010000 */
[----:B------:R-:W-:Y:S05]  /*1c360*/  @P1 BRA `(.L_x_66) ;  /* 0x00000000002c1947 */ /* 0x000fea0003800000 */
[----:B------:R-:W-:Y:S01]  /*1c370*/  S2UR UR44, SR_CTAID.Z ;  /* 0x00000000002c79c3 */ /* 0x000fe20000002700 */
[----:B------:R-:W-:Y:S01]  /*1c380*/  R2UR UR40, R39 ;  /* 0x00000000272872ca */ /* 0x000fe200000e0000 */
[----:B------:R-:W-:Y:S01]  /*1c390*/  ULDC.64 UR4, c[0x0][0x198] ;  /* 0x0000660000047ab9 */ /* 0x000fe20000000a00 */
[----:B------:R-:W-:Y:S01]  /*1c3a0*/  UMOV UR41, URZ ;  /* 0x0000003f00297c82 */ /* 0x000fe20008000000 */
[----:B------:R-:W-:-:S04]  /*1c3b0*/  UIADD3 UR4, UP0, UR4, 0x670, URZ ;  /* 0x0000067004047890 */ /* 0x000fc8000ff1e03f */
[----:B------:R-:W2:Y:S01]  /*1c3c0*/  S2UR UR43, SR_CTAID.Y ;  /* 0x00000000002b79c3 */ /* 0x000ea20000002600 */
[----:B------:R-:W-:-:S05]  /*1c3d0*/  UIADD3.X UR5, URZ, UR5, URZ, UP0, !UPT ;  /* 0x000000053f057290 */ /* 0x000fca00087fe43f */
[----:B------:R-:W-:-:S09]  /*1c3e0*/  UIADD3 UR40, UR40, -0x2200, URZ ;  /* 0xffffde0028287890 */ /* 0x000fd2000fffe03f */
[----:B--2---:R2:W-:Y:S01]  /*1c3f0*/  UTMASTG.4D [UR40], [UR4] ;  /* 0x00000028040073b5 */ /* 0x0045e20008018000 */
[----:B------:R0:W-:Y:S01]  /*1c400*/  UTMACMDFLUSH ;  /* 0x00000000000079b7 */ /* 0x0001e20000000000 */
[----:B--2---:R-:W-:-:S04]  /*1c410*/  DEPBAR.LE SB0, 0x1 ;  /* 0x000080400000791a */ /* 0x004fc80000000000 */
.L_x_66:
[----:B------:R-:W-:Y:S05]  /*1c420*/  BSYNC B0 ;  /* 0x0000000000007941 */ /* 0x000fea0003800000 */
.L_x_65:
[----:B------:R-:W-:Y:S01]  /*1c430*/  BAR.SYNC.DEFER_BLOCKING 0x1, 0x80 ;  /* 0x0042000000007b1d */ /* 0x000fe20000010000 */
[----:B-1----:R-:W-:Y:S02]  /*1c440*/  F2FP.F16.F32.PACK_AB R4, R217, R216 ;  /* 0x000000d8d904723e */ /* 0x002fe400000000ff */
[----:B------:R-:W-:Y:S02]  /*1c450*/  F2FP.F16.F32.PACK_AB R5, R219, R218 ;  /* 0x000000dadb05723e */ /* 0x000fe400000000ff */
[----:B------:R-:W-:Y:S01]  /*1c460*/  F2FP.F16.F32.PACK_AB R6, R221, R220 ;  /* 0x000000dcdd06723e */ /* 0x000fe200000000ff */
[----:B------:R-:W-:Y:S01]  /*1c470*/  BSSY B0, `(.L_x_67) ;  /* 0x000001c000007945 */ /* 0x000fe20003800000 */
[----:B------:R-:W-:Y:S02]  /*1c480*/  F2FP.F16.F32.PACK_AB R7, R223, R222 ;  /* 0x000000dedf07723e */ /* 0x000fe400000000ff */
[----:B------:R-:W-:Y:S02]  /*1c490*/  F2FP.F16.F32.PACK_AB R8, R225, R224 ;  /* 0x000000e0e108723e */ /* 0x000fe400000000ff */
[----:B------:R-:W-:-:S02]  /*1c4a0*/  F2FP.F16.F32.PACK_AB R9, R227, R226 ;  /* 0x000000e2e309723e */ /* 0x000fc400000000ff */
[----:B------:R-:W-:Y:S02]  /*1c4b0*/  F2FP.F16.F32.PACK_AB R10, R229, R228 ;  /* 0x000000e4e50a723e */ /* 0x000fe400000000ff */
[----:B------:R-:W-:Y:S01]  /*1c4c0*/  F2FP.F16.F32.PACK_AB R11, R231, R230 ;  /* 0x000000e6e70b723e */ /* 0x000fe200000000ff */
[----:B------:R1:W-:Y:S04]  /*1c4d0*/  STSM.16.M88.4 [R3+0x1000], R12 ;  /* 0x0010000c03007844 */ /* 0x0003e80000000200 */
[----:B------:R1:W-:Y:S01]  /*1c4e0*/  STSM.16.M88.4 [R2+0x1000], R16 ;  /* 0x0010001002007844 */ /* 0x0003e20000000200 */
        /* <DEDUP_REMOVED lines=11> */
[----:B------:R-:W-:Y:S01]  /*1c5a0*/  UMOV UR9, 0x20 ;  /* 0x0000002000097882 */ /* 0x000fe20000000000 */
[----:B------:R-:W-:Y:S01]  /*1c5b0*/  UIADD3 UR4, UP0, UR4, 0x670, URZ ;  /* 0x0000067004047890 */ /* 0x000fe2000ff1e03f */
[----:B------:R-:W-:-:S03]  /*1c5c0*/  UMOV UR10, UR42 ;  /* 0x0000002a000a7c82 */ /* 0x000fc60008000000 */
[----:B------:R-:W2:Y:S01]  /*1c5d0*/  S2UR UR11, SR_CTAID.Y ;  /* 0x00000000000b79c3 */ /* 0x000ea20000002600 */
[----:B------:R-:W-:-:S05]  /*1c5e0*/  UIADD3.X UR5, URZ, UR5, URZ, UP0, !UPT ;  /* 0x000000053f057290 */ /* 0x000fca00087fe43f */
[----:B------:R-:W-:-:S09]  /*1c5f0*/  UIADD3 UR8, UR8, -0x1200, URZ ;  /* 0xffffee0008087890 */ /* 0x000fd2000fffe03f */
[----:B--2---:R2:W-:Y:S01]  /*1c600*/  UTMASTG.4D [UR8], [UR4] ;  /* 0x00000008040073b5 */ /* 0x0045e20008018000 */
[----:B------:R0:W-:Y:S01]  /*1c610*/  UTMACMDFLUSH ;  /* 0x00000000000079b7 */ /* 0x0001e20000000000 */
[----:B--2---:R-:W-:-:S04]  /*1c620*/  DEPBAR.LE SB0, 0x1 ;  /* 0x000080400000791a */ /* 0x004fc80000000000 */
.L_x_68:
[----:B------:R-:W-:Y:S05]  /*1c630*/  BSYNC B0 ;  /* 0x0000000000007941 */ /* 0x000fea0003800000 */
.L_x_67:
        /* <DEDUP_REMOVED lines=10> */
[----:B------:R1:W-:Y:S04]  /*1c6e0*/  STSM.16.M88.4 [R3], R4 ;  /* 0x0000000403007844 */ /* 0x0003e80000000200 */
        /* <DEDUP_REMOVED lines=21> */
.L_x_70:
[----:B------:R-:W-:Y:S05]  /*1c840*/  BSYNC B0 ;  /* 0x0000000000007941 */ /* 0x000fea0003800000 */
.L_x_69:
[----:B------:R-:W-:Y:S01]  /*1c850*/  BAR.SYNC.DEFER_BLOCKING 0x1, 0x80 ;  /* 0x0042000000007b1d */ /* 0x000fe20000010000 */
[----:B------:R-:W-:Y:S02]  /*1c860*/  F2FP.F16.F32.PACK_AB R184, R185, R184 ;  /* 0x000000b8b9b8723e */ /* 0x000fe400000000ff */
        /* <DEDUP_REMOVED lines=9> */
[----:B------:R2:W-:Y:S01]  /*1c900*/  STSM.16.M88.4 [R0], R16 ;  /* 0x0000001000007844 */ /* 0x0005e20000000200 */
[----:B------:R-:W-:Y:S01]  /*1c910*/  @!PT LDS RZ, [RZ] ;  /* 0x00000000fffff984 */ /* 0x000fe20000000800 */
[----:B------:R-:W-:Y:S01]  /*1c920*/  @!PT LDS RZ, [RZ] ;  /* 0x00000000fffff984 */ /* 0x000fe20000000800 */
[----:B------:R-:W-:Y:S01]  /*1c930*/  @!PT LDS RZ, [RZ] ;  /* 0x00000000fffff984 */ /* 0x000fe20000000800 */
[----:B------:R-:W-:Y:S01]  /*1c940*/  @!PT LDS RZ, [RZ] ;  /* 0x00000000fffff984 */ /* 0x000fe20000000800 */
[----:B------:R3:W-:Y:S06]  /*1c950*/  MEMBAR.ALL.CTA ;  /* 0x0000000000007992 */ /* 0x0007ec0000008000 */
[----:B---3--:R-:W3:Y:S02]  /*1c960*/  FENCE.VIEW.ASYNC.S ;  /* 0x00000000000073c6 */ /* 0x008ee40000000000 */
[----:B---3--:R-:W-:Y:S06]  /*1c970*/  BAR.SYNC.DEFER_BLOCKING 0x1, 0x80 ;  /* 0x0042000000007b1d */ /* 0x008fec0000010000 */
[----:B------:R-:W-:Y:S05]  /*1c980*/  @P1 BRA `(.L_x_72) ;  /* 0x0000000000301947 */ /* 0x000fea0003800000 */
[----:B------:R-:W-:Y:S01]  /*1c990*/  S2UR UR12, SR_CTAID.Z ;  /* 0x00000000000c79c3 */ /* 0x000fe20000002700 */
[----:B------:R-:W-:Y:S01]  /*1c9a0*/  R2UR UR8, R39 ;  /* 0x00000000270872ca */ /* 0x000fe200000e0000 */
[----:B------:R-:W-:Y:S01]  /*1c9b0*/  ULDC.64 UR4, c[0x0][0x198] ;  /* 0x0000660000047ab9 */ /* 0x000fe20000000a00 */
[----:B------:R-:W-:Y:S01]  /*1c9c0*/  UMOV UR9, 0x60 ;  /* 0x0000006000097882 */ /* 0x000fe20000000000 */
[----:B------:R-:W-:Y:S01]  /*1c9d0*/  UIADD3 UR4, UP0, UR4, 0x670, URZ ;  /* 0x0000067004047890 */ /* 0x000fe2000ff1e03f */
[----:B------:R-:W-:-:S03]  /*1c9e0*/  UMOV UR10, UR42 ;  /* 0x0000002a000a7c82 */ /* 0x000fc60008000000 */
[----:B------:R-:W3:Y:S01]  /*1c9f0*/  S2UR UR11, SR_CTAID.Y ;  /* 0x00000000000b79c3 */ /* 0x000ee20000002600 */
[----:B------:R-:W-:-:S05]  /*1ca00*/  UIADD3.X UR5, URZ, UR5, URZ, UP0, !UPT ;  /* 0x000000053f057290 */ /* 0x000fca00087fe43f */
[----:B------:R-:W-:-:S09]  /*1ca10*/  UIADD3 UR8, UR8, -0x1200, URZ ;  /* 0xffffee0008087890 */ /* 0x000fd2000fffe03f */
[----:B---3--:R3:W-:Y:S01]  /*1ca20*/  UTMASTG.4D [UR8], [UR4] ;  /* 0x00000008040073b5 */ /* 0x0087e20008018000 */
[----:B------:R0:W-:Y:S01]  /*1ca30*/  UTMACMDFLUSH ;  /* 0x00000000000079b7 */ /* 0x0001e20000000000 */
[----:B---3--:R-:W-:-:S04]  /*1ca40*/  DEPBAR.LE SB0, 0x1 ;  /* 0x000080400000791a */ /* 0x008fc80000000000 */
.L_x_72:
[----:B------:R-:W-:Y:S05]  /*1ca50*/  BSYNC B0 ;  /* 0x0000000000007941 */ /* 0x000fea0003800000 */
.L_x_71:
        /* <DEDUP_REMOVED lines=17> */
[----:B----4-:R-:W4:Y:S02]  /*1cb70*/  FENCE.VIEW.ASYNC.S ;  /* 0x00000000000073c6 */ /* 0x010f240000000000 */
[----:B----4-:R-:W-:Y:S06]  /*1cb80*/  BAR.SYNC.DEFER_BLOCKING 0x1, 0x80 ;  /* 0x0042000000007b1d */ /* 0x010fec0000010000 */
[----:B------:R-:W-:Y:S05]  /*1cb90*/  @P1 BRA `(.L_x_74) ;  /* 0x0000000000301947 */ /* 0x000fea0003800000 */
[----:B------:R-:W-:Y:S01]  /*1cba0*/  S2UR UR12, SR_CTAID.Z ;  /* 0x00000000000c79c3 */ /* 0x000fe20000002700 */
[----:B------:R-:W-:Y:S01]  /*1cbb0*/  R2UR UR8, R39 ;  /* 0x00000000270872ca */ /* 0x000fe200000e0000 */
[----:B------:R-:W-:Y:S01]  /*1cbc0*/  ULDC.64 UR4, c[0x0][0x198] ;  /* 0x0000660000047ab9 */ /* 0x000fe20000000a00 */
[----:B------:R-:W-:Y:S01]  /*1cbd0*/  UMOV UR9, 0x80 ;  /* 0x0000008000097882 */ /* 0x000fe20000000000 */
[----:B------:R-:W-:Y:S01]  /*1cbe0*/  UIADD3 UR4, UP0, UR4, 0x670, URZ ;  /* 0x0000067004047890 */ /* 0x000fe2000ff1e03f */
[----:B------:R-:W-:-:S03]  /*1cbf0*/  UMOV UR10, UR42 ;  /* 0x0000002a000a7c82 */ /* 0x000fc60008000000 */
[----:B------:R-:W4:Y:S01]  /*1cc00*/  S2UR UR11, SR_CTAID.Y ;  /* 0x00000000000b79c3 */ /* 0x000f220000002600 */
[----:B------:R-:W-:-:S05]  /*1cc10*/  UIADD3.X UR5, URZ, UR5, URZ, UP0, !UPT ;  /* 0x000000053f057290 */ /* 0x000fca00087fe43f */
[----:B------:R-:W-:-:S09]  /*1cc20*/  UIADD3 UR8, UR8, -0x2200, URZ ;  /* 0xffffde0008087890 */ /* 0x000fd2000fffe03f */
[----:B----4-:R4:W-:Y:S01]  /*1cc30*/  UTMASTG.4D [UR8], [UR4] ;  /* 0x00000008040073b5 */ /* 0x0109e20008018000 */
[----:B------:R0:W-:Y:S01]  /*1cc40*/  UTMACMDFLUSH ;  /* 0x00000000000079b7 */ /* 0x0001e20000000000 */
[----:B----4-:R-:W-:-:S04]  /*1cc50*/  DEPBAR.LE SB0, 0x1 ;  /* 0x000080400000791a */ /* 0x010fc80000000000 */
.L_x_74:
[----:B------:R-:W-:Y:S05]  /*1cc60*/  BSYNC B0 ;  /* 0x0000000000007941 */ /* 0x000fea0003800000 */
.L_x_73:
        /* <DEDUP_REMOVED lines=17> */
[----:B-----5:R-:W5:Y:S02]  /*1cd80*/  FENCE.VIEW.ASYNC.S ;  /* 0x00000000000073c6 */ /* 0x020f640000000000 */
[----:B-----5:R-:W-:Y:S06]  /*1cd90*/  BAR.SYNC.DEFER_BLOCKING 0x1, 0x80 ;  /* 0x0042000000007b1d */ /* 0x020fec0000010000 */
[----:B------:R-:W-:Y:S05]  /*1cda0*/  @P1 BRA `(.L_x_76) ;  /* 0x0000000000301947 */ /* 0x000fea0003800000 */
[----:B------:R-:W-:Y:S01]  /*1cdb0*/  S2UR UR12, SR_CTAID.Z ;  /* 0x00000000000c79c3 */ /* 0x000fe20000002700 */
[----:B------:R-:W-:Y:S01]  /*1cdc0*/  R2UR UR8, R39 ;  /* 0x00000000270872ca */ /* 0x000fe200000e0000 */
[----:B------:R-:W-:Y:S01]  /*1cdd0*/  ULDC.64 UR4, c[0x0][0x198] ;  /* 0x0000660000047ab9 */ /* 0x000fe20000000a00 */
[----:B------:R-:W-:Y:S01]  /*1cde0*/  UMOV UR9, 0xa0 ;  /* 0x000000a000097882 */ /* 0x000fe20000000000 */
[----:B------:R-:W-:Y:S01]  /*1cdf0*/  UIADD3 UR4, UP0, UR4, 0x670, URZ ;  /* 0x0000067004047890 */ /* 0x000fe2000ff1e03f */
[----:B------:R-:W-:-:S03]  /*1ce00*/  UMOV UR10, UR42 ;  /* 0x0000002a000a7c82 */ /* 0x000fc60008000000 */
[----:B------:R-:W5:Y:S01]  /*1ce10*/  S2UR UR11, SR_CTAID.Y ;  /* 0x00000000000b79c3 */ /* 0x000f620000002600 */
[----:B------:R-:W-:-:S05]  /*1ce20*/  UIADD3.X UR5, URZ, UR5, URZ, UP0, !UPT ;  /* 0x000000053f057290 */ /* 0x000fca00087fe43f */
[----:B------:R-:W-:-:S09]  /*1ce30*/  UIADD3 UR8, UR8, -0x1200, URZ ;  /* 0xffffee0008087890 */ /* 0x000fd2000fffe03f */
[----:B-----5:R1:W-:Y:S01]  /*1ce40*/  UTMASTG.4D [UR8], [UR4] ;  /* 0x00000008040073b5 */ /* 0x0203e20008018000 */
[----:B------:R0:W-:Y:S01]  /*1ce50*/  UTMACMDFLUSH ;  /* 0x00000000000079b7 */ /* 0x0001e20000000000 */
[----:B-1----:R-:W-:-:S04]  /*1ce60*/  DEPBAR.LE SB0, 0x1 ;  /* 0x000080400000791a */ /* 0x002fc80000000000 */
.L_x_76:
[----:B------:R-:W-:Y:S05]  /*1ce70*/  BSYNC B0 ;  /* 0x0000000000007941 */ /* 0x000fea0003800000 */
.L_x_75:
[----:B------:R-:W-:Y:S06]  /*1ce80*/  BAR.SYNC.DEFER_BLOCKING 0x1, 0x80 ;  /* 0x0042000000007b1d */ /* 0x000fec0000010000 */
[----:B------:R-:W-:Y:S01]  /*1ce90*/  BSSY B0, `(.L_x_77) ;  /* 0x0000016000007945 */ /* 0x000fe20003800000 */
[----:B------:R1:W-:Y:S04]  /*1cea0*/  STSM.16.M88.4 [R3], R152 ;  /* 0x0000009803007844 */ /* 0x0003e80000000200 */
        /* <DEDUP_REMOVED lines=18> */
[----:B-----5:R1:W-:Y:S02]  /*1cfd0*/  UTMASTG.4D [UR8], [UR4] ;  /* 0x00000008040073b5 */ /* 0x0203e40008018000 */
[----:B-1----:R0:W-:Y:S02]  /*1cfe0*/  UTMACMDFLUSH ;  /* 0x00000000000079b7 */ /* 0x0021e40000000000 */
.L_x_78:
[----:B------:R-:W-:Y:S05]  /*1cff0*/  BSYNC B0 ;  /* 0x0000000000007941 */ /* 0x000fea0003800000 */
.L_x_77:
[----:B------:R-:W-:Y:S01]  /*1d000*/  R2UR UR4, R49 ;  /* 0x00000000310472ca */ /* 0x000fe200000e0000 */
[----:B------:R-:W-:-:S04]  /*1d010*/  DEPBAR.LE SB0, 0x0 ;  /* 0x000080000000791a */ /* 0x000fc80000000000 */
[----:B------:R-:W-:-:S08]  /*1d020*/  R2UR UR5, R47 ;  /* 0x000000002f0572ca */ /* 0x000fd000000e0000 */
[----:B------:R-:W-:-:S04]  /*1d030*/  UIADD3 UR4, UR4, -0x1, URZ ;  /* 0xffffffff04047890 */ /* 0x000fc8000fffe03f */
[----:B------:R-:W-:-:S04]  /*1d040*/  USHF.L.U32 UR4, UR4, 0x3, URZ ;  /* 0x0000000304047899 */ /* 0x000fc8000800063f */
[----:B------:R-:W-:-:S04]  /*1d050*/  ULOP3.LUT UR4, UR4, 0x8, URZ, 0xe2, !UPT ;  /* 0x0000000804047892 */ /* 0x000fc8000f8ee23f */
[----:B------:R-:W-:-:S06]  /*1d060*/  ULOP3.LUT UR4, UR4, 0x18, URZ, 0x3c, !UPT ;  /* 0x0000001804047892 */ /* 0x000fcc000f8e3c3f */
[----:B--2-4-:R-:W-:-:S04]  /*1d070*/  MOV R0, UR4 ;  /* 0x0000000400007c02 */ /* 0x014fc80008000f00 */
[----:B------:R-:W-:Y:S01]  /*1d080*/  SYNCS.ARRIVE.TRANS64.A1T0 RZ, [R0+UR5+0x9a090], RZ ;  /* 0x09a090ff00ff79a7 */ /* 0x000fe20008100005 */
[----:B------:R-:W-:Y:S05]  /*1d090*/  EXIT ;  /* 0x000000000000794d */ /* 0x000fea0003800000 */
.L_x_6:
[----:B------:R-:W-:-:S08]  /*1d0a0*/  UISETP.NE.AND UP0, UPT, UR8, 0x1, UPT ;  /* 0x000000010800788c */ /* 0x000fd0000bf05270 */
[----:B------:R-:W1:-:S00]  /*1d0b0*/  USETMAXREG.DEALLOC.CTAPOOL 0x18 ;  /* 0x00000018000079c8 */ /* 0x000e4000080e0500 */
[----:B------:R-:W-:-:S13]  /*1d0c0*/  PLOP3.LUT P0, PT, PT, PT, UP0, 0x80, 0x0 ;  /* 0x000000000000781c */ /* 0x000fda0003f0f008 */
[----:B------:R-:W-:Y:S05]  /*1d0d0*/  @P0 EXIT ;  /* 0x000000000000094d */ /* 0x000fea0003800000 */
[----:B------:R-:W2:Y:S01]  /*1d0e0*/  S2UR UR11, SR_CTAID.X ;  /* 0x00000000000b79c3 */ /* 0x000ea20000002500 */
[----:B------:R-:W-:Y:S01]  /*1d0f0*/  ELECT P3, URZ, PT ;  /* 0x00000000003f782f */ /* 0x000fe20003860000 */
[----:B------:R-:W-:Y:S01]  /*1d100*/  BSSY B0, `(.L_x_79) ;  /* 0x0000049000007945 */ /* 0x000fe20003800000 */
[----:B-1----:R-:W-:Y:S02]  /*1d110*/  MOV R2, RZ ;  /* 0x000000ff00027202 */ /* 0x002fe40000000f00 */
[----:B------:R-:W-:Y:S02]  /*1d120*/  MOV R8, RZ ;  /* 0x000000ff00087202 */ /* 0x000fe40000000f00 */
[----:B------:R-:W-:Y:S01]  /*1d130*/  MOV R4, RZ ;  /* 0x000000ff00047202 */ /* 0x000fe20000000f00 */
[----:B------:R-:W1:Y:S08]  /*1d140*/  S2UR UR60, SR_CTAID.Y ;  /* 0x00000000003c79c3 */ /* 0x000e700000002600 */
[----:B------:R-:W3:Y:S01]  /*1d150*/  S2UR UR61, SR_CTAID.Z ;  /* 0x00000000003d79c3 */ /* 0x000ee20000002700 */
[----:B--2---:R-:W-:Y:S01]  /*1d160*/  USHF.L.U32 UR11, UR11, 0x7, URZ ;  /* 0x000000070b0b7899 */ /* 0x004fe2000800063f */
[----:B------:R-:W-:Y:S11]  /*1d170*/  @!P3 BRA `(.L_x_80) ;  /* 0x000000040004b947 */ /* 0x000ff60003800000 */
[----:B------:R-:W2:Y:S01]  /*1d180*/  S2R R4, SR_CgaCtaId ;  /* 0x0000000000047919 */ /* 0x000ea20000008800 */
[----:B------:R-:W-:Y:S02]  /*1d190*/  MOV R3, 0x400 ;  /* 0x0000040000037802 */ /* 0x000fe40000000f00 */
[----:B------:R-:W-:Y:S02]  /*1d1a0*/  MOV R5, 0x1 ;  /* 0x0000000100057802 */ /* 0x000fe40000000f00 */
[----:B--2---:R-:W-:Y:S02]  /*1d1b0*/  LEA R4, R4, R3, 0x18 ;  /* 0x0000000304047211 */ /* 0x004fe400078ec0ff */
[----:B------:R-:W-:-:S04]  /*1d1c0*/  SHF.L.U32 R3, R5, 0x1f, RZ ;  /* 0x0000001f05037819 */ /* 0x000fc800000006ff */
[----:B------:R-:W2:Y:S02]  /*1d1d0*/  SYNCS.PHASECHK.TRANS64.TRYWAIT P0, [R4+URZ+0x9a060], R3 ;  /* 0x09a06003040075a7 */ /* 0x000ea4000800017f */
[----:B--2---:R-:W-:Y:S05]  /*1d1e0*/  @!P0 BRA `(.L_x_81) ;  /* 0x0000002000188947 */ /* 0x004fea0003800000 */
.L_x_118:
[----:B------:R-:W-:Y:S01]  /*1d1f0*/  ULOP3.LUT UR4, UR15, 0x2, URZ, 0xfc, !UPT ;  /* 0x000000020f047892 */ /* 0x000fe2000f8efc3f */
[----:B--2---:R-:W-:-:S03]  /*1d200*/  @P2 MOV R3, 0x7000 ;  /* 0x0000700000032802 */ /* 0x004fc60000000f00 */
[----:B------:R-:W-:Y:S01]  /*1d210*/  UPRMT UR4, UR4, 0x9910, URZ ;  /* 0x0000991004047896 */ /* 0x000fe2000800003f */
[----:B------:R2:W-:Y:S03]  /*1d220*/  @P2 SYNCS.ARRIVE.TRANS64 RZ, [R4+URZ+0x9a050], R3 ;  /* 0x09a0500304ff29a7 */ /* 0x0005e6000800003f */
[----:B------:R-:W-:-:S06]  /*1d230*/  UISETP.NE.AND UP0, UPT, UR4, 0x2, UPT ;  /* 0x000000020400788c */ /* 0x000fcc000bf05270 */
[----:B------:R-:W-:-:S13]  /*1d240*/  PLOP3.LUT P0, PT, PT, PT, UP0, 0x80, 0x0 ;  /* 0x000000000000781c */ /* 0x000fda0003f0f008 */
[----:B--2---:R-:W-:Y:S05]  /*1d250*/  @P0 BRA `(.L_x_82) ;  /* 0x0000000000040947 */ /* 0x004fea0003800000 */
[----:B-1-3--:R-:W-:Y:S01]  /*1d260*/  BPT.TRAP 0x1 ;  /* 0x000000040000795c */ /* 0x00afe20000300000 */
.L_x_82:
[----:B------:R-:W-:-:S04]  /*1d270*/  LOP3.LUT P0, RZ, R0, 0x1f, RZ, 0xc0, !PT ;  /* 0x0000001f00ff7812 */ /* 0x000fc8000780c0ff */
[----:B------:R-:W-:-:S13]  /*1d280*/  PLOP3.LUT P0, PT, P0, P2, PT, 0x2a, 0x0 ;  /* 0x000000000000781c */ /* 0x000fda0000704572 */
[----:B------:R-:W-:Y:S05]  /*1d290*/  @P0 BRA `(.L_x_83) ;  /* 0x0000000000040947 */ /* 0x000fea0003800000 */
[----:B-1-3--:R-:W-:Y:S01]  /*1d2a0*/  BPT.TRAP 0x1 ;  /* 0x000000040000795c */ /* 0x00afe20000300000 */
.L_x_83:
[----:B------:R-:W-:Y:S01]  /*1d2b0*/  R2UR UR8, R4 ;  /* 0x00000000040872ca */ /* 0x000fe200000e0000 */
[----:B------:R-:W-:Y:S01]  /*1d2c0*/  ULDC.64 UR4, c[0x0][0x198] ;  /* 0x0000660000047ab9 */ /* 0x000fe20000000a00 */
[----:B------:R-:W-:Y:S01]  /*1d2d0*/  UMOV UR6, 0x0 ;  /* 0x0000000000067882 */ /* 0x000fe20000000000 */
[----:B------:R-:W-:Y:S01]  /*1d2e0*/  UIADD3 UR4, UP0, UR4, 0xf0, URZ ;  /* 0x000000f004047890 */ /* 0x000fe2000ff1e03f */
[----:B------:R-:W-:Y:S01]  /*1d2f0*/  MOV R8, 0x40 ;  /* 0x0000004000087802 */ /* 0x000fe20000000f00 */
[----:B------:R-:W-:Y:S01]  /*1d300*/  UMOV UR7, 0x10000000 ;  /* 0x1000000000077882 */ /* 0x000fe20000000000 */
[----:B------:R-:W-:Y:S01]  /*1d310*/  UMOV UR10, URZ ;  /* 0x0000003f000a7c82 */ /* 0x000fe20008000000 */
[----:B------:R-:W-:Y:S01]  /*1d320*/  UIADD3.X UR5, URZ, UR5, URZ, UP0, !UPT ;  /* 0x000000053f057290 */ /* 0x000fe200087fe43f */
[----:B------:R-:W-:Y:S01]  /*1d330*/  MOV R4, 0x1 ;  /* 0x0000000100047802 */ /* 0x000fe20000000f00 */
[----:B-1----:R-:W-:Y:S01]  /*1d340*/  UMOV UR12, UR60 ;  /* 0x0000003c000c7c82 */ /* 0x002fe20008000000 */
[----:B---3--:R-:W-:Y:S01]  /*1d350*/  UMOV UR13, UR61 ;  /* 0x0000003d000d7c82 */ /* 0x008fe20008000000 */
[----:B------:R-:W-:Y:S01]  /*1d360*/  UMOV UR18, 0x20 ;  /* 0x0000002000127882 */ /* 0x000fe20000000000 */
[----:B------:R-:W-:Y:S01]  /*1d370*/  UMOV UR19, UR11 ;  /* 0x0000000b00137c82 */ /* 0x000fe20008000000 */
[----:B------:R-:W-:-:S02]  /*1d380*/  UIADD3 UR9, UR8, 0x9a050, URZ ;  /* 0x0009a05008097890 */ /* 0x000fc4000fffe03f */
[----:B------:R-:W-:Y:S01]  /*1d390*/  UIADD3 UR16, UR8, 0x1000, URZ ;  /* 0x0000100008107890 */ /* 0x000fe2000fffe03f */
[----:B------:R-:W-:Y:S01]  /*1d3a0*/  UMOV UR20, UR60 ;  /* 0x0000003c00147c82 */ /* 0x000fe20008000000 */
[----:B------:R-:W-:Y:S01]  /*1d3b0*/  UMOV UR21, UR61 ;  /* 0x0000003d00157c82 */ /* 0x000fe20008000000 */
[----:B------:R-:W-:Y:S02]  /*1d3c0*/  UIADD3 UR56, UR8, 0x2000, URZ ;  /* 0x0000200008387890 */ /* 0x000fe4000fffe03f */
[----:B------:R-:W-:Y:S02]  /*1d3d0*/  UMOV UR17, UR9 ;  /* 0x0000000900117c82 */ /* 0x000fe40008000000 */
[----:B------:R1:W-:Y:S01]  /*1d3e0*/  UTMALDG.4D [UR8], [UR4], desc[UR6] ;  /* 0x00000608040075b4 */ /* 0x0003e20008019000 */
[----:B------:R-:W-:Y:S02]  /*1d3f0*/  UIADD3 UR32, UR8, 0x3000, URZ ;  /* 0x0000300008207890 */ /* 0x000fe4000fffe03f */
[----:B------:R-:W-:Y:S01]  /*1d400*/  UIADD3 UR24, UR8, 0x4000, URZ ;  /* 0x0000400008187890 */ /* 0x000fe2000fffe03f */
[----:B------:R-:W-:Y:S01]  /*1d410*/  UMOV UR58, 0x40 ;  /* 0x00000040003a7882 */ /* 0x000fe20000000000 */
[----:B------:R-:W-:Y:S01]  /*1d420*/  UMOV UR59, UR11 ;  /* 0x0000000b003b7c82 */ /* 0x000fe20008000000 */
[----:B------:R-:W-:Y:S01]  /*1d430*/  UMOV UR57, UR9 ;  /* 0x0000000900397c82 */ /* 0x000fe20008000000 */
[----:B------:R2:W-:Y:S01]  /*1d440*/  UTMALDG.4D [UR16], [UR4], desc[UR6] ;  /* 0x00000610040075b4 */ /* 0x0005e20008019000 */
[----:B------:R-:W-:Y:S01]  /*1d450*/  UMOV UR34, 0x60 ;  /* 0x0000006000227882 */ /* 0x000fe20000000000 */
[----:B------:R-:W-:Y:S01]  /*1d460*/  UMOV UR35, UR11 ;  /* 0x0000000b00237c82 */ /* 0x000fe20008000000 */
[----:B------:R-:W-:Y:S01]  /*1d470*/  UMOV UR36, UR60 ;  /* 0x0000003c00247c82 */ /* 0x000fe20008000000 */
[----:B------:R-:W-:Y:S01]  /*1d480*/  UMOV UR37, UR61 ;  /* 0x0000003d00257c82 */ /* 0x000fe20008000000 */
[----:B------:R-:W-:Y:S01]  /*1d490*/  UMOV UR33, UR9 ;  /* 0x0000000900217c82 */ /* 0x000fe20008000000 */
[----:B------:R-:W-:Y:S01]  /*1d4a0*/  UMOV UR26, 0x80 ;  /* 0x00000080001a7882 */ /* 0x000fe20000000000 */
[----:B------:R-:W-:Y:S01]  /*1d4b0*/  UMOV UR27, UR11 ;  /* 0x0000000b001b7c82 */ /* 0x000fe20008000000 */
[----:B------:R-:W-:Y:S01]  /*1d4c0*/  UMOV UR28, UR60 ;  /* 0x0000003c001c7c82 */ /* 0x000fe20008000000 */
[----:B------:R4:W-:Y:S01]  /*1d4d0*/  UTMALDG.4D [UR56], [UR4], desc[UR6] ;  /* 0x00000638040075b4 */ /* 0x0009e20008019000 */
[----:B------:R-:W-:Y:S01]  /*1d4e0*/  UMOV UR29, UR61 ;  /* 0x0000003d001d7c82 */ /* 0x000fe20008000000 */
[----:B------:R-:W-:Y:S01]  /*1d4f0*/  UMOV UR25, UR9 ;  /* 0x0000000900197c82 */ /* 0x000fe20008000000 */
[----:B------:R4:W-:Y:S01]  /*1d500*/  UTMALDG.4D [UR32], [UR4], desc[UR6] ;  /* 0x00000620040075b4 */ /* 0x0009e20008019000 */
[----:B-1----:R-:W-:Y:S01]  /*1d510*/  UMOV UR10, 0xc0 ;  /* 0x000000c0000a7882 */ /* 0x002fe20000000000 */
[----:B------:R4:W-:Y:S01]  /*1d520*/  UTMALDG.4D [UR24], [UR4], desc[UR6] ;  /* 0x00000618040075b4 */ /* 0x0009e20008019000 */
[----:B--2---:R-:W-:-:S02]  /*1d530*/  UIADD3 UR16, UR8, 0x5000, URZ ;  /* 0x0000500008107890 */ /* 0x004fc4000fffe03f */
[----:B------:R-:W-:Y:S01]  /*1d540*/  UIADD3 UR8, UR8, 0x6000, URZ ;  /* 0x0000600008087890 */ /* 0x000fe2000fffe03f */
[----:B------:R-:W-:-:S06]  /*1d550*/  UMOV UR18, 0xa0 ;  /* 0x000000a000127882 */ /* 0x000fcc0000000000 */
[----:B------:R4:W-:Y:S02]  /*1d560*/  UTMALDG.4D [UR16], [UR4], desc[UR6] ;  /* 0x00000610040075b4 */ /* 0x0009e40008019000 */
[----:B------:R4:W-:Y:S02]  /*1d570*/  UTMALDG.4D [UR8], [UR4], desc[UR6] ;  /* 0x00000608040075b4 */ /* 0x0009e40008019000 */
[----:B----4-:R-:W-:Y:S01]  /*1d580*/  NOP ;  /* 0x0000000000007918 */ /* 0x010fe20000000000 */
.L_x_80:
[----:B-1-3--:R-:W-:Y:S05]  /*1d590*/  BSYNC B0 ;  /* 0x0000000000007941 */ /* 0x00afea0003800000 */
.L_x_79:
[----:B------:R-:W1:Y:S01]  /*1d5a0*/  LDC R3, c[0x0][0x28c] ;  /* 0x0000a300ff037b82 */ /* 0x000e620000000800 */
[----:B------:R-:W-:Y:S01]  /*1d5b0*/  BSSY B0, `(.L_x_84) ;  /* 0x0000049000007945 */ /* 0x000fe20003800000 */
[----:B-1----:R-:W-:-:S13]  /*1d5c0*/  ISETP.GT.AND P4, PT, R3, RZ, P3 ;  /* 0x000000ff0300720c */ /* 0x002fda0001f84270 */
[----:B------:R-:W-:Y:S05]  /*1d5d0*/  @!P4 BRA `(.L_x_85) ;  /* 0x000000040018c947 */ /* 0x000fea0003800000 */
[----:B------:R-:W1:Y:S01]  /*1d5e0*/  S2R R5, SR_CgaCtaId ;  /* 0x0000000000057919 */ /* 0x000e620000008800 */
[----:B------:R-:W-:-:S04]  /*1d5f0*/  MOV R2, 0x400 ;  /* 0x0000040000027802 */ /* 0x000fc80000000f00 */
[----:B-1----:R-:W-:Y:S02]  /*1d600*/  LEA R5, R5, R2, 0x18 ;  /* 0x0000000205057211 */ /* 0x002fe400078ec0ff */
[----:B------:R-:W-:-:S04]  /*1d610*/  MOV R2, 0x1 ;  /* 0x0000000100027802 */ /* 0x000fc80000000f00 */
[----:B------:R-:W-:-:S04]  /*1d620*/  SHF.L.U32 R2, R2, 0x1f, RZ ;  /* 0x0000001f02027819 */ /* 0x000fc800000006ff */
[----:B------:R-:W1:Y:S02]  /*1d630*/  SYNCS.PHASECHK.TRANS64.TRYWAIT P0, [R5+URZ+0x9a028], R2 ;  /* 0x09a02802050075a7 */ /* 0x000e64000800017f */
[----:B-1----:R-:W-:Y:S05]  /*1d640*/  @!P0 BRA `(.L_x_86) ;  /* 0x0000001c00148947 */ /* 0x002fea0003800000 */
.L_x_119:
[----:B------:R-:W-:Y:S01]  /*1d650*/  ULOP3.LUT UR4, UR15, 0x2, URZ, 0xfc, !UPT ;  /* 0x000000020f047892 */ /* 0x000fe2000f8efc3f */
[----:B-1----:R-:W-:-:S03]  /*1d660*/  @P2 MOV R2, 0x1c000 ;  /* 0x0001c00000022802 */ /* 0x002fc60000000f00 */
[----:B------:R-:W-:Y:S01]  /*1d670*/  UPRMT UR4, UR4, 0x9910, URZ ;  /* 0x0000991004047896 */ /* 0x000fe2000800003f */
[----:B------:R1:W-:Y:S03]  /*1d680*/  @P2 SYNCS.ARRIVE.TRANS64 RZ, [R5+URZ+0x9a000], R2 ;  /* 0x09a0000205ff29a7 */ /* 0x0003e6000800003f */
[----:B------:R-:W-:-:S06]  /*1d690*/  UISETP.NE.AND UP0, UPT, UR4, 0x2, UPT ;  /* 0x000000020400788c */ /* 0x000fcc000bf05270 */
[----:B------:R-:W-:-:S13]  /*1d6a0*/  PLOP3.LUT P0, PT, PT, PT, UP0, 0x80, 0x0 ;  /* 0x000000000000781c */ /* 0x000fda0003f0f008 */
[----:B-1----:R-:W-:Y:S05]  /*1d6b0*/  @P0 BRA `(.L_x_87) ;  /* 0x0000000000040947 */ /* 0x002fea0003800000 */
[----:B------:R-:W-:Y:S01]  /*1d6c0*/  BPT.TRAP 0x1 ;  /* 0x000000040000795c */ /* 0x000fe20000300000 */
.L_x_87:
[----:B------:R-:W-:-:S04]  /*1d6d0*/  LOP3.LUT P0, RZ, R0, 0x1f, RZ, 0xc0, !PT ;  /* 0x0000001f00ff7812 */ /* 0x000fc8000780c0ff */
[----:B------:R-:W-:-:S13]  /*1d6e0*/  PLOP3.LUT P0, PT, P0, P2, PT, 0x2a, 0x0 ;  /* 0x000000000000781c */ /* 0x000fda0000704572 */
[----:B------:R-:W-:Y:S05]  /*1d6f0*/  @P0 BRA `(.L_x_88) ;  /* 0x0000000000040947 */ /* 0x000fea0003800000 */
[----:B------:R-:W-:Y:S01]  /*1d700*/  BPT.TRAP 0x1 ;  /* 0x000000040000795c */ /* 0x000fe20000300000 */
.L_x_88:
        /* <DEDUP_REMOVED lines=8> */
[----:B------:R-:W-:Y:S01]  /*1d790*/  UMOV UR19, URZ ;  /* 0x0000003f00137c82 */ /* 0x000fe20008000000 */
[----:B------:R-:W-:Y:S01]  /*1d7a0*/  UMOV UR20, UR60 ;  /* 0x0000003c00147c82 */ /* 0x000fe20008000000 */
[----:B------:R-:W-:Y:S01]  /*1d7b0*/  UMOV UR21, UR61 ;  /* 0x0000003d00157c82 */ /* 0x000fe20008000000 */
[----:B------:R-:W-:-:S02]  /*1d7c0*/  UMOV UR58, 0x20 ;  /* 0x00000020003a7882 */ /* 0x000fc40000000000 */
[----:B------:R-:W-:Y:S02]  /*1d7d0*/  UIADD3 UR16, UR8, 0xe000, URZ ;  /* 0x0000e00008107890 */ /* 0x000fe4000fffe03f */
[----:B------:R-:W-:Y:S02]  /*1d7e0*/  UIADD3 UR17, UR8, 0x9a000, URZ ;  /* 0x0009a00008117890 */ /* 0x000fe4000fffe03f */
[----:B------:R-:W-:Y:S02]  /*1d7f0*/  UIADD3 UR56, UR8, 0x12000, URZ ;  /* 0x0001200008387890 */ /* 0x000fe4000fffe03f */
[----:B------:R-:W-:Y:S02]  /*1d800*/  UIADD3 UR48, UR8, 0x16000, URZ ;  /* 0x0001600008307890 */ /* 0x000fe4000fffe03f */
[----:B------:R-:W-:Y:S02]  /*1d810*/  UIADD3 UR40, UR8, 0x1a000, URZ ;  /* 0x0001a00008287890 */ /* 0x000fe4000fffe03f */
[----:B------:R-:W-:Y:S01]  /*1d820*/  UIADD3 UR32, UR8, 0x1e000, URZ ;  /* 0x0001e00008207890 */ /* 0x000fe2000fffe03f */
[----:B------:R1:W-:Y:S01]  /*1d830*/  UTMALDG.4D [UR16], [UR4], desc[UR6] ;  /* 0x00000610040075b4 */ /* 0x0003e20008019000 */
[----:B------:R-:W-:Y:S01]  /*1d840*/  UIADD3 UR24, UR8, 0x22000, URZ ;  /* 0x0002200008187890 */ /* 0x000fe2000fffe03f */
[----:B------:R-:W-:Y:S01]  /*1d850*/  UMOV UR59, UR19 ;  /* 0x00000013003b7c82 */ /* 0x000fe20008000000 */
[----:B------:R-:W-:Y:S01]  /*1d860*/  UMOV UR57, UR17 ;  /* 0x0000001100397c82 */ /* 0x000fe20008000000 */
        /* <DEDUP_REMOVED lines=11> */
[----:B------:R-:W-:Y:S01]  /*1d920*/  UMOV UR34, 0x80 ;  /* 0x0000008000227882 */ /* 0x000fe20000000000 */
[----:B------:R-:W-:Y:S01]  /*1d930*/  UMOV UR36, UR60 ;  /* 0x0000003c00247c82 */ /* 0x000fe20008000000 */
[----:B------:R-:W-:Y:S01]  /*1d940*/  UMOV UR37, UR61 ;  /* 0x0000003d00257c82 */ /* 0x000fe20008000000 */
[----:B------:R-:W-:Y:S01]  /*1d950*/  UMOV UR35, UR19 ;  /* 0x0000001300237c82 */ /* 0x000fe20008000000 */
[----:B------:R-:W-:Y:S01]  /*1d960*/  UMOV UR33, UR17 ;  /* 0x0000001100217c82 */ /* 0x000fe20008000000 */
[----:B------:R2:W-:Y:S01]  /*1d970*/  UTMALDG.4D [UR48], [UR4], desc[UR6] ;  /* 0x00000630040075b4 */ /* 0x0005e20008019000 */
[----:B------:R-:W-:Y:S01]  /*1d980*/  UMOV UR26, 0xa0 ;  /* 0x000000a0001a7882 */ /* 0x000fe20000000000 */
[----:B------:R-:W-:Y:S01]  /*1d990*/  UMOV UR28, UR60 ;  /* 0x0000003c001c7c82 */ /* 0x000fe20008000000 */
[----:B------:R-:W-:Y:S01]  /*1d9a0*/  UMOV UR29, UR61 ;  /* 0x0000003d001d7c82 */ /* 0x000fe20008000000 */
[----:B------:R-:W-:Y:S01]  /*1d9b0*/  UMOV UR27, UR19 ;  /* 0x00000013001b7c82 */ /* 0x000fe20008000000 */
[----:B-1----:R-:W-:Y:S01]  /*1d9c0*/  UIADD3 UR16, UR8, 0x26000, URZ ;  /* 0x0002600008107890 */ /* 0x002fe2000fffe03f */
[----:B------:R-:W-:Y:S01]  /*1d9d0*/  UMOV UR25, UR17 ;  /* 0x0000001100197c82 */ /* 0x000fe20008000000 */
[----:B------:R2:W-:Y:S01]  /*1d9e0*/  UTMALDG.4D [UR40], [UR4], desc[UR6] ;  /* 0x00000628040075b4 */ /* 0x0005e20008019000 */
[----:B------:R-:W-:Y:S01]  /*1d9f0*/  UMOV UR18, 0xc0 ;  /* 0x000000c000127882 */ /* 0x000fe20000000000 */
[----:B------:R2:W-:Y:S01]  /*1da00*/  UTMALDG.4D [UR32], [UR4], desc[UR6] ;  /* 0x00000620040075b4 */ /* 0x0005e20008019000 */
[----:B------:R2:W-:Y:S04]  /*1da10*/  UTMALDG.4D [UR24], [UR4], desc[UR6] ;  /* 0x00000618040075b4 */ /* 0x0005e80008019000 */
[----:B------:R2:W-:Y:S02]  /*1da20*/  UTMALDG.4D [UR16], [UR4], desc[UR6] ;  /* 0x00000610040075b4 */ /* 0x0005e40008019000 */
[----:B--2---:R-:W-:Y:S01]  /*1da30*/  NOP ;  /* 0x0000000000007918 */ /* 0x004fe20000000000 */
.L_x_85:
[----:B------:R-:W-:Y:S05]  /*1da40*/  BSYNC B0 ;  /* 0x0000000000007941 */ /* 0x000fea0003800000 */
.L_x_84:
[----:B------:R-:W-:Y:S04]  /*1da50*/  BSSY B0, `(.L_x_89) ;  /* 0x000004b000007945 */ /* 0x000fe80003800000 */
[----:B------:R-:W-:Y:S05]  /*1da60*/  @!P3 BRA `(.L_x_90) ;  /* 0x000000040024b947 */ /* 0x000fea0003800000 */
[----:B------:R-:W1:Y:S01]  /*1da70*/  S2R R6, SR_CgaCtaId ;  /* 0x0000000000067919 */ /* 0x000e620000008800 */
[----:B------:R-:W-:-:S04]  /*1da80*/  MOV R5, 0x400 ;  /* 0x0000040000057802 */ /* 0x000fc80000000f00 */
[----:B-1----:R-:W-:Y:S02]  /*1da90*/  LEA R7, R6, R5, 0x18 ;  /* 0x0000000506077211 */ /* 0x002fe400078ec0ff */
[----:B------:R-:W-:Y:S02]  /*1daa0*/  MOV R6, 0x1 ;  /* 0x0000000100067802 */ /* 0x000fe40000000f00 */
[----:B------:R-:W-:Y:S02]  /*1dab0*/  LEA R5, R4, R7, 0x3 ;  /* 0x0000000704057211 */ /* 0x000fe400078e18ff */
[----:B------:R-:W-:-:S04]  /*1dac0*/  SHF.L.U32 R6, R6, 0x1f, RZ ;  /* 0x0000001f06067819 */ /* 0x000fc800000006ff */
[----:B------:R-:W1:Y:S02]  /*1dad0*/  SYNCS.PHASECHK.TRANS64.TRYWAIT P0, [R5+URZ+0x9a060], R6 ;  /* 0x09a06006050075a7 */ /* 0x000e64000800017f */
[----:B-1----:R-:W-:Y:S05]  /*1dae0*/  @!P0 BRA `(.L_x_91) ;  /* 0x0000001800008947 */ /* 0x002fea0003800000 */
.L_x_120:
        /* <DEDUP_REMOVED lines=8> */
.L_x_92:
[----:B------:R-:W-:-:S04]  /*1db70*/  LOP3.LUT P0, RZ, R0, 0x1f, RZ, 0xc0, !PT ;  /* 0x0000001f00ff7812 */ /* 0x000fc8000780c0ff */
[----:B------:R-:W-:-:S13]  /*1db80*/  PLOP3.LUT P0, PT, P0, P2, PT, 0x2a, 0x0 ;  /* 0x000000000000781c */ /* 0x000fda0000704572 */
[----:B------:R-:W-:Y:S05]  /*1db90*/  @P0 BRA `(.L_x_93) ;  /* 0x0000000000040947 */ /* 0x000fea0003800000 */
[----:B------:R-:W-:Y:S01]  /*1dba0*/  BPT.TRAP 0x1 ;  /* 0x000000040000795c */ /* 0x000fe20000300000 */
.L_x_93:
[----:B------:R-:W-:Y:S01]  /*1dbb0*/  R2UR UR48, R4 ;  /* 0x00000000043072ca */ /* 0x000fe200000e0000 */
[----:B------:R-:W-:Y:S01]  /*1dbc0*/  ULDC.64 UR8, c[0x0][0x198] ;  /* 0x0000660000087ab9 */ /* 0x000fe20000000a00 */
[----:B------:R-:W-:Y:S01]  /*1dbd0*/  R2UR UR7, R7 ;  /* 0x00000000070772ca */ /* 0x000fe200000e0000 */
[----:B------:R-:W-:Y:S01]  /*1dbe0*/  UIADD3 UR6, UP0, UR8, 0xf0, URZ ;  /* 0x000000f008067890 */ /* 0x000fe2000ff1e03f */
[----:B------:R-:W-:Y:S01]  /*1dbf0*/  R2UR UR51, R8 ;  /* 0x00000000083372ca */ /* 0x000fe200000e0000 */
[----:B------:R-:W-:Y:S01]  /*1dc00*/  UMOV UR4, 0x0 ;  /* 0x0000000000047882 */ /* 0x000fe20000000000 */
[----:B------:R-:W-:Y:S01]  /*1dc10*/  R2UR UR49, R5 ;  /* 0x00000000053172ca */ /* 0x000fe200000e0000 */
[----:B------:R-:W-:Y:S01]  /*1dc20*/  UMOV UR5, 0x10000000 ;  /* 0x1000000000057882 */ /* 0x000fe20000000000 */
[----:B------:R-:W-:Y:S01]  /*1dc30*/  UMOV UR50, URZ ;  /* 0x0000003f00327c82 */ /* 0x000fe20008000000 */
[----:B------:R-:W-:Y:S01]  /*1dc40*/  UMOV UR52, UR60 ;  /* 0x0000003c00347c82 */ /* 0x000fe20008000000 */
[----:B------:R-:W-:Y:S01]  /*1dc50*/  UMOV UR53, UR61 ;  /* 0x0000003d00357c82 */ /* 0x000fe20008000000 */
[----:B------:R-:W-:Y:S01]  /*1dc60*/  UMOV UR42, 0x20 ;  /* 0x00000020002a7882 */ /* 0x000fe20000000000 */
[----:B------:R-:W-:Y:S01]  /*1dc70*/  UMOV UR44, UR60 ;  /* 0x0000003c002c7c82 */ /* 0x000fe20008000000 */
[----:B------:R-:W-:Y:S01]  /*1dc80*/  UMOV UR45, UR61 ;  /* 0x0000003d002d7c82 */ /* 0x000fe20008000000 */
[----:B------:R-:W-:Y:S01]  /*1dc90*/  UMOV UR18, 0x40 ;  /* 0x0000004000127882 */ /* 0x000fe20000000000 */
[----:B------:R-:W-:-:S02]  /*1dca0*/  UIMAD UR48, UR48, 0x7000, UR7 ;  /* 0x00007000303078a4 */ /* 0x000fc4000f8e0207 */
[----:B------:R-:W-:Y:S02]  /*1dcb0*/  UIADD3 UR51, UR11, UR51, URZ ;  /* 0x000000330b337290 */ /* 0x000fe4000fffe03f */
[----:B------:R-:W-:Y:S02]  /*1dcc0*/  UIADD3 UR49, UR49, 0x9a050, URZ ;  /* 0x0009a05031317890 */ /* 0x000fe4000fffe03f */
[----:B------:R-:W-:Y:S02]  /*1dcd0*/  UIADD3.X UR7, URZ, UR9, URZ, UP0, !UPT ;  /* 0x000000093f077290 */ /* 0x000fe400087fe43f */
[----:B------:R-:W-:Y:S02]  /*1dce0*/  UIADD3 UR40, UR48, 0x1000, URZ ;  /* 0x0000100030287890 */ /* 0x000fe4000fffe03f */
[----:B------:R-:W-:Y:S01]  /*1dcf0*/  UIADD3 UR16, UR48, 0x2000, URZ ;  /* 0x0000200030107890 */ /* 0x000fe2000fffe03f */
[----:B------:R-:W-:Y:S01]  /*1dd00*/  UMOV UR41, UR49 ;  /* 0x0000003100297c82 */ /* 0x000fe20008000000 */
[----:B------:R-:W-:Y:S01]  /*1dd10*/  UMOV UR43, UR51 ;  /* 0x00000033002b7c82 */ /* 0x000fe20008000000 */
[----:B------:R-:W-:Y:S01]  /*1dd20*/  UMOV UR20, UR60 ;  /* 0x0000003c00147c82 */ /* 0x000fe20008000000 */
[----:B------:R-:W-:Y:S01]  /*1dd30*/  UMOV UR21, UR61 ;  /* 0x0000003d00157c82 */ /* 0x000fe20008000000 */
[----:B------:R-:W-:Y:S01]  /*1dd40*/  UMOV UR17, UR49 ;  /* 0x0000003100117c82 */ /* 0x000fe20008000000 */
[----:B------:R-:W-:Y:S01]  /*1dd50*/  UMOV UR19, UR51 ;  /* 0x0000003300137c82 */ /* 0x000fe20008000000 */
[----:B------:R-:W-:Y:S01]  /*1dd60*/  UTMALDG.4D [UR48], [UR6], desc[UR4] ;  /* 0x00000430060075b4 */ /* 0x000fe20008019000 */
[----:B------:R-:W-:-:S02]  /*1dd70*/  UIADD3 UR32, UR48, 0x3000, URZ ;  /* 0x0000300030207890 */ /* 0x000fc4000fffe03f */
[----:B------:R-:W-:Y:S02]  /*1dd80*/  UIADD3 UR56, UR48, 0x4000, URZ ;  /* 0x0000400030387890 */ /* 0x000fe4000fffe03f */
[----:B------:R-:W-:Y:S01]  /*1dd90*/  UIADD3 UR24, UR48, 0x5000, URZ ;  /* 0x0000500030187890 */ /* 0x000fe2000fffe03f */
[----:B------:R-:W-:Y:S01]  /*1dda0*/  UMOV UR34, 0x60 ;  /* 0x0000006000227882 */ /* 0x000fe20000000000 */
[----:B------:R-:W-:Y:S01]  /*1ddb0*/  UTMALDG.4D [UR40], [UR6], desc[UR4] ;  /* 0x00000428060075b4 */ /* 0x000fe20008019000 */
        /* <DEDUP_REMOVED lines=13> */
[----:B------:R2:W-:Y:S01]  /*1de90*/  UTMALDG.4D [UR32], [UR6], desc[UR4] ;  /* 0x00000420060075b4 */ /* 0x0005e20008019000 */
[----:B------:R2:W-:Y:S01]  /*1dea0*/  UTMALDG.4D [UR56], [UR6], desc[UR4] ;  /* 0x00000438060075b4 */ /* 0x0005e20008019000 */
[----:B------:R2:W-:Y:S01]  /*1deb0*/  UTMALDG.4D [UR24], [UR6], desc[UR4] ;  /* 0x00000418060075b4 */ /* 0x0005e20008019000 */
[----:B-1----:R-:W-:Y:S01]  /*1dec0*/  UIADD3 UR16, UR48, 0x6000, URZ ;  /* 0x0000600030107890 */ /* 0x002fe2000fffe03f */
[----:B------:R-:W-:-:S08]  /*1ded0*/  UMOV UR18, 0xc0 ;  /* 0x000000c000127882 */ /* 0x000fd00000000000 */
[----:B------:R2:W-:Y:S02]  /*1dee0*/  UTMALDG.4D [UR16], [UR6], desc[UR4] ;  /* 0x00000410060075b4 */ /* 0x0005e40008019000 */
[----:B--2---:R-:W-:Y:S01]  /*1def0*/  NOP ;  /* 0x0000000000007918 */ /* 0x004fe20000000000 */
.L_x_90:
[----:B------:R-:W-:Y:S05]  /*1df00*/  BSYNC B0 ;  /* 0x0000000000007941 */ /* 0x000fea0003800000 */
.L_x_89:
[----:B------:R-:W-:Y:S01]  /*1df10*/  BSSY B0, `(.L_x_94) ;  /* 0x000004d000007945 */ /* 0x000fe20003800000 */
[----:B------:R-:W-:-:S03]  /*1df20*/  MOV R8, RZ ;  /* 0x000000ff00087202 */ /* 0x000fc60000000f00 */
[----:B------:R-:W-:Y:S05]  /*1df30*/  @!P4 BRA `(.L_x_95) ;  /* 0x000000040028c947 */ /* 0x000fea0003800000 */
[----:B------:R-:W1:Y:S01]  /*1df40*/  S2R R5, SR_CgaCtaId ;  /* 0x0000000000057919 */ /* 0x000e620000008800 */
[----:B------:R-:W-:Y:S02]  /*1df50*/  MOV R4, 0x400 ;  /* 0x0000040000047802 */ /* 0x000fe40000000f00 */
[----:B------:R-:W-:-:S04]  /*1df60*/  MOV R7, 0x1 ;  /* 0x0000000100077802 */ /* 0x000fc80000000f00 */
[----:B------:R-:W-:Y:S02]  /*1df70*/  SHF.L.U32 R7, R7, 0x1f, RZ ;  /* 0x0000001f07077819 */ /* 0x000fe400000006ff */
[----:B-1----:R-:W-:-:S04]  /*1df80*/  LEA R5, R5, R4, 0x18 ;  /* 0x0000000405057211 */ /* 0x002fc800078ec0ff */
[----:B------:R-:W-:-:S04]  /*1df90*/  LEA R4, R2, R5, 0x3 ;  /* 0x0000000502047211 */ /* 0x000fc800078e18ff */
[----:B------:R-:W1:Y:S02]  /*1dfa0*/  SYNCS.PHASECHK.TRANS64.TRYWAIT P0, [R4+URZ+0x9a028], R7 ;  /* 0x09a02807040075a7 */ /* 0x000e64000800017f */
[----:B-1----:R-:W-:Y:S05]  /*1dfb0*/  @!P0 BRA `(.L_x_96) ;  /* 0x0000001000e08947 */ /* 0x002fea0003800000 */
.L_x_121:
        /* <DEDUP_REMOVED lines=8> */
.L_x_97:
[----:B------:R-:W-:-:S04]  /*1e040*/  LOP3.LUT P0, RZ, R0, 0x1f, RZ, 0xc0, !PT ;  /* 0x0000001f00ff7812 */ /* 0x000fc8000780c0ff */
[----:B------:R-:W-:-:S13]  /*1e050*/  PLOP3.LUT P0, PT, P0, P2, PT, 0x2a, 0x0 ;  /* 0x000000000000781c */ /* 0x000fda0000704572 */
[----:B------:R-:W-:Y:S05]  /*1e060*/  @P0 BRA `(.L_x_98) ;  /* 0x0000000000040947 */ /* 0x000fea0003800000 */
[----:B------:R-:W-:Y:S01]  /*1e070*/  BPT.TRAP 0x1 ;  /* 0x000000040000795c */ /* 0x000fe20000300000 */
.L_x_98:
[----:B------:R-:W-:Y:S01]  /*1e080*/  IMAD R5, R2, 0x1c000, R5 ;  /* 0x0001c00002057824 */ /* 0x000fe200078e0205 */
[----:B------:R-:W-:Y:S01]  /*1e090*/  R2UR UR49, R4 ;  /* 0x00000000043172ca */ /* 0x000fe200000e0000 */
[----:B------:R-:W-:Y:S01]  /*1e0a0*/  ULDC.64 UR4, c[0x0][0x198] ;  /* 0x0000660000047ab9 */ /* 0x000fe20000000a00 */
[----:B------:R-:W-:Y:S01]  /*1e0b0*/  UMOV UR51, URZ ;  /* 0x0000003f00337c82 */ /* 0x000fe20008000000 */
[----:B------:R-:W-:Y:S01]  /*1e0c0*/  UIADD3 UR4, UP0, UR4, 0x2f0, URZ ;  /* 0x000002f004047890 */ /* 0x000fe2000ff1e03f */
[----:B------:R-:W-:Y:S01]  /*1e0d0*/  R2UR UR8, R5 ;  /* 0x00000000050872ca */ /* 0x000fe200000e0000 */
[----:B------:R-:W-:Y:S01]  /*1e0e0*/  UMOV UR6, 0x0 ;  /* 0x0000000000067882 */ /* 0x000fe20000000000 */
[----:B------:R-:W-:Y:S01]  /*1e0f0*/  UMOV UR7, 0x10000000 ;  /* 0x1000000000077882 */ /* 0x000fe20000000000 */
[----:B------:R-:W-:Y:S01]  /*1e100*/  UIADD3.X UR5, URZ, UR5, URZ, UP0, !UPT ;  /* 0x000000053f057290 */ /* 0x000fe200087fe43f */
[----:B------:R-:W-:Y:S01]  /*1e110*/  IADD3 R2, R2, 0x1, RZ ;  /* 0x0000000102027810 */ /* 0x000fe20007ffe0ff */
[----:B------:R-:W-:Y:S01]  /*1e120*/  UMOV UR50, URZ ;  /* 0x0000003f00327c82 */ /* 0x000fe20008000000 */
[----:B------:R-:W-:Y:S01]  /*1e130*/  UMOV UR52, UR60 ;  /* 0x0000003c00347c82 */ /* 0x000fe20008000000 */
[----:B------:R-:W-:Y:S01]  /*1e140*/  UMOV UR53, UR61 ;  /* 0x0000003d00357c82 */ /* 0x000fe20008000000 */
[----:B------:R-:W-:Y:S01]  /*1e150*/  UMOV UR42, 0x20 ;  /* 0x00000020002a7882 */ /* 0x000fe20000000000 */
[----:B------:R-:W-:Y:S01]  /*1e160*/  UIADD3 UR49, UR49, 0x9a000, URZ ;  /* 0x0009a00031317890 */ /* 0x000fe2000fffe03f */
[----:B------:R-:W-:Y:S01]  /*1e170*/  MOV R8, 0x1 ;  /* 0x0000000100087802 */ /* 0x000fe20000000f00 */
[----:B------:R-:W-:Y:S01]  /*1e180*/  UMOV UR44, UR60 ;  /* 0x0000003c002c7c82 */ /* 0x000fe20008000000 */
[----:B------:R-:W-:Y:S01]  /*1e190*/  UMOV UR45, UR61 ;  /* 0x0000003d002d7c82 */ /* 0x000fe20008000000 */
[----:B------:R-:W-:-:S02]  /*1e1a0*/  UIADD3 UR48, UR8, 0xe000, URZ ;  /* 0x0000e00008307890 */ /* 0x000fc4000fffe03f */
[----:B------:R-:W-:Y:S02]  /*1e1b0*/  UIADD3 UR40, UR8, 0x12000, URZ ;  /* 0x0001200008287890 */ /* 0x000fe4000fffe03f */
        /* <DEDUP_REMOVED lines=34> */
.L_x_95:
[----:B------:R-:W-:Y:S05]  /*1e3e0*/  BSYNC B0 ;  /* 0x0000000000007941 */ /* 0x000fea0003800000 */
.L_x_94:
[----:B------:R-:W-:-:S13]  /*1e3f0*/  ISETP.GE.AND P0, PT, R3, 0x101, PT ;  /* 0x000001010300780c */ /* 0x000fda0003f06270 */
[----:B------:R-:W-:Y:S05]  /*1e400*/  @!P0 EXIT ;  /* 0x000000000000894d */ /* 0x000fea0003800000 */
[----:B------:R-:W-:Y:S01]  /*1e410*/  IADD3 R3, R3, 0xff, RZ ;  /* 0x000000ff03037810 */ /* 0x000fe20007ffe0ff */
[----:B------:R-:W-:Y:S01]  /*1e420*/  BSSY B0, `(.L_x_99) ;  /* 0x00000a7000007945 */ /* 0x000fe20003800000 */
[----:B------:R-:W-:Y:S02]  /*1e430*/  LOP3.LUT P0, RZ, R0, 0x1f, RZ, 0xc0, !PT ;  /* 0x0000001f00ff7812 */ /* 0x000fe4000780c0ff */
[----:B------:R-:W-:Y:S02]  /*1e440*/  SHF.R.S32.HI R0, RZ, 0x1f, R3 ;  /* 0x0000001fff007819 */ /* 0x000fe40000011403 */
[----:B------:R-:W-:Y:S02]  /*1e450*/  PLOP3.LUT P0, PT, P0, P2, PT, 0x2a, 0x0 ;  /* 0x000000000000781c */ /* 0x000fe40000704572 */
[----:B------:R-:W-:Y:S02]  /*1e460*/  LEA.HI R0, R0, R3, RZ, 0x8 ;  /* 0x0000000300007211 */ /* 0x000fe400078f40ff */
[----:B------:R-:W-:-:S02]  /*1e470*/  MOV R3, UR15 ;  /* 0x0000000f00037c02 */ /* 0x000fc40008000f00 */
[----:B------:R-:W-:Y:S02]  /*1e480*/  SHF.R.S32.HI R4, RZ, 0x8, R0 ;  /* 0x00000008ff047819 */ /* 0x000fe40000011400 */
[----:B------:R-:W-:Y:S02]  /*1e490*/  LOP3.LUT R0, R3, 0x2, RZ, 0xfc, !PT ;  /* 0x0000000203007812 */ /* 0x000fe400078efcff */
[----:B------:R-:W-:Y:S02]  /*1e4a0*/  SHF.L.U32 R4, R4, 0x1, RZ ;  /* 0x0000000104047819 */ /* 0x000fe400000006ff */
[----:B------:R-:W-:-:S07]  /*1e4b0*/  MOV R3, 0x1 ;  /* 0x0000000100037802 */ /* 0x000fce0000000f00 */
.L_x_110:
[----:B------:R-:W-:Y:S04]  /*1e4c0*/  BSSY B1, `(.L_x_100) ;  /* 0x000004b000017945 */ /* 0x000fe80003800000 */
[----:B------:R-:W-:Y:S05]  /*1e4d0*/  @!P3 BRA `(.L_x_101) ;  /* 0x000000040024b947 */ /* 0x000fea0003800000 */
[----:B------:R-:W1:Y:S01]  /*1e4e0*/  S2R R6, SR_CgaCtaId ;  /* 0x0000000000067919 */ /* 0x000e620000008800 */
[----:B------:R-:W-:-:S04]  /*1e4f0*/  MOV R5, 0x400 ;  /* 0x0000040000057802 */ /* 0x000fc80000000f00 */
[----:B-1----:R-:W-:Y:S02]  /*1e500*/  LEA R7, R6, R5, 0x18 ;  /* 0x0000000506077211 */ /* 0x002fe400078ec0ff */
[----:B------:R-:W-:Y:S02]  /*1e510*/  SHF.L.U32 R5, R3, 0x1f, RZ ;  /* 0x0000001f03057819 */ /* 0x000fe400000006ff */
[----:B------:R-:W-:-:S04]  /*1e520*/  LEA R6, R2, R7, 0x3 ;  /* 0x0000000702067211 */ /* 0x000fc800078e18ff */
[----:B------:R-:W1:Y:S02]  /*1e530*/  SYNCS.PHASECHK.TRANS64.TRYWAIT P4, [R6+URZ+0x9a028], R5 ;  /* 0x09a02805060075a7 */ /* 0x000e64000808017f */
[----:B-1----:R-:W-:Y:S05]  /*1e540*/  @!P4 BRA `(.L_x_102) ;  /* 0x0000000c0090c947 */ /* 0x002fea0003800000 */
.L_x_122:
[----:B-1----:R-:W-:-:S04]  /*1e550*/  @P2 MOV R5, 0x1c000 ;  /* 0x0001c00000052802 */ /* 0x002fc80000000f00 */
[----:B------:R1:W-:Y:S02]  /*1e560*/  @P2 SYNCS.ARRIVE.TRANS64 RZ, [R6+URZ+0x9a000], R5 ;  /* 0x09a0000506ff29a7 */ /* 0x0003e4000800003f */
[----:B-1----:R-:W-:-:S04]  /*1e570*/  PRMT R5, R0, 0x9910, RZ ;  /* 0x0000991000057816 */ /* 0x002fc800000000ff */
[----:B------:R-:W-:-:S13]  /*1e580*/  ISETP.NE.AND P4, PT, R5, 0x2, PT ;  /* 0x000000020500780c */ /* 0x000fda0003f85270 */
[----:B------:R-:W-:Y:S05]  /*1e590*/  @P4 BRA `(.L_x_103) ;  /* 0x0000000000044947 */ /* 0x000fea0003800000 */
[----:B------:R-:W-:Y:S01]  /*1e5a0*/  BPT.TRAP 0x1 ;  /* 0x000000040000795c */ /* 0x000fe20000300000 */
.L_x_103:
[----:B------:R-:W-:Y:S05]  /*1e5b0*/  @P0 BRA `(.L_x_104) ;  /* 0x0000000000040947 */ /* 0x000fea0003800000 */
[----:B------:R-:W-:Y:S01]  /*1e5c0*/  BPT.TRAP 0x1 ;  /* 0x000000040000795c */ /* 0x000fe20000300000 */
.L_x_104:
[----:B------:R-:W-:Y:S01]  /*1e5d0*/  IMAD R7, R2, 0x1c000, R7 ;  /* 0x0001c00002077824 */ /* 0x000fe200078e0207 */
[----:B------:R-:W-:Y:S01]  /*1e5e0*/  R2UR UR57, R6 ;  /* 0x00000000063972ca */ /* 0x000fe200000e0000 */
[----:B------:R-:W-:Y:S01]  /*1e5f0*/  ULDC.64 UR4, c[0x0][0x198] ;  /* 0x0000660000047ab9 */ /* 0x000fe20000000a00 */
[----:B------:R-:W-:Y:S01]  /*1e600*/  R2UR UR59, R8 ;  /* 0x00000000083b72ca */ /* 0x000fe200000e0000 */
[----:B------:R-:W-:Y:S01]  /*1e610*/  UIADD3 UR4, UP0, UR4, 0x1f0, URZ ;  /* 0x000001f004047890 */ /* 0x000fe2000ff1e03f */
[----:B------:R-:W-:Y:S01]  /*1e620*/  R2UR UR8, R7 ;  /* 0x00000000070872ca */ /* 0x000fe200000e0000 */
[----:B------:R-:W-:Y:S01]  /*1e630*/  UMOV UR6, 0x0 ;  /* 0x0000000000067882 */ /* 0x000fe20000000000 */
[----:B------:R-:W-:Y:S01]  /*1e640*/  UMOV UR7, 0x10000000 ;  /* 0x1000000000077882 */ /* 0x000fe20000000000 */
[----:B------:R-:W-:Y:S01]  /*1e650*/  UIADD3.X UR5, URZ, UR5, URZ, UP0, !UPT ;  /* 0x000000053f057290 */ /* 0x000fe200087fe43f */
[----:B------:R-:W-:Y:S01]  /*1e660*/  IADD3 R5, R2, 0x1, RZ ;  /* 0x0000000102057810 */ /* 0x000fe20007ffe0ff */
[----:B------:R-:W-:Y:S01]  /*1e670*/  UMOV UR58, URZ ;  /* 0x0000003f003a7c82 */ /* 0x000fe20008000000 */
[----:B------:R-:W-:Y:S01]  /*1e680*/  UMOV UR50, 0x20 ;  /* 0x0000002000327882 */ /* 0x000fe20000000000 */
[----:B------:R-:W-:Y:S01]  /*1e690*/  UMOV UR52, UR60 ;  /* 0x0000003c00347c82 */ /* 0x000fe20008000000 */
[----:B------:R-:W-:Y:S01]  /*1e6a0*/  UMOV UR53, UR61 ;  /* 0x0000003d00357c82 */ /* 0x000fe20008000000 */
[----:B------:R-:W-:Y:S01]  /*1e6b0*/  UIADD3 UR57, UR57, 0x9a000, URZ ;  /* 0x0009a00039397890 */ /* 0x000fe2000fffe03f */
[----:B------:R-:W-:Y:S01]  /*1e6c0*/  ISETP.NE.AND P4, PT, R5, 0x5, PT ;  /* 0x000000050500780c */ /* 0x000fe20003f85270 */
[----:B------:R-:W-:-:S02]  /*1e6d0*/  USHF.L.U32 UR59, UR59, 0x8, URZ ;  /* 0x000000083b3b7899 */ /* 0x000fc4000800063f */
[----:B------:R-:W-:Y:S01]  /*1e6e0*/  UIADD3 UR56, UR8, 0xe000, URZ ;  /* 0x0000e00008387890 */ /* 0x000fe2000fffe03f */
[----:B------:R-:W-:Y:S01]  /*1e6f0*/  SEL R2, RZ, 0x1, P4 ;  /* 0x00000001ff027807 */ /* 0x000fe20002000000 */
[----:B------:R-:W-:Y:S02]  /*1e700*/  UIADD3 UR48, UR8, 0x12000, URZ ;  /* 0x0001200008307890 */ /* 0x000fe4000fffe03f */
[----:B------:R-:W-:Y:S01]  /*1e710*/  UIADD3 UR16, UR8, 0x16000, URZ ;  /* 0x0001600008107890 */ /* 0x000fe2000fffe03f */
[----:B------:R-:W-:Y:S01]  /*1e720*/  LOP3.LUT R3, R3, R2, RZ, 0x3c, !PT ;  /* 0x0000000203037212 */ /* 0x000fe200078e3cff */
        /* <DEDUP_REMOVED lines=8> */
[----:B------:R-:W-:Y:S01]  /*1e7b0*/  UIADD3 UR40, UR8, 0x1a000, URZ ;  /* 0x0001a00008287890 */ /* 0x000fe2000fffe03f */
[----:B------:R-:W-:Y:S01]  /*1e7c0*/  SEL R2, R5, RZ, P4 ;  /* 0x000000ff05027207 */ /* 0x000fe20002000000 */
[----:B------:R-:W-:-:S02]  /*1e7d0*/  UIADD3 UR32, UR8, 0x1e000, URZ ;  /* 0x0001e00008207890 */ /* 0x000fc4000fffe03f */
        /* <DEDUP_REMOVED lines=25> */
.L_x_101:
[----:B------:R-:W-:Y:S05]  /*1e970*/  BSYNC B1 ;  /* 0x0000000000017941 */ /* 0x000fea0003800000 */
.L_x_100:
[----:B------:R-:W-:Y:S01]  /*1e980*/  ISETP.LT.OR P4, PT, R4, 0x4, !P3 ;  /* 0x000000040400780c */ /* 0x000fe20005f81670 */
[----:B------:R-:W-:-:S12]  /*1e990*/  BSSY B1, `(.L_x_105) ;  /* 0x000004c000017945 */ /* 0x000fd80003800000 */
[----:B------:R-:W-:Y:S05]  /*1e9a0*/  @P4 BRA `(.L_x_106) ;  /* 0x0000000400284947 */ /* 0x000fea0003800000 */
[----:B------:R-:W1:Y:S01]  /*1e9b0*/  S2R R6, SR_CgaCtaId ;  /* 0x0000000000067919 */ /* 0x000e620000008800 */
[----:B------:R-:W-:Y:S02]  /*1e9c0*/  MOV R5, 0x400 ;  /* 0x0000040000057802 */ /* 0x000fe40000000f00 */
[----:B------:R-:W-:Y:S02]  /*1e9d0*/  SHF.L.U32 R7, R3, 0x1f, RZ ;  /* 0x0000001f03077819 */ /* 0x000fe400000006ff */
[----:B-1----:R-:W-:-:S04]  /*1e9e0*/  LEA R5, R6, R5, 0x18 ;  /* 0x0000000506057211 */ /* 0x002fc800078ec0ff */
[----:B------:R-:W-:-:S04]  /*1e9f0*/  LEA R6, R2, R5, 0x3 ;  /* 0x0000000502067211 */ /* 0x000fc800078e18ff */
[----:B------:R-:W1:Y:S02]  /*1ea00*/  SYNCS.PHASECHK.TRANS64.TRYWAIT P4, [R6+URZ+0x9a028], R7 ;  /* 0x09a02807060075a7 */ /* 0x000e64000808017f */
[----:B-1----:R-:W-:Y:S05]  /*1ea10*/  @!P4 BRA `(.L_x_107) ;  /* 0x000000080070c947 */ /* 0x002fea0003800000 */
.L_x_123:
[----:B-1----:R-:W-:-:S04]  /*1ea20*/  @P1 MOV R7, 0x1c000 ;  /* 0x0001c00000071802 */ /* 0x002fc80000000f00 */
[----:B------:R1:W-:Y:S02]  /*1ea30*/  @P1 SYNCS.ARRIVE.TRANS64 RZ, [R6+URZ+0x9a000], R7 ;  /* 0x09a0000706ff19a7 */ /* 0x0003e4000800003f */
[----:B-1----:R-:W-:-:S04]  /*1ea40*/  PRMT R7, R0, 0x9910, RZ ;  /* 0x0000991000077816 */ /* 0x002fc800000000ff */
[----:B------:R-:W-:-:S13]  /*1ea50*/  ISETP.NE.AND P4, PT, R7, 0x2, PT ;  /* 0x000000020700780c */ /* 0x000fda0003f85270 */
[----:B------:R-:W-:Y:S05]  /*1ea60*/  @P4 BRA `(.L_x_108) ;  /* 0x0000000000044947 */ /* 0x000fea0003800000 */
[----:B------:R-:W-:Y:S01]  /*1ea70*/  BPT.TRAP 0x1 ;  /* 0x000000040000795c */ /* 0x000fe20000300000 */
.L_x_108:
[----:B------:R-:W-:Y:S05]  /*1ea80*/  @P0 BRA `(.L_x_109) ;  /* 0x0000000000040947 */ /* 0x000fea0003800000 */
[----:B------:R-:W-:Y:S01]  /*1ea90*/  BPT.TRAP 0x1 ;  /* 0x000000040000795c */ /* 0x000fe20000300000 */
.L_x_109:
        /* <DEDUP_REMOVED lines=16> */
[----:B------:R-:W-:Y:S01]  /*1eba0*/  USHF.L.U32 UR59, UR59, 0x8, URZ ;  /* 0x000000083b3b7899 */ /* 0x000fe2000800063f */
[----:B------:R-:W-:Y:S01]  /*1ebb0*/  IADD3 R8, R8, 0x1, RZ ;  /* 0x0000000108087810 */ /* 0x000fe20007ffe0ff */
[----:B------:R-:W-:Y:S01]  /*1ebc0*/  UIADD3 UR56, UR8, 0xe000, URZ ;  /* 0x0000e00008387890 */ /* 0x000fe2000fffe03f */
[----:B------:R-:W-:Y:S01]  /*1ebd0*/  SEL R6, RZ, 0x1, P4 ;  /* 0x00000001ff067807 */ /* 0x000fe20002000000 */
[----:B------:R-:W-:Y:S01]  /*1ebe0*/  UIADD3 UR48, UR8, 0x12000, URZ ;  /* 0x0001200008307890 */ /* 0x000fe2000fffe03f */
[----:B------:R-:W-:Y:S01]  /*1ebf0*/  SEL R2, R2, RZ, P4 ;  /* 0x000000ff02027207 */ /* 0x000fe20002000000 */
        /* <DEDUP_REMOVED lines=37> */
.L_x_106:
[----:B------:R-:W-:Y:S05]  /*1ee50*/  BSYNC B1 ;  /* 0x0000000000017941 */ /* 0x000fea0003800000 */
.L_x_105:
[C---:B------:R-:W-:Y:S02]  /*1ee60*/  ISETP.GT.AND P4, PT, R4.reuse, 0x4, PT ;  /* 0x000000040400780c */ /* 0x040fe40003f84270 */
[----:B------:R-:W-:-:S11]  /*1ee70*/  IADD3 R4, R4, -0x2, RZ ;  /* 0xfffffffe04047810 */ /* 0x000fd60007ffe0ff */
[----:B------:R-:W-:Y:S05]  /*1ee80*/  @P4 BRA `(.L_x_110) ;  /* 0xfffffff4008c4947 */ /* 0x000fea000383ffff */
[----:B------:R-:W-:Y:S05]  /*1ee90*/  BSYNC B0 ;  /* 0x0000000000007941 */ /* 0x000fea0003800000 */
.L_x_99:
[----:B------:R-:W-:Y:S05]  /*1eea0*/  EXIT ;  /* 0x000000000000794d */ /* 0x000fea0003800000 */
.L_x_15:
[----:B-1----:R-:W-:-:S04]  /*1eeb0*/  MOV R3, UR5 ;  /* 0x0000000500037c02 */ /* 0x002fc80008000f00 */
[----:B------:R1:W2:Y:S03]  /*1eec0*/  SYNCS.PHASECHK.TRANS64.TRYWAIT P1, [R3+URZ+0x9a050], R2 ;  /* 0x09a05002030075a7 */ /* 0x0002a6000802017f */
[----:B--2---:R-:W-:Y:S05]  /*1eed0*/  @!P1 NANOSLEEP.SYNCS 0x989680 ;  /* 0x009896800000995d */ /* 0x004fea0003900000 */
[----:B------:R-:W2:Y:S02]  /*1eee0*/  @!P1 SYNCS.PHASECHK.TRANS64 P1, [R3+URZ+0x9a050], R2 ;  /* 0x09a05002030095a7 */ /* 0x000ea4000802007f */
[----:B--2---:R-:W-:Y:S05]  /*1eef0*/  @!P1 BRA `(.L_x_15) ;  /* 0xfffffffc00ec9947 */ /* 0x004fea000383ffff */
[----:B------:R-:W-:Y:S05]  /*1ef00*/  BRA `(.L_x_111) ;  /* 0xfffffe2000347947 */ /* 0x000fea000383ffff */
.L_x_17:
[----:B-1----:R-:W2:Y:S02]  /*1ef10*/  LDL R3, [R1+0x8c] ;  /* 0x00008c0001037983 */ /* 0x002ea40000100800 */
[----:B--2---:R-:W-:-:S13]  /*1ef20*/  R2UR UR4, R3 ;  /* 0x00000000030472ca */ /* 0x004fda00000e0000 */
[----:B------:R-:W-:-:S04]  /*1ef30*/  MOV R3, UR4 ;  /* 0x0000000400037c02 */ /* 0x000fc80008000f00 */
[----:B------:R1:W2:Y:S03]  /*1ef40*/  SYNCS.PHASECHK.TRANS64.TRYWAIT P1, [R3+URZ+0x9a000], R0 ;  /* 0x09a00000030075a7 */ /* 0x0002a6000802017f */
[----:B--2---:R-:W-:Y:S05]  /*1ef50*/  @!P1 NANOSLEEP.SYNCS 0x989680 ;  /* 0x009896800000995d */ /* 0x004fea0003900000 */
[----:B------:R-:W2:Y:S02]  /*1ef60*/  @!P1 SYNCS.PHASECHK.TRANS64 P1, [R3+URZ+0x9a000], R0 ;  /* 0x09a00000030095a7 */ /* 0x000ea4000802007f */
[----:B--2---:R-:W-:Y:S05]  /*1ef70*/  @!P1 BRA `(.L_x_17) ;  /* 0xfffffffc00e49947 */ /* 0x004fea000383ffff */
[----:B------:R-:W-:Y:S05]  /*1ef80*/  BRA `(.L_x_112) ;  /* 0xfffffe20003c7947 */ /* 0x000fea000383ffff */
.L_x_18:
[----:B-1----:R-:W-:-:S04]  /*1ef90*/  MOV R4, UR4 ;  /* 0x0000000400047c02 */ /* 0x002fc80008000f00 */
[----:B------:R1:W2:Y:S03]  /*1efa0*/  SYNCS.PHASECHK.TRANS64.TRYWAIT P1, [R4+URZ+-0x8], R3 ;  /* 0xfffff803040075a7 */ /* 0x0002a6000802017f */
[----:B--2---:R-:W-:Y:S05]  /*1efb0*/  @!P1 NANOSLEEP.SYNCS 0x989680 ;  /* 0x009896800000995d */ /* 0x004fea0003900000 */
[----:B------:R-:W2:Y:S02]  /*1efc0*/  @!P1 SYNCS.PHASECHK.TRANS64 P1, [R4+URZ+-0x8], R3 ;  /* 0xfffff803040095a7 */ /* 0x000ea4000802007f */
[----:B--2---:R-:W-:Y:S05]  /*1efd0*/  @!P1 BRA `(.L_x_18) ;  /* 0xfffffffc00ec9947 */ /* 0x004fea000383ffff */
[----:B------:R-:W-:Y:S05]  /*1efe0*/  BRA `(.L_x_113) ;  /* 0xfffffe2000407947 */ /* 0x000fea000383ffff */
.L_x_20:
        /* <DEDUP_REMOVED lines=8> */
.L_x_25:
[----:B--2---:R-:W-:-:S04]  /*1f070*/  MOV R5, UR6 ;  /* 0x0000000600057c02 */ /* 0x004fc80008000f00 */
[----:B------:R2:W3:Y:S03]  /*1f080*/  SYNCS.PHASECHK.TRANS64.TRYWAIT P2, [R5+URZ+0x9a000], R4 ;  /* 0x09a00004050075a7 */ /* 0x0004e6000804017f */
[----:B---3--:R-:W-:Y:S05]  /*1f090*/  @!P2 NANOSLEEP.SYNCS 0x989680 ;  /* 0x009896800000a95d */ /* 0x008fea0003900000 */
[----:B------:R-:W3:Y:S02]  /*1f0a0*/  @!P2 SYNCS.PHASECHK.TRANS64 P2, [R5+URZ+0x9a000], R4 ;  /* 0x09a000040500a5a7 */ /* 0x000ee4000804007f */
[----:B---3--:R-:W-:Y:S05]  /*1f0b0*/  @!P2 BRA `(.L_x_25) ;  /* 0xfffffffc00eca947 */ /* 0x008fea000383ffff */
[----:B------:R-:W-:Y:S05]  /*1f0c0*/  BRA `(.L_x_115) ;  /* 0xfffffeac002c7947 */ /* 0x000fea000383ffff */
.L_x_29:
[----:B-1----:R-:W-:-:S04]  /*1f0d0*/  MOV R3, UR10 ;  /* 0x0000000a00037c02 */ /* 0x002fc80008000f00 */
[----:B------:R1:W2:Y:S03]  /*1f0e0*/  SYNCS.PHASECHK.TRANS64.TRYWAIT P2, [R3+URZ+0x9a000], R22 ;  /* 0x09a00016030075a7 */ /* 0x0002a6000804017f */
[----:B--2---:R-:W-:Y:S05]  /*1f0f0*/  @!P2 NANOSLEEP.SYNCS 0x989680 ;  /* 0x009896800000a95d */ /* 0x004fea0003900000 */
[----:B------:R-:W2:Y:S02]  /*1f100*/  @!P2 SYNCS.PHASECHK.TRANS64 P2, [R3+URZ+0x9a000], R22 ;  /* 0x09a000160300a5a7 */ /* 0x000ea4000804007f */
[----:B--2---:R-:W-:Y:S05]  /*1f110*/  @!P2 BRA `(.L_x_29) ;  /* 0xfffffffc00eca947 */ /* 0x004fea000383ffff */
[----:B------:R-:W-:Y:S05]  /*1f120*/  BRA `(.L_x_28) ;  /* 0xfffffefc00c07947 */ /* 0x000fea000383ffff */
.L_x_37:
[----:B-1----:R-:W-:-:S04]  /*1f130*/  MOV R4, UR7 ;  /* 0x0000000700047c02 */ /* 0x002fc80008000f00 */
[----:B------:R1:W2:Y:S03]  /*1f140*/  SYNCS.PHASECHK.TRANS64.TRYWAIT P2, [R4+URZ+0x9a000], R3 ;  /* 0x09a00003040075a7 */ /* 0x0002a6000804017f */
[----:B--2---:R-:W-:Y:S05]  /*1f150*/  @!P2 NANOSLEEP.SYNCS 0x989680 ;  /* 0x009896800000a95d */ /* 0x004fea0003900000 */
[----:B------:R-:W2:Y:S02]  /*1f160*/  @!P2 SYNCS.PHASECHK.TRANS64 P2, [R4+URZ+0x9a000], R3 ;  /* 0x09a000030400a5a7 */ /* 0x000ea4000804007f */
[----:B--2---:R-:W-:Y:S05]  /*1f170*/  @!P2 BRA `(.L_x_37) ;  /* 0xfffffffc00eca947 */ /* 0x004fea000383ffff */
[----:B------:R-:W-:Y:S05]  /*1f180*/  BRA `(.L_x_116) ;  /* 0xffffff2400d07947 */ /* 0x000fea000383ffff */
.L_x_41:
[----:B-1----:R-:W-:-:S04]  /*1f190*/  MOV R3, UR10 ;  /* 0x0000000a00037c02 */ /* 0x002fc80008000f00 */
[----:B------:R1:W3:Y:S03]  /*1f1a0*/  SYNCS.PHASECHK.TRANS64.TRYWAIT P2, [R3+URZ+0x9a000], R96 ;  /* 0x09a00060030075a7 */ /* 0x0002e6000804017f */
[----:B---3--:R-:W-:Y:S05]  /*1f1b0*/  @!P2 NANOSLEEP.SYNCS 0x989680 ;  /* 0x009896800000a95d */ /* 0x008fea0003900000 */
[----:B------:R-:W3:Y:S02]  /*1f1c0*/  @!P2 SYNCS.PHASECHK.TRANS64 P2, [R3+URZ+0x9a000], R96 ;  /* 0x09a000600300a5a7 */ /* 0x000ee4000804007f */
[----:B---3--:R-:W-:Y:S05]  /*1f1d0*/  @!P2 BRA `(.L_x_41) ;  /* 0xfffffffc00eca947 */ /* 0x008fea000383ffff */
[----:B------:R-:W-:Y:S05]  /*1f1e0*/  BRA `(.L_x_40) ;  /* 0xffffff8800ec7947 */ /* 0x000fea000383ffff */
.L_x_57:
[----:B-1----:R-:W-:-:S04]  /*1f1f0*/  MOV R3, UR4 ;  /* 0x0000000400037c02 */ /* 0x002fc80008000f00 */
[----:B------:R1:W2:Y:S03]  /*1f200*/  SYNCS.PHASECHK.TRANS64.TRYWAIT P0, [R3+URZ+0x8], R0 ;  /* 0x00000800030075a7 */ /* 0x0002a6000800017f */
[----:B--2---:R-:W-:Y:S05]  /*1f210*/  @!P0 NANOSLEEP.SYNCS 0x989680 ;  /* 0x009896800000895d */ /* 0x004fea0003900000 */
[----:B------:R-:W2:Y:S02]  /*1f220*/  @!P0 SYNCS.PHASECHK.TRANS64 P0, [R3+URZ+0x8], R0 ;  /* 0x00000800030085a7 */ /* 0x000ea4000800007f */
[----:B--2---:R-:W-:Y:S05]  /*1f230*/  @!P0 BRA `(.L_x_57) ;  /* 0xfffffffc00ec8947 */ /* 0x004fea000383ffff */
[----:B------:R-:W-:Y:S05]  /*1f240*/  BRA `(.L_x_117) ;  /* 0xffffffc000147947 */ /* 0x000fea000383ffff */
.L_x_81:
[----:B--2---:R2:W4:Y:S02]  /*1f250*/  SYNCS.PHASECHK.TRANS64.TRYWAIT P0, [R4+URZ+0x9a060], R3 ;  /* 0x09a06003040075a7 */ /* 0x004524000800017f */
[----:B----4-:R-:W-:Y:S05]  /*1f260*/  @!P0 NANOSLEEP.SYNCS 0x989680 ;  /* 0x009896800000895d */ /* 0x010fea0003900000 */
[----:B------:R-:W4:Y:S02]  /*1f270*/  @!P0 SYNCS.PHASECHK.TRANS64 P0, [R4+URZ+0x9a060], R3 ;  /* 0x09a06003040085a7 */ /* 0x000f24000800007f */
[----:B----4-:R-:W-:Y:S05]  /*1f280*/  @!P0 BRA `(.L_x_81) ;  /* 0xfffffffc00f08947 */ /* 0x010fea000383ffff */
[----:B------:R-:W-:Y:S05]  /*1f290*/  BRA `(.L_x_118) ;  /* 0xffffffdc00d47947 */ /* 0x000fea000383ffff */
.L_x_86:
[----:B-1----:R1:W2:Y:S02]  /*1f2a0*/  SYNCS.PHASECHK.TRANS64.TRYWAIT P0, [R5+URZ+0x9a028], R2 ;  /* 0x09a02802050075a7 */ /* 0x0022a4000800017f */
[----:B--2---:R-:W-:Y:S05]  /*1f2b0*/  @!P0 NANOSLEEP.SYNCS 0x989680 ;  /* 0x009896800000895d */ /* 0x004fea0003900000 */
[----:B------:R-:W2:Y:S02]  /*1f2c0*/  @!P0 SYNCS.PHASECHK.TRANS64 P0, [R5+URZ+0x9a028], R2 ;  /* 0x09a02802050085a7 */ /* 0x000ea4000800007f */
[----:B--2---:R-:W-:Y:S05]  /*1f2d0*/  @!P0 BRA `(.L_x_86) ;  /* 0xfffffffc00f08947 */ /* 0x004fea000383ffff */
[----:B------:R-:W-:Y:S05]  /*1f2e0*/  BRA `(.L_x_119) ;  /* 0xffffffe000d87947 */ /* 0x000fea000383ffff */
.L_x_91:
[----:B-1----:R1:W2:Y:S02]  /*1f2f0*/  SYNCS.PHASECHK.TRANS64.TRYWAIT P0, [R5+URZ+0x9a060], R6 ;  /* 0x09a06006050075a7 */ /* 0x0022a4000800017f */
[----:B--2---:R-:W-:Y:S05]  /*1f300*/  @!P0 NANOSLEEP.SYNCS 0x989680 ;  /* 0x009896800000895d */ /* 0x004fea0003900000 */
[----:B------:R-:W2:Y:S02]  /*1f310*/  @!P0 SYNCS.PHASECHK.TRANS64 P0, [R5+URZ+0x9a060], R6 ;  /* 0x09a06006050085a7 */ /* 0x000ea4000800007f */
[----:B--2---:R-:W-:Y:S05]  /*1f320*/  @!P0 BRA `(.L_x_91) ;  /* 0xfffffffc00f08947 */ /* 0x004fea000383ffff */
[----:B------:R-:W-:Y:S05]  /*1f330*/  BRA `(.L_x_120) ;  /* 0xffffffe400ec7947 */ /* 0x000fea000383ffff */
.L_x_96:
[----:B-1----:R1:W2:Y:S02]  /*1f340*/  SYNCS.PHASECHK.TRANS64.TRYWAIT P0, [R4+URZ+0x9a028], R7 ;  /* 0x09a02807040075a7 */ /* 0x0022a4000800017f */
[----:B--2---:R-:W-:Y:S05]  /*1f350*/  @!P0 NANOSLEEP.SYNCS 0x989680 ;  /* 0x009896800000895d */ /* 0x004fea0003900000 */
[----:B------:R-:W2:Y:S02]  /*1f360*/  @!P0 SYNCS.PHASECHK.TRANS64 P0, [R4+URZ+0x9a028], R7 ;  /* 0x09a02807040085a7 */ /* 0x000ea4000800007f */
[----:B--2---:R-:W-:Y:S05]  /*1f370*/  @!P0 BRA `(.L_x_96) ;  /* 0xfffffffc00f08947 */ /* 0x004fea000383ffff */
[----:B------:R-:W-:Y:S05]  /*1f380*/  BRA `(.L_x_121) ;  /* 0xffffffec000c7947 */ /* 0x000fea000383ffff */
.L_x_102:
[----:B-1----:R1:W2:Y:S02]  /*1f390*/  SYNCS.PHASECHK.TRANS64.TRYWAIT P4, [R6+URZ+0x9a028], R5 ;  /* 0x09a02805060075a7 */ /* 0x0022a4000808017f */
[----:B--2---:R-:W-:Y:S05]  /*1f3a0*/  @!P4 NANOSLEEP.SYNCS 0x989680 ;  /* 0x009896800000c95d */ /* 0x004fea0003900000 */
[----:B------:R-:W2:Y:S02]  /*1f3b0*/  @!P4 SYNCS.PHASECHK.TRANS64 P4, [R6+URZ+0x9a028], R5 ;  /* 0x09a028050600c5a7 */ /* 0x000ea4000808007f */
[----:B--2---:R-:W-:Y:S05]  /*1f3c0*/  @!P4 BRA `(.L_x_102) ;  /* 0xfffffffc00f0c947 */ /* 0x004fea000383ffff */
[----:B------:R-:W-:Y:S05]  /*1f3d0*/  BRA `(.L_x_122) ;  /* 0xfffffff0005c7947 */ /* 0x000fea000383ffff */
.L_x_107:
[----:B-1----:R1:W2:Y:S02]  /*1f3e0*/  SYNCS.PHASECHK.TRANS64.TRYWAIT P4, [R6+URZ+0x9a028], R7 ;  /* 0x09a02807060075a7 */ /* 0x0022a4000808017f */
[----:B--2---:R-:W-:Y:S05]  /*1f3f0*/  @!P4 NANOSLEEP.SYNCS 0x989680 ;  /* 0x009896800000c95d */ /* 0x004fea0003900000 */
[----:B------:R-:W2:Y:S02]  /*1f400*/  @!P4 SYNCS.PHASECHK.TRANS64 P4, [R6+URZ+0x9a028], R7 ;  /* 0x09a028070600c5a7 */ /* 0x000ea4000808007f */
[----:B--2---:R-:W-:Y:S05]  /*1f410*/  @!P4 BRA `(.L_x_107) ;  /* 0xfffffffc00f0c947 */ /* 0x004fea000383ffff */
[----:B------:R-:W-:Y:S05]  /*1f420*/  BRA `(.L_x_123) ;  /* 0xfffffff4007c7947 */ /* 0x000fea000383ffff */
        .weak           $__internal_0_$__cuda_sm20_rcp_rn_f32_slowpath
        .type           $__internal_0_$__cuda_sm20_rcp_rn_f32_slowpath,@function
        .size           $__internal_0_$__cuda_sm20_rcp_rn_f32_slowpath,(.L_x_129 - $__internal_0_$__cuda_sm20_rcp_rn_f32_slowpath)
$__internal_0_$__cuda_sm20_rcp_rn_f32_slowpath:
[----:B------:R-:W-:Y:S01]  /*1f430*/  SHF.L.U32 R0, R2, 0x1, RZ ;  /* 0x0000000102007819 */ /* 0x000fe200000006ff */
[----:B------:R-:W-:Y:S03]  /*1f440*/  BSSY B2, `(.L_x_124) ;  /* 0x0000030000027945 */ /* 0x000fe60003800000 */
[----:B------:R-:W-:-:S04]  /*1f450*/  SHF.R.U32.HI R11, RZ, 0x18, R0 ;  /* 0x00000018ff0b7819 */ /* 0x000fc80000011600 */
[----:B------:R-:W-:-:S13]  /*1f460*/  ISETP.NE.U32.AND P0, PT, R11, RZ, PT ;  /* 0x000000ff0b00720c */ /* 0x000fda0003f05070 */
[----:B------:R-:W-:Y:S05]  /*1f470*/  @P0 BRA `(.L_x_125) ;  /* 0x0000000000280947 */ /* 0x000fea0003800000 */
[----:B------:R-:W-:-:S04]  /*1f480*/  SHF.L.U32 R0, R2, 0x1, RZ ;  /* 0x0000000102007819 */ /* 0x000fc800000006ff */
[----:B------:R-:W-:-:S13]  /*1f490*/  ISETP.NE.AND P0, PT, R0, RZ, PT ;  /* 0x000000ff0000720c */ /* 0x000fda0003f05270 */
[----:B------:R-:W-:Y:S01]  /*1f4a0*/  @P0 FFMA R9, R2, 1.84467440737095516160e+19, RZ ;  /* 0x5f80000002090823 */ /* 0x000fe200000000ff */
[----:B------:R-:W-:Y:S08]  /*1f4b0*/  @!P0 MUFU.RCP R3, R2 ;  /* 0x0000000200038308 */ /* 0x000ff00000001000 */
[----:B------:R-:W1:Y:S02]  /*1f4c0*/  @P0 MUFU.RCP R0, R9 ;  /* 0x0000000900000308 */ /* 0x000e640000001000 */
[----:B-1----:R-:W-:-:S04]  /*1f4d0*/  @P0 FFMA R10, R9, R0, -1 ;  /* 0xbf800000090a0423 */ /* 0x002fc80000000000 */
[----:B------:R-:W-:-:S04]  /*1f4e0*/  @P0 FADD.FTZ R11, -R10, -RZ ;  /* 0x800000ff0a0b0221 */ /* 0x000fc80000010100 */
[----:B------:R-:W-:-:S04]  /*1f4f0*/  @P0 FFMA R0, R0, R11, R0 ;  /* 0x0000000b00000223 */ /* 0x000fc80000000000 */
[----:B------:R-:W-:Y:S01]  /*1f500*/  @P0 FFMA R3, R0, 1.84467440737095516160e+19, RZ ;  /* 0x5f80000000030823 */ /* 0x000fe200000000ff */
[----:B------:R-:W-:Y:S06]  /*1f510*/  BRA `(.L_x_126) ;  /* 0x0000000000887947 */ /* 0x000fec0003800000 */
.L_x_125:
[----:B------:R-:W-:-:S04]  /*1f520*/  IADD3 R21, R11, -0xfd, RZ ;  /* 0xffffff030b157810 */ /* 0x000fc80007ffe0ff */
[----:B------:R-:W-:-:S13]  /*1f530*/  ISETP.GT.U32.AND P0, PT, R21, 0x1, PT ;  /* 0x000000011500780c */ /* 0x000fda0003f04070 */
[----:B------:R-:W-:Y:S05]  /*1f540*/  @P0 BRA `(.L_x_127) ;  /* 0x0000000000780947 */ /* 0x000fea0003800000 */
[----:B------:R-:W-:Y:S02]  /*1f550*/  LOP3.LUT R0, R2, 0x7fffff, RZ, 0xc0, !PT ;  /* 0x007fffff02007812 */ /* 0x000fe400078ec0ff */
[----:B------:R-:W-:Y:S02]  /*1f560*/  MOV R12, 0x3 ;  /* 0x00000003000c7802 */ /* 0x000fe40000000f00 */
[----:B------:R-:W-:Y:S02]  /*1f570*/  LOP3.LUT R0, R0, 0x3f800000, RZ, 0xfc, !PT ;  /* 0x3f80000000007812 */ /* 0x000fe400078efcff */
[----:B------:R-:W-:Y:S02]  /*1f580*/  SHF.L.U32 R12, R12, R21, RZ ;  /* 0x000000150c0c7219 */ /* 0x000fe400000006ff */
[----:B------:R-:W1:Y:S02]  /*1f590*/  MUFU.RCP R3, R0 ;  /* 0x0000000000037308 */ /* 0x000e640000001000 */
[----:B-1----:R-:W-:-:S04]  /*1f5a0*/  FFMA R9, R0, R3, -1 ;  /* 0xbf80000000097423 */ /* 0x002fc80000000003 */
[----:B------:R-:W-:-:S04]  /*1f5b0*/  FADD.FTZ R10, -R9, -RZ ;  /* 0x800000ff090a7221 */ /* 0x000fc80000010100 */
[CCC-:B------:R-:W-:Y:S01]  /*1f5c0*/  FFMA.RM R9, R3.reuse, R10.reuse, R3.reuse ;  /* 0x0000000a03097223 */ /* 0x1c0fe20000004003 */
[----:B------:R-:W-:-:S04]  /*1f5d0*/  FFMA.RP R10, R3, R10, R3 ;  /* 0x0000000a030a7223 */ /* 0x000fc80000008003 */
[C---:B------:R-:W-:Y:S02]  /*1f5e0*/  LOP3.LUT R3, R9.reuse, 0x7fffff, RZ, 0xc0, !PT ;  /* 0x007fffff09037812 */ /* 0x040fe400078ec0ff */
[----:B------:R-:W-:Y:S02]  /*1f5f0*/  FSETP.NEU.FTZ.AND P0, PT, R9, R10, PT ;  /* 0x0000000a0900720b */ /* 0x000fe40003f1d000 */
[----:B------:R-:W-:Y:S02]  /*1f600*/  LOP3.LUT R3, R3, 0x800000, RZ, 0xfc, !PT ;  /* 0x0080000003037812 */ /* 0x000fe400078efcff */
[----:B------:R-:W-:Y:S02]  /*1f610*/  SEL R9, RZ, 0xffffffff, !P0 ;  /* 0xffffffffff097807 */ /* 0x000fe40004000000 */
[----:B------:R-:W-:Y:S02]  /*1f620*/  LOP3.LUT R12, R12, R3, RZ, 0xc0, !PT ;  /* 0x000000030c0c7212 */ /* 0x000fe400078ec0ff */
[----:B------:R-:W-:-:S02]  /*1f630*/  IADD3 R0, -R9, RZ, RZ ;  /* 0x000000ff09007210 */ /* 0x000fc40007ffe1ff */
[-C--:B------:R-:W-:Y:S02]  /*1f640*/  SHF.R.U32.HI R12, RZ, R21.reuse, R12 ;  /* 0x00000015ff0c7219 */ /* 0x080fe4000001160c */
[----:B------:R-:W-:Y:S02]  /*1f650*/  LOP3.LUT P1, RZ, R0, R21, R3, 0xf8, !PT ;  /* 0x0000001500ff7212 */ /* 0x000fe4000782f803 */
[C---:B------:R-:W-:Y:S02]  /*1f660*/  LOP3.LUT P0, RZ, R12.reuse, 0x1, RZ, 0xc0, !PT ;  /* 0x000000010cff7812 */ /* 0x040fe4000780c0ff */
[----:B------:R-:W-:-:S04]  /*1f670*/  LOP3.LUT P2, RZ, R12, 0x2, RZ, 0xc0, !PT ;  /* 0x000000020cff7812 */ /* 0x000fc8000784c0ff */
[----:B------:R-:W-:Y:S02]  /*1f680*/  PLOP3.LUT P0, PT, P0, P1, P2, 0xe0, 0x0 ;  /* 0x000000000000781c */ /* 0x000fe40000703c20 */
[----:B------:R-:W-:Y:S02]  /*1f690*/  LOP3.LUT P1, RZ, R2, 0x7fffff, RZ, 0xc0, !PT ;  /* 0x007fffff02ff7812 */ /* 0x000fe4000782c0ff */
[----:B------:R-:W-:-:S04]  /*1f6a0*/  SEL R0, RZ, 0x1, !P0 ;  /* 0x00000001ff007807 */ /* 0x000fc80004000000 */
[----:B------:R-:W-:-:S04]  /*1f6b0*/  IADD3 R0, -R0, RZ, RZ ;  /* 0x000000ff00007210 */ /* 0x000fc80007ffe1ff */
[----:B------:R-:W-:Y:S02]  /*1f6c0*/  ISETP.GE.AND P0, PT, R0, RZ, PT ;  /* 0x000000ff0000720c */ /* 0x000fe40003f06270 */
[----:B------:R-:W-:-:S04]  /*1f6d0*/  IADD3 R0, R11, -0xfc, RZ ;  /* 0xffffff040b007810 */ /* 0x000fc80007ffe0ff */
[----:B------:R-:W-:-:S07]  /*1f6e0*/  SHF.R.U32.HI R3, RZ, R0, R3 ;  /* 0x00000000ff037219 */ /* 0x000fce0000011603 */
[----:B------:R-:W-:-:S04]  /*1f6f0*/  @!P0 IADD3 R3, R3, 0x1, RZ ;  /* 0x0000000103038810 */ /* 0x000fc80007ffe0ff */
[----:B------:R-:W-:-:S04]  /*1f700*/  @!P1 SHF.L.U32 R3, R3, 0x1, RZ ;  /* 0x0000000103039819 */ /* 0x000fc800000006ff */
[----:B------:R-:W-:Y:S01]  /*1f710*/  LOP3.LUT R3, R3, 0x80000000, R2, 0xf8, !PT ;  /* 0x8000000003037812 */ /* 0x000fe200078ef802 */
[----:B------:R-:W-:Y:S06]  /*1f720*/  BRA `(.L_x_126) ;  /* 0x0000000000047947 */ /* 0x000fec0003800000 */
.L_x_127:
[----:B------:R1:W2:Y:S02]  /*1f730*/  MUFU.RCP R3, R2 ;  /* 0x0000000200037308 */ /* 0x0002a40000001000 */
.L_x_126:
[----:B------:R-:W-:Y:S05]  /*1f740*/  BSYNC B2 ;  /* 0x0000000000027941 */ /* 0x000fea0003800000 */
.L_x_124:
[----:B--2---:R-:W-:Y:S02]  /*1f750*/  MOV R0, R3 ;  /* 0x0000000300007202 */ /* 0x004fe40000000f00 */
[----:B-1----:R-:W-:Y:S02]  /*1f760*/  MOV R2, R13 ;  /* 0x0000000d00027202 */ /* 0x002fe40000000f00 */
[----:B------:R-:W-:-:S04]  /*1f770*/  MOV R3, 0x0 ;  /* 0x0000000000037802 */ /* 0x000fc80000000f00 */
[----:B------:R-:W-:Y:S05]  /*1f780*/  RET.REL.NODEC R2 `(_ZN7cutlass13device_kernelINS_4fmha6kernel28FmhaKernelTmaWarpSpecializedINS1_10collective30FmhaMainloopTmaWarpSpecializedINS_6half_tEffN4cute5tupleIJNS7_1CILi128EEENS9_ILi256EEENS9_ILi224EEEEEENS8_IJiNS9_ILi1EEENS8_IJiiEEEEEESG_SG_NS4_14ResidualFusionEJEEENS4_15FmhaFwdEpilogueIS6_fNS8_IJNS9_ILi64EEESC_SB_EEEEENS2_23IndividualTileSchedulerEJEEEEEvNT_6ParamsE) ;  /* 0xfffffe08021c7950 */ /* 0x000fea0003c3ffff */
.L_x_128:
[----:B------:R-:W-:-:S00]  /*1f790*/  BRA `(.L_x_128) ;  /* 0xfffffffc00fc7947 */ /* 0x000fc0000383ffff */
[----:B------:R-:W-:-:S00]  /*1f7a0*/  NOP ;  /* 0x0000000000007918 */ /* 0x000fc00000000000 */
        /* <DEDUP_REMOVED lines=13> */
.L_x_129:


//--------------------- .nv.global.init           --------------------------
	.section	.nv.global.init,"aw",@progbits
.nv.global.init:
	.type		$str$24,@object
	.size		$str$24,($str$25 - $str$24)
$str$24:
        /*0000*/ 	.byte	0x28, 0x61, 0x64, 0x64, 0x72, 0x65, 0x73, 0x73, 0x20, 0x26, 0x20, 0x6d, 0x61, 0x73, 0x6b, 0x29
        /*0010*/ 	.byte	0x20, 0x3d, 0x3d, 0x20, 0x30, 0x00
	.type		$str$25,@object
	.size		$str$25,(__unnamed_1 - $str$25)
$str$25:
        /*0016*/ 	.byte	0x2f, 0x74, 0x6d, 0x70, 0x2f, 0x63, 0x75, 0x74, 0x6c, 0x61, 0x73, 0x73, 0x5f, 0x73, 0x77, 0x65
        /*0026*/ 	.byte	0x65, 0x70, 0x5f, 0x73, 0x72, 0x63, 0x2f, 0x69, 0x6e, 0x63, 0x6c, 0x75, 0x64, 0x65, 0x2f, 0x63
        /*0036*/ 	.byte	0x75, 0x74, 0x65, 0x2f, 0x70, 0x6f, 0x69, 0x6e, 0x74, 0x65, 0x72, 0x5f, 0x66, 0x6c, 0x61, 0x67
        /*0046*/ 	.byte	0x67, 0x65, 0x64, 0x2e, 0x68, 0x70, 0x70, 0x00
	.type		__unnamed_1,@object
	.size		__unnamed_1,(__unnamed_2 - __unnamed_1)
__unnamed_1:
        /* <DEDUP_REMOVED lines=28> */
        /*020e*/ 	.byte	0x3e, 0x3e, 0x3e, 0x3e, 0x3e, 0x5d, 0x00
	.type		__unnamed_2,@object
	.size		__unnamed_2,(.L_1 - __unnamed_2)
__unnamed_2:
        /* <DEDUP_REMOVED lines=29> */
.L_1:


//--------------------- .nv.shared._ZN7cutlass13device_kernelINS_4fmha6kernel28FmhaKernelTmaWarpSpecializedINS1_10collective30FmhaMainloopTmaWarpSpecializedINS_6half_tEffN4cute5tupleIJNS7_1CILi128EEENS9_ILi256EEENS9_ILi224EEEEEENS8_IJiNS9_ILi1EEENS8_IJiiEEEEEESG_SG_NS4_14ResidualFusionEJEEENS4_15FmhaFwdEpilogueIS6_fNS8_IJNS9_ILi64EEESC_SB_EEEEENS2_23IndividualTileSchedulerEJEEEEEvNT_6ParamsE --------------------------
	.section	.nv.shared._ZN7cutlass13device_kernelINS_4fmha6kernel28FmhaKernelTmaWarpSpecializedINS1_10collective30FmhaMainloopTmaWarpSpecializedINS_6half_tEffN4cute5tupleIJNS7_1CILi128EEENS9_ILi256EEENS9_ILi224EEEEEENS8_IJiNS9_ILi1EEENS8_IJiiEEEEEESG_SG_NS4_14ResidualFusionEJEEENS4_15FmhaFwdEpilogueIS6_fNS8_IJNS9_ILi64EEESC_SB_EEEEENS2_23IndividualTileSchedulerEJEEEEEvNT_6ParamsE,"aw",@nobits
	.sectionflags	@""
	.align	16
	.zero		1024


//--------------------- .nv.shared.reserved.0     --------------------------
	.section	.nv.shared.reserved.0,"aw",@nobits
	.weak		__nv_reservedSMEM_offset_0_alias
	.size		__nv_reservedSMEM_offset_0_alias, 0, 0
	.other		__nv_reservedSMEM_offset_0_alias,@"STO_CUDA_RESERVED_SHARED STV_DEFAULT"
__nv_reservedSMEM_offset_0_alias:
	.zero		0


//--------------------- .nv.global                --------------------------
	.section	.nv.global,"aw",@nobits
.nv.global:
	.type		_ZN39_INTERNAL_0dc26d49_4_k_cu_2fa77ea4_29574cute1_E,@object
	.size		_ZN39_INTERNAL_0dc26d49_4_k_cu_2fa77ea4_29574cute1_E,(_ZN39_INTERNAL_0dc26d49_4_k_cu_2fa77ea4_29574cuda3std3__45__cpo6cbeginE - _ZN39_INTERNAL_0dc26d49_4_k_cu_2fa77ea4_29574cute1_E)
_ZN39_INTERNAL_0dc26d49_4_k_cu_2fa77ea4_29574cute1_E:
	.zero		1
	.type		_ZN39_INTERNAL_0dc26d49_4_k_cu_2fa77ea4_29574cuda3std3__45__cpo6cbeginE,@object
	.size		_ZN39_INTERNAL_0dc26d49_4_k_cu_2fa77ea4_29574cuda3std3__45__cpo6cbeginE,(_ZN39_INTERNAL_0dc26d49_4_k_cu_2fa77ea4_29574cuda3std3__48in_placeE - _ZN39_INTERNAL_0dc26d49_4_k_cu_2fa77ea4_29574cuda3std3__45__cpo6cbeginE)
_ZN39_INTERNAL_0dc26d49_4_k_cu_2fa77ea4_29574cuda3std3__45__cpo6cbeginE:
	.zero		1
	.type		_ZN39_INTERNAL_0dc26d49_4_k_cu_2fa77ea4_29574cuda3std3__48in_placeE,@object
	.size		_ZN39_INTERNAL_0dc26d49_4_k_cu_2fa77ea4_29574cuda3std3__48in_placeE,(_ZN39_INTERNAL_0dc26d49_4_k_cu_2fa77ea4_29574cuda3std6ranges3__45__cpo9iter_moveE - _ZN39_INTERNAL_0dc26d49_4_k_cu_2fa77ea4_29574cuda3std3__48in_placeE)
_ZN39_INTERNAL_0dc26d49_4_k_cu_2fa77ea4_29574cuda3std3__48in_placeE:
	.zero		1
	.type		_ZN39_INTERNAL_0dc26d49_4_k_cu_2fa77ea4_29574cuda3std6ranges3__45__cpo9iter_moveE,@object
	.size		_ZN39_INTERNAL_0dc26d49_4_k_cu_2fa77ea4_29574cuda3std6ranges3__45__cpo9iter_moveE,(_ZN39_INTERNAL_0dc26d49_4_k_cu_2fa77ea4_29574cuda3std3__45__cpo5beginE - _ZN39_INTERNAL_0dc26d49_4_k_cu_2fa77ea4_29574cuda3std6ranges3__45__cpo9iter_moveE)
_ZN39_INTERNAL_0dc26d49_4_k_cu_2fa77ea4_29574cuda3std6ranges3__45__cpo9iter_moveE:
	.zero		1
	.type		_ZN39_INTERNAL_0dc26d49_4_k_cu_2fa77ea4_29574cuda3std3__45__cpo5beginE,@object
	.size		_ZN39_INTERNAL_0dc26d49_4_k_cu_2fa77ea4_29574cuda3std3__45__cpo5beginE,(_ZN39_INTERNAL_0dc26d49_4_k_cu_2fa77ea4_29574cuda3std3__441_GLOBAL__N__0dc26d49_4_k_cu_2fa77ea4_29576ignoreE - _ZN39_INTERNAL_0dc26d49_4_k_cu_2fa77ea4_29574cuda3std3__45__cpo5beginE)
_ZN39_INTERNAL_0dc26d49_4_k_cu_2fa77ea4_29574cuda3std3__45__cpo5beginE:
	.zero		1
	.type		_ZN39_INTERNAL_0dc26d49_4_k_cu_2fa77ea4_29574cuda3std3__441_GLOBAL__N__0dc26d49_4_k_cu_2fa77ea4_29576ignoreE,@object
	.size		_ZN39_INTERNAL_0dc26d49_4_k_cu_2fa77ea4_29574cuda3std3__441_GLOBAL__N__0dc26d49_4_k_cu_2fa77ea4_29576ignoreE,(_ZN39_INTERNAL_0dc26d49_4_k_cu_2fa77ea4_29574cute7productE - _ZN39_INTERNAL_0dc26d49_4_k_cu_2fa77ea4_29574cuda3std3__441_GLOBAL__N__0dc26d49_4_k_cu_2fa77ea4_29576ignoreE)
_ZN39_INTERNAL_0dc26d49_4_k_cu_2fa77ea4_29574cuda3std3__441_GLOBAL__N__0dc26d49_4_k_cu_2fa77ea4_29576ignoreE:
	.zero		1
	.type		_ZN39_INTERNAL_0dc26d49_4_k_cu_2fa77ea4_29574cute7productE,@object
	.size		_ZN39_INTERNAL_0dc26d49_4_k_cu_2fa77ea4_29574cute7productE,(_ZN39_INTERNAL_0dc26d49_4_k_cu_2fa77ea4_29574cuda3std3__45__cpo3endE - _ZN39_INTERNAL_0dc26d49_4_k_cu_2fa77ea4_29574cute7productE)
_ZN39_INTERNAL_0dc26d49_4_k_cu_2fa77ea4_29574cute7productE:
	.zero		1
	.type		_ZN39_INTERNAL_0dc26d49_4_k_cu_2fa77ea4_29574cuda3std3__45__cpo3endE,@object
	.size		_ZN39_INTERNAL_0dc26d49_4_k_cu_2fa77ea4_29574cuda3std3__45__cpo3endE,(_ZN39_INTERNAL_0dc26d49_4_k_cu_2fa77ea4_29574cuda3std3__419piecewise_constructE - _ZN39_INTERNAL_0dc26d49_4_k_cu_2fa77ea4_29574cuda3std3__45__cpo3endE)
_ZN39_INTERNAL_0dc26d49_4_k_cu_2fa77ea4_29574cuda3std3__45__cpo3endE:
	.zero		1
	.type		_ZN39_INTERNAL_0dc26d49_4_k_cu_2fa77ea4_29574cuda3std3__419piecewise_constructE,@object
	.size		_ZN39_INTERNAL_0dc26d49_4_k_cu_2fa77ea4_29574cuda3std3__419piecewise_constructE,(_ZN39_INTERNAL_0dc26d49_4_k_cu_2fa77ea4_29574cuda3std3__45__cpo4cendE - _ZN39_INTERNAL_0dc26d49_4_k_cu_2fa77ea4_29574cuda3std3__419piecewise_constructE)
_ZN39_INTERNAL_0dc26d49_4_k_cu_2fa77ea4_29574cuda3std3__419piecewise_constructE:
	.zero		1
	.type		_ZN39_INTERNAL_0dc26d49_4_k_cu_2fa77ea4_29574cuda3std3__45__cpo4cendE,@object
	.size		_ZN39_INTERNAL_0dc26d49_4_k_cu_2fa77ea4_29574cuda3std3__45__cpo4cendE,(_ZN39_INTERNAL_0dc26d49_4_k_cu_2fa77ea4_29574cuda3std6ranges3__45__cpo4swapE - _ZN39_INTERNAL_0dc26d49_4_k_cu_2fa77ea4_29574cuda3std3__45__cpo4cendE)
_ZN39_INTERNAL_0dc26d49_4_k_cu_2fa77ea4_29574cuda3std3__45__cpo4cendE:
	.zero		1
	.type		_ZN39_INTERNAL_0dc26d49_4_k_cu_2fa77ea4_29574cuda3std6ranges3__45__cpo4swapE,@object
	.size		_ZN39_INTERNAL_0dc26d49_4_k_cu_2fa77ea4_29574cuda3std6ranges3__45__cpo4swapE,(.L_9 - _ZN39_INTERNAL_0dc26d49_4_k_cu_2fa77ea4_29574cuda3std6ranges3__45__cpo4swapE)
_ZN39_INTERNAL_0dc26d49_4_k_cu_2fa77ea4_29574cuda3std6ranges3__45__cpo4swapE:
	.zero		1
.L_9:


//--------------------- .nv.constant0._ZN7cutlass13device_kernelINS_4fmha6kernel28FmhaKernelTmaWarpSpecializedINS1_10collective30FmhaMainloopTmaWarpSpecializedINS_6half_tEffN4cute5tupleIJNS7_1CILi128EEENS9_ILi256EEENS9_ILi224EEEEEENS8_IJiNS9_ILi1EEENS8_IJiiEEEEEESG_SG_NS4_14ResidualFusionEJEEENS4_15FmhaFwdEpilogueIS6_fNS8_IJNS9_ILi64EEESC_SB_EEEEENS2_23IndividualTileSchedulerEJEEEEEvNT_6ParamsE --------------------------
	.section	.nv.constant0._ZN7cutlass13device_kernelINS_4fmha6kernel28FmhaKernelTmaWarpSpecializedINS1_10collective30FmhaMainloopTmaWarpSpecializedINS_6half_tEffN4cute5tupleIJNS7_1CILi128EEENS9_ILi256EEENS9_ILi224EEEEEENS8_IJiNS9_ILi1EEENS8_IJiiEEEEEESG_SG_NS4_14ResidualFusionEJEEENS4_15FmhaFwdEpilogueIS6_fNS8_IJNS9_ILi64EEESC_SB_EEEEENS2_23IndividualTileSchedulerEJEEEEEvNT_6ParamsE,"a",@progbits
	.sectionflags	@""
	.align	4
.nv.constant0._ZN7cutlass13device_kernelINS_4fmha6kernel28FmhaKernelTmaWarpSpecializedINS1_10collective30FmhaMainloopTmaWarpSpecializedINS_6half_tEffN4cute5tupleIJNS7_1CILi128EEENS9_ILi256EEENS9_ILi224EEEEEENS8_IJiNS9_ILi1EEENS8_IJiiEEEEEESG_SG_NS4_14ResidualFusionEJEEENS4_15FmhaFwdEpilogueIS6_fNS8_IJNS9_ILi64EEESC_SB_EEEEENS2_23IndividualTileSchedulerEJEEEEEvNT_6ParamsE:
	.zero		2688


//--------------------- SYMBOLS --------------------------

	.type		.nv.reservedSmem.offset0,@object
	.size		.nv.reservedSmem.offset0,0x4
	.type		__assertfail,@function
